//
// Generated by NVIDIA NVVM Compiler
//
// Compiler Build ID: CL-36424714
// Cuda compilation tools, release 13.0, V13.0.88
// Based on NVVM 20.0.0
//

.version 9.0
.target sm_100
.address_size 64

	// .globl	_Z12hierarchize0iiiPfii
.const .align 4 .b8 d_dp_mat[800];
.const .align 4 .b8 d_lidx_vect[40];
.const .align 4 .b8 d_par_lili[16368];
.extern .shared .align 16 .b8 shared[];

.visible .entry _Z12hierarchize0iiiPfii(
	.param .u32 _Z12hierarchize0iiiPfii_param_0,
	.param .u32 _Z12hierarchize0iiiPfii_param_1,
	.param .u32 _Z12hierarchize0iiiPfii_param_2,
	.param .u64 .ptr .align 1 _Z12hierarchize0iiiPfii_param_3,
	.param .u32 _Z12hierarchize0iiiPfii_param_4,
	.param .u32 _Z12hierarchize0iiiPfii_param_5
)
{
	.reg .pred 	%p<89>;
	.reg .b32 	%r<718>;
	.reg .b32 	%f<12>;
	.reg .b64 	%rd<45>;

	ld.param.u32 	%r311, [_Z12hierarchize0iiiPfii_param_0];
	ld.param.u32 	%r312, [_Z12hierarchize0iiiPfii_param_1];
	ld.param.u64 	%rd4, [_Z12hierarchize0iiiPfii_param_3];
	ld.param.u32 	%r313, [_Z12hierarchize0iiiPfii_param_4];
	ld.param.u32 	%r314, [_Z12hierarchize0iiiPfii_param_5];
	cvta.to.global.u64 	%rd1, %rd4;
	mov.u32 	%r315, %ntid.x;
	mov.u32 	%r316, %ctaid.x;
	mov.u32 	%r317, %tid.x;
	mad.lo.s32 	%r318, %r315, %r316, %r317;
	shr.s32 	%r319, %r318, 31;
	shr.u32 	%r320, %r319, 27;
	add.s32 	%r321, %r318, %r320;
	shr.s32 	%r1, %r321, 5;
	shr.u32 	%r322, %r317, 5;
	and.b32  	%r2, %r318, 31;
	mul.lo.s32 	%r323, %r311, %r322;
	shl.b32 	%r324, %r323, 2;
	mov.u32 	%r325, shared;
	add.s32 	%r3, %r325, %r324;
	shr.u32 	%r326, %r315, 5;
	add.s32 	%r327, %r326, %r317;
	mul.lo.s32 	%r4, %r311, %r327;
	add.s32 	%r5, %r311, -1;
	mad.lo.s32 	%r328, %r5, %r312, %r314;
	mul.wide.s32 	%rd5, %r328, 4;
	mov.u64 	%rd6, d_dp_mat;
	add.s64 	%rd7, %rd6, %rd5;
	ld.const.u32 	%r329, [%rd7];
	setp.ge.s32 	%p1, %r1, %r329;
	@%p1 bra 	$L__BB0_150;
	mul.wide.s32 	%rd8, %r314, 4;
	mov.u64 	%rd9, d_lidx_vect;
	add.s64 	%rd10, %rd9, %rd8;
	ld.const.u32 	%r330, [%rd10];
	shl.b32 	%r331, %r1, %r314;
	add.s32 	%r6, %r330, %r331;
	add.s32 	%r332, %r1, 1;
	shl.b32 	%r333, %r332, %r314;
	add.s32 	%r7, %r330, %r333;
	add.s32 	%r584, %r6, %r2;
	setp.ge.s32 	%p2, %r584, %r7;
	@%p2 bra 	$L__BB0_150;
	shl.b32 	%r334, %r4, 2;
	add.s32 	%r9, %r325, %r334;
	add.s32 	%r10, %r311, -2;
	and.b32  	%r11, %r311, 7;
	add.s32 	%r336, %r311, 7;
	and.b32  	%r337, %r336, 7;
	add.s32 	%r12, %r337, -1;
	and.b32  	%r339, %r5, 3;
	add.s32 	%r13, %r339, -1;
	and.b32  	%r14, %r5, -8;
	and.b32  	%r15, %r336, 3;
$L__BB0_3:
	setp.ne.s32 	%p3, %r2, 0;
	@%p3 bra 	$L__BB0_13;
	mov.b32 	%r585, 0;
$L__BB0_5:
	mov.u32 	%r17, %r585;
	mul.wide.u32 	%rd11, %r17, 4;
	add.s64 	%rd2, %rd9, %rd11;
	ld.const.u32 	%r341, [%rd2];
	setp.le.s32 	%p4, %r341, %r584;
	setp.lt.s32 	%p5, %r17, %r312;
	and.pred  	%p6, %p5, %p4;
	add.s32 	%r585, %r17, 1;
	@%p6 bra 	$L__BB0_5;
	setp.lt.s32 	%p7, %r311, 2;
	add.s32 	%r593, %r17, -1;
	ld.const.u32 	%r342, [%rd2+-4];
	sub.s32 	%r20, %r584, %r342;
	@%p7 bra 	$L__BB0_12;
	shr.s32 	%r586, %r20, %r593;
	mov.u32 	%r587, %r593;
	mov.u32 	%r588, %r10;
$L__BB0_8:
	mul.lo.s32 	%r25, %r588, %r312;
	add.s32 	%r344, %r587, %r25;
	mul.wide.s32 	%rd13, %r344, 4;
	add.s64 	%rd15, %rd6, %rd13;
	ld.const.u32 	%r589, [%rd15];
	setp.lt.s32 	%p8, %r586, %r589;
	mov.b32 	%r592, 0;
	@%p8 bra 	$L__BB0_11;
	cvt.s64.s32 	%rd3, %r25;
	mov.b32 	%r592, 0;
	mov.u32 	%r593, %r587;
$L__BB0_10:
	cvt.s64.s32 	%rd16, %r593;
	add.s64 	%rd17, %rd3, %rd16;
	shl.b64 	%rd18, %rd17, 2;
	add.s64 	%rd20, %rd6, %rd18;
	add.s32 	%r592, %r589, %r592;
	add.s32 	%r593, %r593, -1;
	ld.const.u32 	%r589, [%rd20+-4];
	add.s32 	%r346, %r589, %r592;
	setp.ge.s32 	%p9, %r586, %r346;
	@%p9 bra 	$L__BB0_10;
$L__BB0_11:
	sub.s32 	%r347, %r587, %r593;
	shl.b32 	%r348, %r588, 2;
	add.s32 	%r349, %r3, %r348;
	st.shared.u32 	[%r349+4], %r347;
	sub.s32 	%r586, %r586, %r592;
	add.s32 	%r36, %r588, -1;
	setp.ne.s32 	%p10, %r588, 0;
	mov.u32 	%r587, %r593;
	mov.u32 	%r588, %r36;
	@%p10 bra 	$L__BB0_8;
$L__BB0_12:
	st.shared.u32 	[%r3], %r593;
$L__BB0_13:
	setp.lt.s32 	%p11, %r311, 1;
	sub.s32 	%r599, %r584, %r6;
	@%p11 bra 	$L__BB0_25;
	setp.lt.u32 	%p12, %r311, 8;
	mov.u32 	%r598, %r311;
	@%p12 bra 	$L__BB0_17;
	mov.b32 	%r597, 0;
	mov.u32 	%r598, %r311;
$L__BB0_16:
	.pragma "nounroll";
	shl.b32 	%r351, %r598, 2;
	add.s32 	%r352, %r3, %r351;
	ld.shared.u32 	%r353, [%r352+-4];
	mov.b32 	%r354, -1;
	shl.b32 	%r355, %r354, %r353;
	not.b32 	%r356, %r355;
	and.b32  	%r357, %r599, %r356;
	add.s32 	%r358, %r9, %r351;
	st.shared.u32 	[%r358+-4], %r357;
	ld.shared.u32 	%r359, [%r352+-4];
	shr.s32 	%r360, %r599, %r359;
	ld.shared.u32 	%r361, [%r352+-8];
	shl.b32 	%r362, %r354, %r361;
	not.b32 	%r363, %r362;
	and.b32  	%r364, %r360, %r363;
	st.shared.u32 	[%r358+-8], %r364;
	ld.shared.u32 	%r365, [%r352+-8];
	shr.s32 	%r366, %r360, %r365;
	ld.shared.u32 	%r367, [%r352+-12];
	shl.b32 	%r368, %r354, %r367;
	not.b32 	%r369, %r368;
	and.b32  	%r370, %r366, %r369;
	st.shared.u32 	[%r358+-12], %r370;
	ld.shared.u32 	%r371, [%r352+-12];
	shr.s32 	%r372, %r366, %r371;
	ld.shared.u32 	%r373, [%r352+-16];
	shl.b32 	%r374, %r354, %r373;
	not.b32 	%r375, %r374;
	and.b32  	%r376, %r372, %r375;
	st.shared.u32 	[%r358+-16], %r376;
	ld.shared.u32 	%r377, [%r352+-16];
	shr.s32 	%r378, %r372, %r377;
	ld.shared.u32 	%r379, [%r352+-20];
	shl.b32 	%r380, %r354, %r379;
	not.b32 	%r381, %r380;
	and.b32  	%r382, %r378, %r381;
	st.shared.u32 	[%r358+-20], %r382;
	ld.shared.u32 	%r383, [%r352+-20];
	shr.s32 	%r384, %r378, %r383;
	ld.shared.u32 	%r385, [%r352+-24];
	shl.b32 	%r386, %r354, %r385;
	not.b32 	%r387, %r386;
	and.b32  	%r388, %r384, %r387;
	st.shared.u32 	[%r358+-24], %r388;
	ld.shared.u32 	%r389, [%r352+-24];
	shr.s32 	%r390, %r384, %r389;
	ld.shared.u32 	%r391, [%r352+-28];
	shl.b32 	%r392, %r354, %r391;
	not.b32 	%r393, %r392;
	and.b32  	%r394, %r390, %r393;
	st.shared.u32 	[%r358+-28], %r394;
	ld.shared.u32 	%r395, [%r352+-28];
	shr.s32 	%r396, %r390, %r395;
	add.s32 	%r598, %r598, -8;
	ld.shared.u32 	%r397, [%r352+-32];
	shl.b32 	%r398, %r354, %r397;
	not.b32 	%r399, %r398;
	and.b32  	%r400, %r396, %r399;
	st.shared.u32 	[%r358+-32], %r400;
	ld.shared.u32 	%r401, [%r352+-32];
	shr.s32 	%r599, %r396, %r401;
	add.s32 	%r597, %r597, 8;
	and.b32  	%r402, %r311, 2147483640;
	setp.ne.s32 	%p13, %r597, %r402;
	@%p13 bra 	$L__BB0_16;
$L__BB0_17:
	setp.eq.s32 	%p14, %r11, 0;
	@%p14 bra 	$L__BB0_25;
	add.s32 	%r403, %r11, -1;
	setp.lt.u32 	%p15, %r403, 3;
	@%p15 bra 	$L__BB0_20;
	shl.b32 	%r404, %r598, 2;
	add.s32 	%r405, %r3, %r404;
	ld.shared.u32 	%r406, [%r405+-4];
	mov.b32 	%r407, -1;
	shl.b32 	%r408, %r407, %r406;
	not.b32 	%r409, %r408;
	and.b32  	%r410, %r599, %r409;
	add.s32 	%r411, %r9, %r404;
	st.shared.u32 	[%r411+-4], %r410;
	ld.shared.u32 	%r412, [%r405+-4];
	shr.s32 	%r413, %r599, %r412;
	ld.shared.u32 	%r414, [%r405+-8];
	shl.b32 	%r415, %r407, %r414;
	not.b32 	%r416, %r415;
	and.b32  	%r417, %r413, %r416;
	st.shared.u32 	[%r411+-8], %r417;
	ld.shared.u32 	%r418, [%r405+-8];
	shr.s32 	%r419, %r413, %r418;
	ld.shared.u32 	%r420, [%r405+-12];
	shl.b32 	%r421, %r407, %r420;
	not.b32 	%r422, %r421;
	and.b32  	%r423, %r419, %r422;
	st.shared.u32 	[%r411+-12], %r423;
	ld.shared.u32 	%r424, [%r405+-12];
	shr.s32 	%r425, %r419, %r424;
	add.s32 	%r598, %r598, -4;
	ld.shared.u32 	%r426, [%r405+-16];
	shl.b32 	%r427, %r407, %r426;
	not.b32 	%r428, %r427;
	and.b32  	%r429, %r425, %r428;
	st.shared.u32 	[%r411+-16], %r429;
	ld.shared.u32 	%r430, [%r405+-16];
	shr.s32 	%r599, %r425, %r430;
$L__BB0_20:
	and.b32  	%r431, %r311, 3;
	setp.eq.s32 	%p16, %r431, 0;
	@%p16 bra 	$L__BB0_25;
	setp.eq.s32 	%p17, %r431, 1;
	@%p17 bra 	$L__BB0_23;
	shl.b32 	%r432, %r598, 2;
	add.s32 	%r433, %r3, %r432;
	ld.shared.u32 	%r434, [%r433+-4];
	mov.b32 	%r435, -1;
	shl.b32 	%r436, %r435, %r434;
	not.b32 	%r437, %r436;
	and.b32  	%r438, %r599, %r437;
	add.s32 	%r439, %r9, %r432;
	st.shared.u32 	[%r439+-4], %r438;
	ld.shared.u32 	%r440, [%r433+-4];
	shr.s32 	%r441, %r599, %r440;
	add.s32 	%r598, %r598, -2;
	ld.shared.u32 	%r442, [%r433+-8];
	shl.b32 	%r443, %r435, %r442;
	not.b32 	%r444, %r443;
	and.b32  	%r445, %r441, %r444;
	st.shared.u32 	[%r439+-8], %r445;
	ld.shared.u32 	%r446, [%r433+-8];
	shr.s32 	%r599, %r441, %r446;
$L__BB0_23:
	and.b32  	%r447, %r311, 1;
	setp.eq.b32 	%p18, %r447, 1;
	not.pred 	%p19, %p18;
	@%p19 bra 	$L__BB0_25;
	shl.b32 	%r448, %r598, 2;
	add.s32 	%r449, %r3, %r448;
	ld.shared.u32 	%r450, [%r449+-4];
	mov.b32 	%r451, -1;
	shl.b32 	%r452, %r451, %r450;
	not.b32 	%r453, %r452;
	and.b32  	%r454, %r599, %r453;
	add.s32 	%r455, %r9, %r448;
	st.shared.u32 	[%r455+-4], %r454;
$L__BB0_25:
	shl.b32 	%r456, %r313, 2;
	add.s32 	%r457, %r9, %r456;
	ld.shared.u32 	%r55, [%r457];
	setp.eq.s32 	%p20, %r55, 0;
	add.s32 	%r458, %r3, %r456;
	ld.shared.u32 	%r661, [%r458];
	mov.f32 	%f10, 0f00000000;
	@%p20 bra 	$L__BB0_87;
	mov.u32 	%r604, %r661;
	mov.u32 	%r647, %r55;
$L__BB0_27:
	add.s32 	%r604, %r604, -1;
	and.b32  	%r459, %r647, 1;
	setp.eq.b32 	%p21, %r459, 1;
	not.pred 	%p22, %p21;
	shr.s32 	%r647, %r647, 1;
	@%p22 bra 	$L__BB0_27;
	setp.eq.s32 	%p23, %r313, 0;
	mov.u32 	%r648, %r647;
	@%p23 bra 	$L__BB0_30;
	ld.shared.u32 	%r648, [%r9];
$L__BB0_30:
	setp.lt.s32 	%p24, %r311, 2;
	@%p24 bra 	$L__BB0_72;
	setp.lt.u32 	%p25, %r10, 7;
	mov.b32 	%r626, 1;
	@%p25 bra 	$L__BB0_50;
	mov.b32 	%r626, 1;
$L__BB0_33:
	.pragma "nounroll";
	setp.eq.s32 	%p26, %r626, %r313;
	shl.b32 	%r463, %r626, 2;
	add.s32 	%r65, %r3, %r463;
	add.s32 	%r66, %r9, %r463;
	mov.u32 	%r609, %r604;
	mov.u32 	%r610, %r647;
	@%p26 bra 	$L__BB0_35;
	ld.shared.u32 	%r609, [%r65];
	ld.shared.u32 	%r610, [%r66];
$L__BB0_35:
	shl.b32 	%r464, %r648, %r609;
	add.s32 	%r71, %r464, %r610;
	add.s32 	%r465, %r626, 1;
	setp.eq.s32 	%p27, %r465, %r313;
	mov.u32 	%r611, %r604;
	mov.u32 	%r612, %r647;
	@%p27 bra 	$L__BB0_37;
	ld.shared.u32 	%r611, [%r65+4];
	ld.shared.u32 	%r612, [%r66+4];
$L__BB0_37:
	shl.b32 	%r466, %r71, %r611;
	add.s32 	%r76, %r466, %r612;
	add.s32 	%r467, %r626, 2;
	setp.eq.s32 	%p28, %r467, %r313;
	mov.u32 	%r613, %r604;
	mov.u32 	%r614, %r647;
	@%p28 bra 	$L__BB0_39;
	ld.shared.u32 	%r613, [%r65+8];
	ld.shared.u32 	%r614, [%r66+8];
$L__BB0_39:
	shl.b32 	%r468, %r76, %r613;
	add.s32 	%r81, %r468, %r614;
	add.s32 	%r469, %r626, 3;
	setp.eq.s32 	%p29, %r469, %r313;
	mov.u32 	%r615, %r604;
	mov.u32 	%r616, %r647;
	@%p29 bra 	$L__BB0_41;
	ld.shared.u32 	%r615, [%r65+12];
	ld.shared.u32 	%r616, [%r66+12];
$L__BB0_41:
	shl.b32 	%r470, %r81, %r615;
	add.s32 	%r86, %r470, %r616;
	add.s32 	%r471, %r626, 4;
	setp.eq.s32 	%p30, %r471, %r313;
	mov.u32 	%r617, %r604;
	mov.u32 	%r618, %r647;
	@%p30 bra 	$L__BB0_43;
	ld.shared.u32 	%r617, [%r65+16];
	ld.shared.u32 	%r618, [%r66+16];
$L__BB0_43:
	shl.b32 	%r472, %r86, %r617;
	add.s32 	%r91, %r472, %r618;
	add.s32 	%r473, %r626, 5;
	setp.eq.s32 	%p31, %r473, %r313;
	mov.u32 	%r619, %r604;
	mov.u32 	%r620, %r647;
	@%p31 bra 	$L__BB0_45;
	ld.shared.u32 	%r619, [%r65+20];
	ld.shared.u32 	%r620, [%r66+20];
$L__BB0_45:
	shl.b32 	%r474, %r91, %r619;
	add.s32 	%r96, %r474, %r620;
	add.s32 	%r475, %r626, 6;
	setp.eq.s32 	%p32, %r475, %r313;
	mov.u32 	%r621, %r604;
	mov.u32 	%r622, %r647;
	@%p32 bra 	$L__BB0_47;
	ld.shared.u32 	%r621, [%r65+24];
	ld.shared.u32 	%r622, [%r66+24];
$L__BB0_47:
	shl.b32 	%r476, %r96, %r621;
	add.s32 	%r101, %r476, %r622;
	add.s32 	%r102, %r626, 7;
	setp.eq.s32 	%p33, %r102, %r313;
	mov.u32 	%r623, %r604;
	mov.u32 	%r624, %r647;
	@%p33 bra 	$L__BB0_49;
	ld.shared.u32 	%r623, [%r65+28];
	ld.shared.u32 	%r624, [%r66+28];
$L__BB0_49:
	shl.b32 	%r477, %r101, %r623;
	add.s32 	%r648, %r477, %r624;
	add.s32 	%r626, %r626, 8;
	setp.ne.s32 	%p34, %r102, %r14;
	@%p34 bra 	$L__BB0_33;
$L__BB0_50:
	add.s32 	%r478, %r311, -1;
	and.b32  	%r479, %r478, 7;
	setp.eq.s32 	%p35, %r479, 0;
	@%p35 bra 	$L__BB0_72;
	setp.lt.u32 	%p36, %r12, 3;
	@%p36 bra 	$L__BB0_61;
	setp.eq.s32 	%p37, %r626, %r313;
	shl.b32 	%r481, %r626, 2;
	add.s32 	%r112, %r3, %r481;
	add.s32 	%r113, %r9, %r481;
	mov.u32 	%r628, %r604;
	mov.u32 	%r629, %r647;
	@%p37 bra 	$L__BB0_54;
	ld.shared.u32 	%r628, [%r112];
	ld.shared.u32 	%r629, [%r113];
$L__BB0_54:
	shl.b32 	%r482, %r648, %r628;
	add.s32 	%r118, %r482, %r629;
	add.s32 	%r483, %r626, 1;
	setp.eq.s32 	%p38, %r483, %r313;
	mov.u32 	%r630, %r604;
	mov.u32 	%r631, %r647;
	@%p38 bra 	$L__BB0_56;
	ld.shared.u32 	%r630, [%r112+4];
	ld.shared.u32 	%r631, [%r113+4];
$L__BB0_56:
	shl.b32 	%r484, %r118, %r630;
	add.s32 	%r123, %r484, %r631;
	add.s32 	%r485, %r626, 2;
	setp.eq.s32 	%p39, %r485, %r313;
	mov.u32 	%r632, %r604;
	mov.u32 	%r633, %r647;
	@%p39 bra 	$L__BB0_58;
	ld.shared.u32 	%r632, [%r112+8];
	ld.shared.u32 	%r633, [%r113+8];
$L__BB0_58:
	shl.b32 	%r486, %r123, %r632;
	add.s32 	%r128, %r486, %r633;
	add.s32 	%r487, %r626, 3;
	setp.eq.s32 	%p40, %r487, %r313;
	mov.u32 	%r634, %r604;
	mov.u32 	%r635, %r647;
	@%p40 bra 	$L__BB0_60;
	ld.shared.u32 	%r634, [%r112+12];
	ld.shared.u32 	%r635, [%r113+12];
$L__BB0_60:
	shl.b32 	%r488, %r128, %r634;
	add.s32 	%r648, %r488, %r635;
	add.s32 	%r626, %r626, 4;
$L__BB0_61:
	setp.eq.s32 	%p41, %r15, 0;
	@%p41 bra 	$L__BB0_72;
	setp.eq.s32 	%p42, %r13, 0;
	@%p42 bra 	$L__BB0_68;
	setp.eq.s32 	%p43, %r626, %r313;
	shl.b32 	%r490, %r626, 2;
	add.s32 	%r138, %r9, %r490;
	mov.u32 	%r639, %r604;
	mov.u32 	%r640, %r647;
	@%p43 bra 	$L__BB0_65;
	add.s32 	%r492, %r3, %r490;
	ld.shared.u32 	%r639, [%r492];
	ld.shared.u32 	%r640, [%r138];
$L__BB0_65:
	shl.b32 	%r493, %r648, %r639;
	add.s32 	%r143, %r493, %r640;
	add.s32 	%r494, %r626, 1;
	setp.eq.s32 	%p44, %r494, %r313;
	mov.u32 	%r641, %r604;
	mov.u32 	%r642, %r647;
	@%p44 bra 	$L__BB0_67;
	add.s32 	%r496, %r3, %r490;
	ld.shared.u32 	%r641, [%r496+4];
	ld.shared.u32 	%r642, [%r138+4];
$L__BB0_67:
	shl.b32 	%r498, %r143, %r641;
	add.s32 	%r648, %r498, %r642;
	add.s32 	%r626, %r626, 2;
$L__BB0_68:
	and.b32  	%r499, %r311, 1;
	setp.eq.b32 	%p45, %r499, 1;
	@%p45 bra 	$L__BB0_72;
	setp.eq.s32 	%p46, %r626, %r313;
	mov.u32 	%r646, %r604;
	@%p46 bra 	$L__BB0_71;
	shl.b32 	%r500, %r626, 2;
	add.s32 	%r501, %r3, %r500;
	ld.shared.u32 	%r646, [%r501];
	add.s32 	%r502, %r9, %r500;
	ld.shared.u32 	%r647, [%r502];
$L__BB0_71:
	shl.b32 	%r503, %r648, %r646;
	add.s32 	%r648, %r503, %r647;
$L__BB0_72:
	setp.eq.s32 	%p47, %r313, 0;
	mov.u32 	%r660, %r604;
	@%p47 bra 	$L__BB0_74;
	ld.shared.u32 	%r660, [%r3];
$L__BB0_74:
	setp.lt.s32 	%p48, %r311, 2;
	mov.b32 	%r658, 0;
	@%p48 bra 	$L__BB0_86;
	max.s32 	%r161, %r604, 0;
	mov.b32 	%r658, 0;
	mov.b32 	%r651, 1;
$L__BB0_76:
	setp.eq.s32 	%p49, %r651, %r313;
	mov.u32 	%r653, %r604;
	@%p49 bra 	$L__BB0_78;
	shl.b32 	%r507, %r651, 2;
	add.s32 	%r508, %r3, %r507;
	ld.shared.u32 	%r653, [%r508];
$L__BB0_78:
	setp.ne.s32 	%p50, %r651, %r313;
	add.s32 	%r660, %r653, %r660;
	add.s32 	%r509, %r651, -1;
	mad.lo.s32 	%r168, %r509, %r312, %r660;
	@%p50 bra 	$L__BB0_82;
	mov.b32 	%r655, 0;
$L__BB0_80:
	setp.eq.s32 	%p52, %r655, %r161;
	@%p52 bra 	$L__BB0_85;
	sub.s32 	%r516, %r168, %r655;
	mul.wide.s32 	%rd24, %r516, 4;
	add.s64 	%rd26, %rd6, %rd24;
	ld.const.u32 	%r517, [%rd26];
	add.s32 	%r658, %r517, %r658;
	add.s32 	%r655, %r655, 1;
	bra.uni 	$L__BB0_80;
$L__BB0_82:
	shl.b32 	%r511, %r651, 2;
	add.s32 	%r512, %r3, %r511;
	ld.shared.u32 	%r169, [%r512];
	mov.b32 	%r657, 0;
$L__BB0_83:
	setp.ge.s32 	%p51, %r657, %r169;
	@%p51 bra 	$L__BB0_85;
	sub.s32 	%r513, %r168, %r657;
	mul.wide.s32 	%rd21, %r513, 4;
	add.s64 	%rd23, %rd6, %rd21;
	ld.const.u32 	%r514, [%rd23];
	add.s32 	%r658, %r514, %r658;
	add.s32 	%r657, %r657, 1;
	bra.uni 	$L__BB0_83;
$L__BB0_85:
	add.s32 	%r651, %r651, 1;
	setp.ne.s32 	%p53, %r651, %r311;
	@%p53 bra 	$L__BB0_76;
$L__BB0_86:
	shl.b32 	%r518, %r658, %r660;
	mul.wide.s32 	%rd27, %r660, 4;
	add.s64 	%rd29, %rd9, %rd27;
	ld.const.u32 	%r519, [%rd29];
	add.s32 	%r520, %r518, %r648;
	add.s32 	%r521, %r520, %r519;
	mul.wide.s32 	%rd30, %r521, 4;
	add.s64 	%rd31, %rd1, %rd30;
	ld.global.f32 	%f10, [%rd31];
$L__BB0_87:
	mov.b32 	%r522, -1;
	shl.b32 	%r523, %r522, %r661;
	xor.b32  	%r524, %r523, %r55;
	setp.eq.s32 	%p54, %r524, -1;
	mov.f32 	%f11, 0f00000000;
	@%p54 bra 	$L__BB0_149;
	add.s32 	%r704, %r55, 1;
$L__BB0_89:
	add.s32 	%r661, %r661, -1;
	and.b32  	%r525, %r704, 1;
	setp.eq.b32 	%p55, %r525, 1;
	not.pred 	%p56, %p55;
	shr.s32 	%r704, %r704, 1;
	@%p56 bra 	$L__BB0_89;
	setp.eq.s32 	%p57, %r313, 0;
	mov.u32 	%r705, %r704;
	@%p57 bra 	$L__BB0_92;
	ld.shared.u32 	%r705, [%r9];
$L__BB0_92:
	setp.lt.s32 	%p58, %r311, 2;
	@%p58 bra 	$L__BB0_134;
	setp.lt.u32 	%p59, %r10, 7;
	mov.b32 	%r683, 1;
	@%p59 bra 	$L__BB0_112;
	mov.b32 	%r683, 1;
$L__BB0_95:
	.pragma "nounroll";
	setp.eq.s32 	%p60, %r683, %r313;
	shl.b32 	%r529, %r683, 2;
	add.s32 	%r191, %r3, %r529;
	add.s32 	%r192, %r9, %r529;
	mov.u32 	%r666, %r661;
	mov.u32 	%r667, %r704;
	@%p60 bra 	$L__BB0_97;
	ld.shared.u32 	%r666, [%r191];
	ld.shared.u32 	%r667, [%r192];
$L__BB0_97:
	shl.b32 	%r530, %r705, %r666;
	add.s32 	%r197, %r530, %r667;
	add.s32 	%r531, %r683, 1;
	setp.eq.s32 	%p61, %r531, %r313;
	mov.u32 	%r668, %r661;
	mov.u32 	%r669, %r704;
	@%p61 bra 	$L__BB0_99;
	ld.shared.u32 	%r668, [%r191+4];
	ld.shared.u32 	%r669, [%r192+4];
$L__BB0_99:
	shl.b32 	%r532, %r197, %r668;
	add.s32 	%r202, %r532, %r669;
	add.s32 	%r533, %r683, 2;
	setp.eq.s32 	%p62, %r533, %r313;
	mov.u32 	%r670, %r661;
	mov.u32 	%r671, %r704;
	@%p62 bra 	$L__BB0_101;
	ld.shared.u32 	%r670, [%r191+8];
	ld.shared.u32 	%r671, [%r192+8];
$L__BB0_101:
	shl.b32 	%r534, %r202, %r670;
	add.s32 	%r207, %r534, %r671;
	add.s32 	%r535, %r683, 3;
	setp.eq.s32 	%p63, %r535, %r313;
	mov.u32 	%r672, %r661;
	mov.u32 	%r673, %r704;
	@%p63 bra 	$L__BB0_103;
	ld.shared.u32 	%r672, [%r191+12];
	ld.shared.u32 	%r673, [%r192+12];
$L__BB0_103:
	shl.b32 	%r536, %r207, %r672;
	add.s32 	%r212, %r536, %r673;
	add.s32 	%r537, %r683, 4;
	setp.eq.s32 	%p64, %r537, %r313;
	mov.u32 	%r674, %r661;
	mov.u32 	%r675, %r704;
	@%p64 bra 	$L__BB0_105;
	ld.shared.u32 	%r674, [%r191+16];
	ld.shared.u32 	%r675, [%r192+16];
$L__BB0_105:
	shl.b32 	%r538, %r212, %r674;
	add.s32 	%r217, %r538, %r675;
	add.s32 	%r539, %r683, 5;
	setp.eq.s32 	%p65, %r539, %r313;
	mov.u32 	%r676, %r661;
	mov.u32 	%r677, %r704;
	@%p65 bra 	$L__BB0_107;
	ld.shared.u32 	%r676, [%r191+20];
	ld.shared.u32 	%r677, [%r192+20];
$L__BB0_107:
	shl.b32 	%r540, %r217, %r676;
	add.s32 	%r222, %r540, %r677;
	add.s32 	%r541, %r683, 6;
	setp.eq.s32 	%p66, %r541, %r313;
	mov.u32 	%r678, %r661;
	mov.u32 	%r679, %r704;
	@%p66 bra 	$L__BB0_109;
	ld.shared.u32 	%r678, [%r191+24];
	ld.shared.u32 	%r679, [%r192+24];
$L__BB0_109:
	shl.b32 	%r542, %r222, %r678;
	add.s32 	%r227, %r542, %r679;
	add.s32 	%r228, %r683, 7;
	setp.eq.s32 	%p67, %r228, %r313;
	mov.u32 	%r680, %r661;
	mov.u32 	%r681, %r704;
	@%p67 bra 	$L__BB0_111;
	ld.shared.u32 	%r680, [%r191+28];
	ld.shared.u32 	%r681, [%r192+28];
$L__BB0_111:
	shl.b32 	%r543, %r227, %r680;
	add.s32 	%r705, %r543, %r681;
	add.s32 	%r683, %r683, 8;
	setp.ne.s32 	%p68, %r228, %r14;
	@%p68 bra 	$L__BB0_95;
$L__BB0_112:
	add.s32 	%r544, %r311, -1;
	and.b32  	%r545, %r544, 7;
	setp.eq.s32 	%p69, %r545, 0;
	@%p69 bra 	$L__BB0_134;
	setp.lt.u32 	%p70, %r12, 3;
	@%p70 bra 	$L__BB0_123;
	setp.eq.s32 	%p71, %r683, %r313;
	shl.b32 	%r547, %r683, 2;
	add.s32 	%r238, %r3, %r547;
	add.s32 	%r239, %r9, %r547;
	mov.u32 	%r685, %r661;
	mov.u32 	%r686, %r704;
	@%p71 bra 	$L__BB0_116;
	ld.shared.u32 	%r685, [%r238];
	ld.shared.u32 	%r686, [%r239];
$L__BB0_116:
	shl.b32 	%r548, %r705, %r685;
	add.s32 	%r244, %r548, %r686;
	add.s32 	%r549, %r683, 1;
	setp.eq.s32 	%p72, %r549, %r313;
	mov.u32 	%r687, %r661;
	mov.u32 	%r688, %r704;
	@%p72 bra 	$L__BB0_118;
	ld.shared.u32 	%r687, [%r238+4];
	ld.shared.u32 	%r688, [%r239+4];
$L__BB0_118:
	shl.b32 	%r550, %r244, %r687;
	add.s32 	%r249, %r550, %r688;
	add.s32 	%r551, %r683, 2;
	setp.eq.s32 	%p73, %r551, %r313;
	mov.u32 	%r689, %r661;
	mov.u32 	%r690, %r704;
	@%p73 bra 	$L__BB0_120;
	ld.shared.u32 	%r689, [%r238+8];
	ld.shared.u32 	%r690, [%r239+8];
$L__BB0_120:
	shl.b32 	%r552, %r249, %r689;
	add.s32 	%r254, %r552, %r690;
	add.s32 	%r553, %r683, 3;
	setp.eq.s32 	%p74, %r553, %r313;
	mov.u32 	%r691, %r661;
	mov.u32 	%r692, %r704;
	@%p74 bra 	$L__BB0_122;
	ld.shared.u32 	%r691, [%r238+12];
	ld.shared.u32 	%r692, [%r239+12];
$L__BB0_122:
	shl.b32 	%r554, %r254, %r691;
	add.s32 	%r705, %r554, %r692;
	add.s32 	%r683, %r683, 4;
$L__BB0_123:
	setp.eq.s32 	%p75, %r15, 0;
	@%p75 bra 	$L__BB0_134;
	setp.eq.s32 	%p76, %r13, 0;
	@%p76 bra 	$L__BB0_130;
	setp.eq.s32 	%p77, %r683, %r313;
	shl.b32 	%r556, %r683, 2;
	add.s32 	%r264, %r3, %r556;
	add.s32 	%r265, %r9, %r556;
	mov.u32 	%r696, %r661;
	mov.u32 	%r697, %r704;
	@%p77 bra 	$L__BB0_127;
	ld.shared.u32 	%r696, [%r264];
	ld.shared.u32 	%r697, [%r265];
$L__BB0_127:
	shl.b32 	%r557, %r705, %r696;
	add.s32 	%r270, %r557, %r697;
	add.s32 	%r558, %r683, 1;
	setp.eq.s32 	%p78, %r558, %r313;
	mov.u32 	%r698, %r661;
	mov.u32 	%r699, %r704;
	@%p78 bra 	$L__BB0_129;
	ld.shared.u32 	%r698, [%r264+4];
	ld.shared.u32 	%r699, [%r265+4];
$L__BB0_129:
	shl.b32 	%r561, %r270, %r698;
	add.s32 	%r705, %r561, %r699;
	add.s32 	%r683, %r683, 2;
$L__BB0_130:
	and.b32  	%r562, %r311, 1;
	setp.eq.b32 	%p79, %r562, 1;
	@%p79 bra 	$L__BB0_134;
	setp.eq.s32 	%p80, %r683, %r313;
	mov.u32 	%r703, %r661;
	@%p80 bra 	$L__BB0_133;
	shl.b32 	%r563, %r683, 2;
	add.s32 	%r564, %r3, %r563;
	ld.shared.u32 	%r703, [%r564];
	add.s32 	%r565, %r9, %r563;
	ld.shared.u32 	%r704, [%r565];
$L__BB0_133:
	shl.b32 	%r566, %r705, %r703;
	add.s32 	%r705, %r566, %r704;
$L__BB0_134:
	setp.eq.s32 	%p81, %r313, 0;
	mov.u32 	%r717, %r661;
	@%p81 bra 	$L__BB0_136;
	ld.shared.u32 	%r717, [%r3];
$L__BB0_136:
	setp.lt.s32 	%p82, %r311, 2;
	mov.b32 	%r715, 0;
	@%p82 bra 	$L__BB0_148;
	max.s32 	%r288, %r661, 0;
	mov.b32 	%r715, 0;
	mov.b32 	%r708, 1;
$L__BB0_138:
	setp.eq.s32 	%p83, %r708, %r313;
	shl.b32 	%r570, %r708, 2;
	add.s32 	%r292, %r3, %r570;
	mov.u32 	%r710, %r661;
	@%p83 bra 	$L__BB0_140;
	ld.shared.u32 	%r710, [%r292];
$L__BB0_140:
	setp.ne.s32 	%p84, %r708, %r313;
	add.s32 	%r717, %r710, %r717;
	add.s32 	%r571, %r708, -1;
	mad.lo.s32 	%r296, %r571, %r312, %r717;
	@%p84 bra 	$L__BB0_144;
	mov.b32 	%r712, 0;
$L__BB0_142:
	setp.eq.s32 	%p86, %r712, %r288;
	@%p86 bra 	$L__BB0_147;
	sub.s32 	%r578, %r296, %r712;
	mul.wide.s32 	%rd35, %r578, 4;
	add.s64 	%rd37, %rd6, %rd35;
	ld.const.u32 	%r579, [%rd37];
	add.s32 	%r715, %r579, %r715;
	add.s32 	%r712, %r712, 1;
	bra.uni 	$L__BB0_142;
$L__BB0_144:
	ld.shared.u32 	%r297, [%r292];
	mov.b32 	%r714, 0;
$L__BB0_145:
	setp.ge.s32 	%p85, %r714, %r297;
	@%p85 bra 	$L__BB0_147;
	sub.s32 	%r575, %r296, %r714;
	mul.wide.s32 	%rd32, %r575, 4;
	add.s64 	%rd34, %rd6, %rd32;
	ld.const.u32 	%r576, [%rd34];
	add.s32 	%r715, %r576, %r715;
	add.s32 	%r714, %r714, 1;
	bra.uni 	$L__BB0_145;
$L__BB0_147:
	add.s32 	%r708, %r708, 1;
	setp.ne.s32 	%p87, %r708, %r311;
	@%p87 bra 	$L__BB0_138;
$L__BB0_148:
	shl.b32 	%r580, %r715, %r717;
	mul.wide.s32 	%rd38, %r717, 4;
	add.s64 	%rd40, %rd9, %rd38;
	ld.const.u32 	%r581, [%rd40];
	add.s32 	%r582, %r580, %r705;
	add.s32 	%r583, %r582, %r581;
	mul.wide.s32 	%rd41, %r583, 4;
	add.s64 	%rd42, %rd1, %rd41;
	ld.global.f32 	%f11, [%rd42];
$L__BB0_149:
	add.f32 	%f7, %f10, %f11;
	mul.wide.s32 	%rd43, %r584, 4;
	add.s64 	%rd44, %rd1, %rd43;
	ld.global.f32 	%f8, [%rd44];
	fma.rn.f32 	%f9, %f7, 0fBF000000, %f8;
	st.global.f32 	[%rd44], %f9;
	add.s32 	%r584, %r584, 32;
	setp.lt.s32 	%p88, %r584, %r7;
	@%p88 bra 	$L__BB0_3;
$L__BB0_150:
	ret;

}
	// .globl	_Z12hierarchize1iiPfii
.visible .entry _Z12hierarchize1iiPfii(
	.param .u32 _Z12hierarchize1iiPfii_param_0,
	.param .u32 _Z12hierarchize1iiPfii_param_1,
	.param .u64 .ptr .align 1 _Z12hierarchize1iiPfii_param_2,
	.param .u32 _Z12hierarchize1iiPfii_param_3,
	.param .u32 _Z12hierarchize1iiPfii_param_4
)
{
	.reg .pred 	%p<89>;
	.reg .b32 	%r<731>;
	.reg .b32 	%f<12>;
	.reg .b64 	%rd<45>;

	ld.param.u32 	%r318, [_Z12hierarchize1iiPfii_param_0];
	ld.param.u32 	%r319, [_Z12hierarchize1iiPfii_param_1];
	ld.param.u64 	%rd3, [_Z12hierarchize1iiPfii_param_2];
	ld.param.u32 	%r320, [_Z12hierarchize1iiPfii_param_3];
	ld.param.u32 	%r321, [_Z12hierarchize1iiPfii_param_4];
	cvta.to.global.u64 	%rd1, %rd3;
	mov.u32 	%r1, %ntid.x;
	mov.u32 	%r322, %ctaid.x;
	mov.u32 	%r2, %tid.x;
	mad.lo.s32 	%r323, %r1, %r322, %r2;
	shr.s32 	%r324, %r323, 31;
	shr.u32 	%r325, %r324, 27;
	add.s32 	%r326, %r323, %r325;
	shr.s32 	%r3, %r326, 5;
	shr.u32 	%r4, %r2, 5;
	and.b32  	%r5, %r323, 31;
	add.s32 	%r6, %r318, -1;
	mad.lo.s32 	%r327, %r6, %r319, %r321;
	mul.wide.s32 	%rd4, %r327, 4;
	mov.u64 	%rd5, d_dp_mat;
	add.s64 	%rd6, %rd5, %rd4;
	ld.const.u32 	%r328, [%rd6];
	setp.ge.s32 	%p1, %r3, %r328;
	@%p1 bra 	$L__BB1_150;
	mul.wide.s32 	%rd7, %r321, 4;
	mov.u64 	%rd8, d_lidx_vect;
	add.s64 	%rd9, %rd8, %rd7;
	ld.const.u32 	%r329, [%rd9];
	shl.b32 	%r330, %r3, %r321;
	add.s32 	%r7, %r329, %r330;
	add.s32 	%r331, %r3, 1;
	shl.b32 	%r332, %r331, %r321;
	add.s32 	%r8, %r329, %r332;
	add.s32 	%r605, %r7, %r5;
	setp.ge.s32 	%p2, %r605, %r8;
	@%p2 bra 	$L__BB1_150;
	mul.lo.s32 	%r333, %r318, %r4;
	shl.b32 	%r334, %r333, 2;
	mov.u32 	%r335, shared;
	add.s32 	%r10, %r335, %r334;
	setp.ne.s32 	%p3, %r5, 0;
	@%p3 bra 	$L__BB1_12;
	mov.b32 	%r595, 0;
$L__BB1_4:
	mov.u32 	%r11, %r595;
	mul.wide.u32 	%rd10, %r11, 4;
	add.s64 	%rd2, %rd8, %rd10;
	ld.const.u32 	%r337, [%rd2];
	setp.le.s32 	%p4, %r337, %r605;
	setp.lt.s32 	%p5, %r11, %r319;
	and.pred  	%p6, %p5, %p4;
	add.s32 	%r595, %r11, 1;
	@%p6 bra 	$L__BB1_4;
	add.s32 	%r604, %r11, -1;
	ld.const.u32 	%r338, [%rd2+-4];
	sub.s32 	%r14, %r605, %r338;
	setp.lt.s32 	%p7, %r318, 2;
	@%p7 bra 	$L__BB1_11;
	add.s32 	%r598, %r318, -2;
	shr.s32 	%r596, %r14, %r604;
	mov.u32 	%r597, %r604;
$L__BB1_7:
	mul.lo.s32 	%r20, %r598, %r319;
	add.s32 	%r340, %r597, %r20;
	mul.wide.s32 	%rd12, %r340, 4;
	add.s64 	%rd14, %rd5, %rd12;
	ld.const.u32 	%r599, [%rd14];
	setp.lt.s32 	%p8, %r596, %r599;
	mov.b32 	%r602, 0;
	@%p8 bra 	$L__BB1_10;
	mov.b32 	%r602, 0;
	cvt.s64.s32 	%rd15, %r20;
	mov.u32 	%r600, %r597;
$L__BB1_9:
	add.s32 	%r602, %r599, %r602;
	add.s32 	%r604, %r600, -1;
	cvt.s64.s32 	%rd16, %r600;
	add.s64 	%rd17, %rd16, %rd15;
	shl.b64 	%rd18, %rd17, 2;
	add.s64 	%rd20, %rd5, %rd18;
	ld.const.u32 	%r599, [%rd20+-4];
	add.s32 	%r342, %r599, %r602;
	setp.ge.s32 	%p9, %r596, %r342;
	mov.u32 	%r600, %r604;
	@%p9 bra 	$L__BB1_9;
$L__BB1_10:
	sub.s32 	%r343, %r597, %r604;
	shl.b32 	%r344, %r598, 2;
	add.s32 	%r345, %r10, %r344;
	st.shared.u32 	[%r345+4], %r343;
	sub.s32 	%r596, %r596, %r602;
	add.s32 	%r31, %r598, -1;
	setp.ne.s32 	%p10, %r598, 0;
	mov.u32 	%r597, %r604;
	mov.u32 	%r598, %r31;
	@%p10 bra 	$L__BB1_7;
$L__BB1_11:
	st.shared.u32 	[%r10], %r604;
$L__BB1_12:
	shr.u32 	%r346, %r1, 5;
	add.s32 	%r347, %r346, %r2;
	mul.lo.s32 	%r348, %r318, %r347;
	shl.b32 	%r349, %r348, 2;
	add.s32 	%r33, %r335, %r349;
	and.b32  	%r34, %r318, 7;
	and.b32  	%r352, %r6, 7;
	add.s32 	%r35, %r352, -1;
	and.b32  	%r353, %r6, 3;
	add.s32 	%r36, %r353, -1;
	and.b32  	%r38, %r6, -8;
	shl.b32 	%r354, %r4, 2;
	add.s32 	%r355, %r354, 4;
	mad.lo.s32 	%r356, %r318, %r355, %r335;
	add.s32 	%r39, %r356, -16;
	shl.b32 	%r357, %r347, 2;
	add.s32 	%r358, %r357, 4;
	mad.lo.s32 	%r359, %r318, %r358, %r335;
	add.s32 	%r40, %r359, -16;
$L__BB1_13:
	setp.lt.s32 	%p11, %r318, 1;
	sub.s32 	%r612, %r605, %r7;
	@%p11 bra 	$L__BB1_25;
	setp.lt.u32 	%p12, %r318, 8;
	mov.u32 	%r611, %r318;
	@%p12 bra 	$L__BB1_17;
	and.b32  	%r360, %r318, 2147483640;
	neg.s32 	%r608, %r360;
	mov.u32 	%r606, %r40;
	mov.u32 	%r607, %r39;
	mov.u32 	%r611, %r318;
$L__BB1_16:
	.pragma "nounroll";
	ld.shared.u32 	%r361, [%r607+12];
	mov.b32 	%r362, -1;
	shl.b32 	%r363, %r362, %r361;
	not.b32 	%r364, %r363;
	and.b32  	%r365, %r612, %r364;
	st.shared.u32 	[%r606+12], %r365;
	ld.shared.u32 	%r366, [%r607+12];
	shr.s32 	%r367, %r612, %r366;
	ld.shared.u32 	%r368, [%r607+8];
	shl.b32 	%r369, %r362, %r368;
	not.b32 	%r370, %r369;
	and.b32  	%r371, %r367, %r370;
	st.shared.u32 	[%r606+8], %r371;
	ld.shared.u32 	%r372, [%r607+8];
	shr.s32 	%r373, %r367, %r372;
	ld.shared.u32 	%r374, [%r607+4];
	shl.b32 	%r375, %r362, %r374;
	not.b32 	%r376, %r375;
	and.b32  	%r377, %r373, %r376;
	st.shared.u32 	[%r606+4], %r377;
	ld.shared.u32 	%r378, [%r607+4];
	shr.s32 	%r379, %r373, %r378;
	ld.shared.u32 	%r380, [%r607];
	shl.b32 	%r381, %r362, %r380;
	not.b32 	%r382, %r381;
	and.b32  	%r383, %r379, %r382;
	st.shared.u32 	[%r606], %r383;
	ld.shared.u32 	%r384, [%r607];
	shr.s32 	%r385, %r379, %r384;
	ld.shared.u32 	%r386, [%r607+-4];
	shl.b32 	%r387, %r362, %r386;
	not.b32 	%r388, %r387;
	and.b32  	%r389, %r385, %r388;
	st.shared.u32 	[%r606+-4], %r389;
	ld.shared.u32 	%r390, [%r607+-4];
	shr.s32 	%r391, %r385, %r390;
	ld.shared.u32 	%r392, [%r607+-8];
	shl.b32 	%r393, %r362, %r392;
	not.b32 	%r394, %r393;
	and.b32  	%r395, %r391, %r394;
	st.shared.u32 	[%r606+-8], %r395;
	ld.shared.u32 	%r396, [%r607+-8];
	shr.s32 	%r397, %r391, %r396;
	ld.shared.u32 	%r398, [%r607+-12];
	shl.b32 	%r399, %r362, %r398;
	not.b32 	%r400, %r399;
	and.b32  	%r401, %r397, %r400;
	st.shared.u32 	[%r606+-12], %r401;
	ld.shared.u32 	%r402, [%r607+-12];
	shr.s32 	%r403, %r397, %r402;
	add.s32 	%r611, %r611, -8;
	ld.shared.u32 	%r404, [%r607+-16];
	shl.b32 	%r405, %r362, %r404;
	not.b32 	%r406, %r405;
	and.b32  	%r407, %r403, %r406;
	st.shared.u32 	[%r606+-16], %r407;
	ld.shared.u32 	%r408, [%r607+-16];
	shr.s32 	%r612, %r403, %r408;
	add.s32 	%r608, %r608, 8;
	add.s32 	%r607, %r607, -32;
	add.s32 	%r606, %r606, -32;
	setp.ne.s32 	%p13, %r608, 0;
	@%p13 bra 	$L__BB1_16;
$L__BB1_17:
	setp.eq.s32 	%p14, %r34, 0;
	@%p14 bra 	$L__BB1_25;
	add.s32 	%r409, %r34, -1;
	setp.lt.u32 	%p15, %r409, 3;
	@%p15 bra 	$L__BB1_20;
	shl.b32 	%r410, %r611, 2;
	add.s32 	%r411, %r10, %r410;
	ld.shared.u32 	%r412, [%r411+-4];
	mov.b32 	%r413, -1;
	shl.b32 	%r414, %r413, %r412;
	not.b32 	%r415, %r414;
	and.b32  	%r416, %r612, %r415;
	add.s32 	%r417, %r33, %r410;
	st.shared.u32 	[%r417+-4], %r416;
	ld.shared.u32 	%r418, [%r411+-4];
	shr.s32 	%r419, %r612, %r418;
	ld.shared.u32 	%r420, [%r411+-8];
	shl.b32 	%r421, %r413, %r420;
	not.b32 	%r422, %r421;
	and.b32  	%r423, %r419, %r422;
	st.shared.u32 	[%r417+-8], %r423;
	ld.shared.u32 	%r424, [%r411+-8];
	shr.s32 	%r425, %r419, %r424;
	ld.shared.u32 	%r426, [%r411+-12];
	shl.b32 	%r427, %r413, %r426;
	not.b32 	%r428, %r427;
	and.b32  	%r429, %r425, %r428;
	st.shared.u32 	[%r417+-12], %r429;
	ld.shared.u32 	%r430, [%r411+-12];
	shr.s32 	%r431, %r425, %r430;
	add.s32 	%r611, %r611, -4;
	ld.shared.u32 	%r432, [%r411+-16];
	shl.b32 	%r433, %r413, %r432;
	not.b32 	%r434, %r433;
	and.b32  	%r435, %r431, %r434;
	st.shared.u32 	[%r417+-16], %r435;
	ld.shared.u32 	%r436, [%r411+-16];
	shr.s32 	%r612, %r431, %r436;
$L__BB1_20:
	and.b32  	%r437, %r318, 3;
	setp.eq.s32 	%p16, %r437, 0;
	@%p16 bra 	$L__BB1_25;
	setp.eq.s32 	%p17, %r437, 1;
	@%p17 bra 	$L__BB1_23;
	shl.b32 	%r438, %r611, 2;
	add.s32 	%r439, %r10, %r438;
	ld.shared.u32 	%r440, [%r439+-4];
	mov.b32 	%r441, -1;
	shl.b32 	%r442, %r441, %r440;
	not.b32 	%r443, %r442;
	and.b32  	%r444, %r612, %r443;
	add.s32 	%r445, %r33, %r438;
	st.shared.u32 	[%r445+-4], %r444;
	ld.shared.u32 	%r446, [%r439+-4];
	shr.s32 	%r447, %r612, %r446;
	add.s32 	%r611, %r611, -2;
	ld.shared.u32 	%r448, [%r439+-8];
	shl.b32 	%r449, %r441, %r448;
	not.b32 	%r450, %r449;
	and.b32  	%r451, %r447, %r450;
	st.shared.u32 	[%r445+-8], %r451;
	ld.shared.u32 	%r452, [%r439+-8];
	shr.s32 	%r612, %r447, %r452;
$L__BB1_23:
	and.b32  	%r453, %r318, 1;
	setp.eq.b32 	%p18, %r453, 1;
	not.pred 	%p19, %p18;
	@%p19 bra 	$L__BB1_25;
	shl.b32 	%r454, %r611, 2;
	add.s32 	%r455, %r10, %r454;
	ld.shared.u32 	%r456, [%r455+-4];
	mov.b32 	%r457, -1;
	shl.b32 	%r458, %r457, %r456;
	not.b32 	%r459, %r458;
	and.b32  	%r460, %r612, %r459;
	add.s32 	%r461, %r33, %r454;
	st.shared.u32 	[%r461+-4], %r460;
$L__BB1_25:
	shl.b32 	%r462, %r320, 2;
	add.s32 	%r463, %r33, %r462;
	ld.shared.u32 	%r64, [%r463];
	setp.eq.s32 	%p20, %r64, 0;
	add.s32 	%r464, %r10, %r462;
	ld.shared.u32 	%r674, [%r464];
	mov.f32 	%f10, 0f00000000;
	@%p20 bra 	$L__BB1_87;
	mov.u32 	%r617, %r674;
	mov.u32 	%r660, %r64;
$L__BB1_27:
	add.s32 	%r617, %r617, -1;
	and.b32  	%r465, %r660, 1;
	setp.eq.b32 	%p21, %r465, 1;
	not.pred 	%p22, %p21;
	shr.s32 	%r660, %r660, 1;
	@%p22 bra 	$L__BB1_27;
	setp.eq.s32 	%p23, %r320, 0;
	mov.u32 	%r661, %r660;
	@%p23 bra 	$L__BB1_30;
	ld.shared.u32 	%r661, [%r33];
$L__BB1_30:
	setp.lt.s32 	%p24, %r318, 2;
	@%p24 bra 	$L__BB1_72;
	add.s32 	%r468, %r318, -2;
	setp.lt.u32 	%p25, %r468, 7;
	mov.b32 	%r639, 1;
	@%p25 bra 	$L__BB1_50;
	mov.b32 	%r639, 1;
$L__BB1_33:
	.pragma "nounroll";
	setp.eq.s32 	%p26, %r639, %r320;
	shl.b32 	%r470, %r639, 2;
	add.s32 	%r74, %r10, %r470;
	add.s32 	%r75, %r33, %r470;
	mov.u32 	%r622, %r617;
	mov.u32 	%r623, %r660;
	@%p26 bra 	$L__BB1_35;
	ld.shared.u32 	%r622, [%r74];
	ld.shared.u32 	%r623, [%r75];
$L__BB1_35:
	shl.b32 	%r471, %r661, %r622;
	add.s32 	%r80, %r471, %r623;
	add.s32 	%r472, %r639, 1;
	setp.eq.s32 	%p27, %r472, %r320;
	mov.u32 	%r624, %r617;
	mov.u32 	%r625, %r660;
	@%p27 bra 	$L__BB1_37;
	ld.shared.u32 	%r624, [%r74+4];
	ld.shared.u32 	%r625, [%r75+4];
$L__BB1_37:
	shl.b32 	%r473, %r80, %r624;
	add.s32 	%r85, %r473, %r625;
	add.s32 	%r474, %r639, 2;
	setp.eq.s32 	%p28, %r474, %r320;
	mov.u32 	%r626, %r617;
	mov.u32 	%r627, %r660;
	@%p28 bra 	$L__BB1_39;
	ld.shared.u32 	%r626, [%r74+8];
	ld.shared.u32 	%r627, [%r75+8];
$L__BB1_39:
	shl.b32 	%r475, %r85, %r626;
	add.s32 	%r90, %r475, %r627;
	add.s32 	%r476, %r639, 3;
	setp.eq.s32 	%p29, %r476, %r320;
	mov.u32 	%r628, %r617;
	mov.u32 	%r629, %r660;
	@%p29 bra 	$L__BB1_41;
	ld.shared.u32 	%r628, [%r74+12];
	ld.shared.u32 	%r629, [%r75+12];
$L__BB1_41:
	shl.b32 	%r477, %r90, %r628;
	add.s32 	%r95, %r477, %r629;
	add.s32 	%r478, %r639, 4;
	setp.eq.s32 	%p30, %r478, %r320;
	mov.u32 	%r630, %r617;
	mov.u32 	%r631, %r660;
	@%p30 bra 	$L__BB1_43;
	ld.shared.u32 	%r630, [%r74+16];
	ld.shared.u32 	%r631, [%r75+16];
$L__BB1_43:
	shl.b32 	%r479, %r95, %r630;
	add.s32 	%r100, %r479, %r631;
	add.s32 	%r480, %r639, 5;
	setp.eq.s32 	%p31, %r480, %r320;
	mov.u32 	%r632, %r617;
	mov.u32 	%r633, %r660;
	@%p31 bra 	$L__BB1_45;
	ld.shared.u32 	%r632, [%r74+20];
	ld.shared.u32 	%r633, [%r75+20];
$L__BB1_45:
	shl.b32 	%r481, %r100, %r632;
	add.s32 	%r105, %r481, %r633;
	add.s32 	%r482, %r639, 6;
	setp.eq.s32 	%p32, %r482, %r320;
	mov.u32 	%r634, %r617;
	mov.u32 	%r635, %r660;
	@%p32 bra 	$L__BB1_47;
	ld.shared.u32 	%r634, [%r74+24];
	ld.shared.u32 	%r635, [%r75+24];
$L__BB1_47:
	shl.b32 	%r483, %r105, %r634;
	add.s32 	%r110, %r483, %r635;
	add.s32 	%r111, %r639, 7;
	setp.eq.s32 	%p33, %r111, %r320;
	mov.u32 	%r636, %r617;
	mov.u32 	%r637, %r660;
	@%p33 bra 	$L__BB1_49;
	ld.shared.u32 	%r636, [%r74+28];
	ld.shared.u32 	%r637, [%r75+28];
$L__BB1_49:
	shl.b32 	%r484, %r110, %r636;
	add.s32 	%r661, %r484, %r637;
	add.s32 	%r639, %r639, 8;
	setp.ne.s32 	%p34, %r111, %r38;
	@%p34 bra 	$L__BB1_33;
$L__BB1_50:
	setp.eq.s32 	%p35, %r352, 0;
	@%p35 bra 	$L__BB1_72;
	setp.lt.u32 	%p36, %r35, 3;
	@%p36 bra 	$L__BB1_61;
	setp.eq.s32 	%p37, %r639, %r320;
	shl.b32 	%r486, %r639, 2;
	add.s32 	%r121, %r10, %r486;
	add.s32 	%r122, %r33, %r486;
	mov.u32 	%r641, %r617;
	mov.u32 	%r642, %r660;
	@%p37 bra 	$L__BB1_54;
	ld.shared.u32 	%r641, [%r121];
	ld.shared.u32 	%r642, [%r122];
$L__BB1_54:
	shl.b32 	%r487, %r661, %r641;
	add.s32 	%r127, %r487, %r642;
	add.s32 	%r488, %r639, 1;
	setp.eq.s32 	%p38, %r488, %r320;
	mov.u32 	%r643, %r617;
	mov.u32 	%r644, %r660;
	@%p38 bra 	$L__BB1_56;
	ld.shared.u32 	%r643, [%r121+4];
	ld.shared.u32 	%r644, [%r122+4];
$L__BB1_56:
	shl.b32 	%r489, %r127, %r643;
	add.s32 	%r132, %r489, %r644;
	add.s32 	%r490, %r639, 2;
	setp.eq.s32 	%p39, %r490, %r320;
	mov.u32 	%r645, %r617;
	mov.u32 	%r646, %r660;
	@%p39 bra 	$L__BB1_58;
	ld.shared.u32 	%r645, [%r121+8];
	ld.shared.u32 	%r646, [%r122+8];
$L__BB1_58:
	shl.b32 	%r491, %r132, %r645;
	add.s32 	%r137, %r491, %r646;
	add.s32 	%r492, %r639, 3;
	setp.eq.s32 	%p40, %r492, %r320;
	mov.u32 	%r647, %r617;
	mov.u32 	%r648, %r660;
	@%p40 bra 	$L__BB1_60;
	ld.shared.u32 	%r647, [%r121+12];
	ld.shared.u32 	%r648, [%r122+12];
$L__BB1_60:
	shl.b32 	%r493, %r137, %r647;
	add.s32 	%r661, %r493, %r648;
	add.s32 	%r639, %r639, 4;
$L__BB1_61:
	add.s32 	%r494, %r318, -1;
	and.b32  	%r495, %r494, 3;
	setp.eq.s32 	%p41, %r495, 0;
	@%p41 bra 	$L__BB1_72;
	setp.eq.s32 	%p42, %r36, 0;
	@%p42 bra 	$L__BB1_68;
	setp.eq.s32 	%p43, %r639, %r320;
	mov.u32 	%r652, %r617;
	mov.u32 	%r653, %r660;
	@%p43 bra 	$L__BB1_65;
	shl.b32 	%r497, %r639, 2;
	add.s32 	%r498, %r10, %r497;
	ld.shared.u32 	%r652, [%r498];
	add.s32 	%r499, %r33, %r497;
	ld.shared.u32 	%r653, [%r499];
$L__BB1_65:
	shl.b32 	%r500, %r661, %r652;
	add.s32 	%r151, %r500, %r653;
	add.s32 	%r501, %r639, 1;
	setp.eq.s32 	%p44, %r501, %r320;
	mov.u32 	%r654, %r617;
	mov.u32 	%r655, %r660;
	@%p44 bra 	$L__BB1_67;
	shl.b32 	%r502, %r639, 2;
	add.s32 	%r503, %r10, %r502;
	ld.shared.u32 	%r654, [%r503+4];
	add.s32 	%r504, %r33, %r502;
	ld.shared.u32 	%r655, [%r504+4];
$L__BB1_67:
	shl.b32 	%r505, %r151, %r654;
	add.s32 	%r661, %r505, %r655;
	add.s32 	%r639, %r639, 2;
$L__BB1_68:
	and.b32  	%r506, %r318, 1;
	setp.eq.b32 	%p45, %r506, 1;
	@%p45 bra 	$L__BB1_72;
	setp.eq.s32 	%p46, %r639, %r320;
	mov.u32 	%r659, %r617;
	@%p46 bra 	$L__BB1_71;
	shl.b32 	%r507, %r639, 2;
	add.s32 	%r508, %r10, %r507;
	ld.shared.u32 	%r659, [%r508];
	add.s32 	%r509, %r33, %r507;
	ld.shared.u32 	%r660, [%r509];
$L__BB1_71:
	shl.b32 	%r510, %r661, %r659;
	add.s32 	%r661, %r510, %r660;
$L__BB1_72:
	setp.eq.s32 	%p47, %r320, 0;
	mov.u32 	%r673, %r617;
	@%p47 bra 	$L__BB1_74;
	ld.shared.u32 	%r673, [%r10];
$L__BB1_74:
	setp.lt.s32 	%p48, %r318, 2;
	mov.b32 	%r671, 0;
	@%p48 bra 	$L__BB1_86;
	max.s32 	%r169, %r617, 0;
	mov.b32 	%r671, 0;
	mov.b32 	%r664, 1;
$L__BB1_76:
	setp.eq.s32 	%p49, %r664, %r320;
	mov.u32 	%r666, %r617;
	@%p49 bra 	$L__BB1_78;
	shl.b32 	%r514, %r664, 2;
	add.s32 	%r515, %r10, %r514;
	ld.shared.u32 	%r666, [%r515];
$L__BB1_78:
	setp.ne.s32 	%p50, %r664, %r320;
	add.s32 	%r673, %r666, %r673;
	add.s32 	%r516, %r664, -1;
	mad.lo.s32 	%r176, %r516, %r319, %r673;
	@%p50 bra 	$L__BB1_82;
	mov.b32 	%r668, 0;
$L__BB1_80:
	setp.eq.s32 	%p52, %r668, %r169;
	@%p52 bra 	$L__BB1_85;
	sub.s32 	%r523, %r176, %r668;
	mul.wide.s32 	%rd24, %r523, 4;
	add.s64 	%rd26, %rd5, %rd24;
	ld.const.u32 	%r524, [%rd26];
	add.s32 	%r671, %r524, %r671;
	add.s32 	%r668, %r668, 1;
	bra.uni 	$L__BB1_80;
$L__BB1_82:
	shl.b32 	%r518, %r664, 2;
	add.s32 	%r519, %r10, %r518;
	ld.shared.u32 	%r177, [%r519];
	mov.b32 	%r670, 0;
$L__BB1_83:
	setp.ge.s32 	%p51, %r670, %r177;
	@%p51 bra 	$L__BB1_85;
	sub.s32 	%r520, %r176, %r670;
	mul.wide.s32 	%rd21, %r520, 4;
	add.s64 	%rd23, %rd5, %rd21;
	ld.const.u32 	%r521, [%rd23];
	add.s32 	%r671, %r521, %r671;
	add.s32 	%r670, %r670, 1;
	bra.uni 	$L__BB1_83;
$L__BB1_85:
	add.s32 	%r664, %r664, 1;
	setp.ne.s32 	%p53, %r664, %r318;
	@%p53 bra 	$L__BB1_76;
$L__BB1_86:
	shl.b32 	%r525, %r671, %r673;
	mul.wide.s32 	%rd27, %r673, 4;
	add.s64 	%rd29, %rd8, %rd27;
	ld.const.u32 	%r526, [%rd29];
	add.s32 	%r527, %r525, %r661;
	add.s32 	%r528, %r527, %r526;
	mul.wide.s32 	%rd30, %r528, 4;
	add.s64 	%rd31, %rd1, %rd30;
	ld.global.f32 	%f10, [%rd31];
$L__BB1_87:
	mov.b32 	%r529, -1;
	shl.b32 	%r530, %r529, %r674;
	xor.b32  	%r531, %r530, %r64;
	setp.eq.s32 	%p54, %r531, -1;
	mov.f32 	%f11, 0f00000000;
	@%p54 bra 	$L__BB1_149;
	add.s32 	%r717, %r64, 1;
$L__BB1_89:
	add.s32 	%r674, %r674, -1;
	and.b32  	%r532, %r717, 1;
	setp.eq.b32 	%p55, %r532, 1;
	not.pred 	%p56, %p55;
	shr.s32 	%r717, %r717, 1;
	@%p56 bra 	$L__BB1_89;
	setp.eq.s32 	%p57, %r320, 0;
	mov.u32 	%r718, %r717;
	@%p57 bra 	$L__BB1_92;
	ld.shared.u32 	%r718, [%r33];
$L__BB1_92:
	setp.lt.s32 	%p58, %r318, 2;
	@%p58 bra 	$L__BB1_134;
	add.s32 	%r535, %r318, -2;
	setp.lt.u32 	%p59, %r535, 7;
	mov.b32 	%r696, 1;
	@%p59 bra 	$L__BB1_112;
	mov.b32 	%r696, 1;
$L__BB1_95:
	.pragma "nounroll";
	setp.eq.s32 	%p60, %r696, %r320;
	shl.b32 	%r537, %r696, 2;
	add.s32 	%r199, %r10, %r537;
	add.s32 	%r200, %r33, %r537;
	mov.u32 	%r679, %r674;
	mov.u32 	%r680, %r717;
	@%p60 bra 	$L__BB1_97;
	ld.shared.u32 	%r679, [%r199];
	ld.shared.u32 	%r680, [%r200];
$L__BB1_97:
	shl.b32 	%r538, %r718, %r679;
	add.s32 	%r205, %r538, %r680;
	add.s32 	%r539, %r696, 1;
	setp.eq.s32 	%p61, %r539, %r320;
	mov.u32 	%r681, %r674;
	mov.u32 	%r682, %r717;
	@%p61 bra 	$L__BB1_99;
	ld.shared.u32 	%r681, [%r199+4];
	ld.shared.u32 	%r682, [%r200+4];
$L__BB1_99:
	shl.b32 	%r540, %r205, %r681;
	add.s32 	%r210, %r540, %r682;
	add.s32 	%r541, %r696, 2;
	setp.eq.s32 	%p62, %r541, %r320;
	mov.u32 	%r683, %r674;
	mov.u32 	%r684, %r717;
	@%p62 bra 	$L__BB1_101;
	ld.shared.u32 	%r683, [%r199+8];
	ld.shared.u32 	%r684, [%r200+8];
$L__BB1_101:
	shl.b32 	%r542, %r210, %r683;
	add.s32 	%r215, %r542, %r684;
	add.s32 	%r543, %r696, 3;
	setp.eq.s32 	%p63, %r543, %r320;
	mov.u32 	%r685, %r674;
	mov.u32 	%r686, %r717;
	@%p63 bra 	$L__BB1_103;
	ld.shared.u32 	%r685, [%r199+12];
	ld.shared.u32 	%r686, [%r200+12];
$L__BB1_103:
	shl.b32 	%r544, %r215, %r685;
	add.s32 	%r220, %r544, %r686;
	add.s32 	%r545, %r696, 4;
	setp.eq.s32 	%p64, %r545, %r320;
	mov.u32 	%r687, %r674;
	mov.u32 	%r688, %r717;
	@%p64 bra 	$L__BB1_105;
	ld.shared.u32 	%r687, [%r199+16];
	ld.shared.u32 	%r688, [%r200+16];
$L__BB1_105:
	shl.b32 	%r546, %r220, %r687;
	add.s32 	%r225, %r546, %r688;
	add.s32 	%r547, %r696, 5;
	setp.eq.s32 	%p65, %r547, %r320;
	mov.u32 	%r689, %r674;
	mov.u32 	%r690, %r717;
	@%p65 bra 	$L__BB1_107;
	ld.shared.u32 	%r689, [%r199+20];
	ld.shared.u32 	%r690, [%r200+20];
$L__BB1_107:
	shl.b32 	%r548, %r225, %r689;
	add.s32 	%r230, %r548, %r690;
	add.s32 	%r549, %r696, 6;
	setp.eq.s32 	%p66, %r549, %r320;
	mov.u32 	%r691, %r674;
	mov.u32 	%r692, %r717;
	@%p66 bra 	$L__BB1_109;
	ld.shared.u32 	%r691, [%r199+24];
	ld.shared.u32 	%r692, [%r200+24];
$L__BB1_109:
	shl.b32 	%r550, %r230, %r691;
	add.s32 	%r235, %r550, %r692;
	add.s32 	%r236, %r696, 7;
	setp.eq.s32 	%p67, %r236, %r320;
	mov.u32 	%r693, %r674;
	mov.u32 	%r694, %r717;
	@%p67 bra 	$L__BB1_111;
	ld.shared.u32 	%r693, [%r199+28];
	ld.shared.u32 	%r694, [%r200+28];
$L__BB1_111:
	shl.b32 	%r551, %r235, %r693;
	add.s32 	%r718, %r551, %r694;
	add.s32 	%r696, %r696, 8;
	setp.ne.s32 	%p68, %r236, %r38;
	@%p68 bra 	$L__BB1_95;
$L__BB1_112:
	setp.eq.s32 	%p69, %r352, 0;
	@%p69 bra 	$L__BB1_134;
	setp.lt.u32 	%p70, %r35, 3;
	@%p70 bra 	$L__BB1_123;
	setp.eq.s32 	%p71, %r696, %r320;
	shl.b32 	%r553, %r696, 2;
	add.s32 	%r246, %r10, %r553;
	add.s32 	%r247, %r33, %r553;
	mov.u32 	%r698, %r674;
	mov.u32 	%r699, %r717;
	@%p71 bra 	$L__BB1_116;
	ld.shared.u32 	%r698, [%r246];
	ld.shared.u32 	%r699, [%r247];
$L__BB1_116:
	shl.b32 	%r554, %r718, %r698;
	add.s32 	%r252, %r554, %r699;
	add.s32 	%r555, %r696, 1;
	setp.eq.s32 	%p72, %r555, %r320;
	mov.u32 	%r700, %r674;
	mov.u32 	%r701, %r717;
	@%p72 bra 	$L__BB1_118;
	ld.shared.u32 	%r700, [%r246+4];
	ld.shared.u32 	%r701, [%r247+4];
$L__BB1_118:
	shl.b32 	%r556, %r252, %r700;
	add.s32 	%r257, %r556, %r701;
	add.s32 	%r557, %r696, 2;
	setp.eq.s32 	%p73, %r557, %r320;
	mov.u32 	%r702, %r674;
	mov.u32 	%r703, %r717;
	@%p73 bra 	$L__BB1_120;
	ld.shared.u32 	%r702, [%r246+8];
	ld.shared.u32 	%r703, [%r247+8];
$L__BB1_120:
	shl.b32 	%r558, %r257, %r702;
	add.s32 	%r262, %r558, %r703;
	add.s32 	%r559, %r696, 3;
	setp.eq.s32 	%p74, %r559, %r320;
	mov.u32 	%r704, %r674;
	mov.u32 	%r705, %r717;
	@%p74 bra 	$L__BB1_122;
	ld.shared.u32 	%r704, [%r246+12];
	ld.shared.u32 	%r705, [%r247+12];
$L__BB1_122:
	shl.b32 	%r560, %r262, %r704;
	add.s32 	%r718, %r560, %r705;
	add.s32 	%r696, %r696, 4;
$L__BB1_123:
	add.s32 	%r561, %r318, -1;
	and.b32  	%r562, %r561, 3;
	setp.eq.s32 	%p75, %r562, 0;
	@%p75 bra 	$L__BB1_134;
	setp.eq.s32 	%p76, %r36, 0;
	@%p76 bra 	$L__BB1_130;
	setp.eq.s32 	%p77, %r696, %r320;
	shl.b32 	%r564, %r696, 2;
	add.s32 	%r272, %r33, %r564;
	mov.u32 	%r709, %r674;
	mov.u32 	%r710, %r717;
	@%p77 bra 	$L__BB1_127;
	add.s32 	%r566, %r10, %r564;
	ld.shared.u32 	%r709, [%r566];
	ld.shared.u32 	%r710, [%r272];
$L__BB1_127:
	shl.b32 	%r567, %r718, %r709;
	add.s32 	%r277, %r567, %r710;
	add.s32 	%r568, %r696, 1;
	setp.eq.s32 	%p78, %r568, %r320;
	mov.u32 	%r711, %r674;
	mov.u32 	%r712, %r717;
	@%p78 bra 	$L__BB1_129;
	add.s32 	%r570, %r10, %r564;
	ld.shared.u32 	%r711, [%r570+4];
	ld.shared.u32 	%r712, [%r272+4];
$L__BB1_129:
	shl.b32 	%r572, %r277, %r711;
	add.s32 	%r718, %r572, %r712;
	add.s32 	%r696, %r696, 2;
$L__BB1_130:
	and.b32  	%r573, %r318, 1;
	setp.eq.b32 	%p79, %r573, 1;
	@%p79 bra 	$L__BB1_134;
	setp.eq.s32 	%p80, %r696, %r320;
	mov.u32 	%r716, %r674;
	@%p80 bra 	$L__BB1_133;
	shl.b32 	%r574, %r696, 2;
	add.s32 	%r575, %r10, %r574;
	ld.shared.u32 	%r716, [%r575];
	add.s32 	%r576, %r33, %r574;
	ld.shared.u32 	%r717, [%r576];
$L__BB1_133:
	shl.b32 	%r577, %r718, %r716;
	add.s32 	%r718, %r577, %r717;
$L__BB1_134:
	setp.eq.s32 	%p81, %r320, 0;
	mov.u32 	%r730, %r674;
	@%p81 bra 	$L__BB1_136;
	ld.shared.u32 	%r730, [%r10];
$L__BB1_136:
	setp.lt.s32 	%p82, %r318, 2;
	mov.b32 	%r728, 0;
	@%p82 bra 	$L__BB1_148;
	max.s32 	%r295, %r674, 0;
	mov.b32 	%r728, 0;
	mov.b32 	%r721, 1;
$L__BB1_138:
	setp.eq.s32 	%p83, %r721, %r320;
	shl.b32 	%r581, %r721, 2;
	add.s32 	%r299, %r10, %r581;
	mov.u32 	%r723, %r674;
	@%p83 bra 	$L__BB1_140;
	ld.shared.u32 	%r723, [%r299];
$L__BB1_140:
	setp.ne.s32 	%p84, %r721, %r320;
	add.s32 	%r730, %r723, %r730;
	add.s32 	%r582, %r721, -1;
	mad.lo.s32 	%r303, %r582, %r319, %r730;
	@%p84 bra 	$L__BB1_144;
	mov.b32 	%r725, 0;
$L__BB1_142:
	setp.eq.s32 	%p86, %r725, %r295;
	@%p86 bra 	$L__BB1_147;
	sub.s32 	%r589, %r303, %r725;
	mul.wide.s32 	%rd35, %r589, 4;
	add.s64 	%rd37, %rd5, %rd35;
	ld.const.u32 	%r590, [%rd37];
	add.s32 	%r728, %r590, %r728;
	add.s32 	%r725, %r725, 1;
	bra.uni 	$L__BB1_142;
$L__BB1_144:
	ld.shared.u32 	%r304, [%r299];
	mov.b32 	%r727, 0;
$L__BB1_145:
	setp.ge.s32 	%p85, %r727, %r304;
	@%p85 bra 	$L__BB1_147;
	sub.s32 	%r586, %r303, %r727;
	mul.wide.s32 	%rd32, %r586, 4;
	add.s64 	%rd34, %rd5, %rd32;
	ld.const.u32 	%r587, [%rd34];
	add.s32 	%r728, %r587, %r728;
	add.s32 	%r727, %r727, 1;
	bra.uni 	$L__BB1_145;
$L__BB1_147:
	add.s32 	%r721, %r721, 1;
	setp.ne.s32 	%p87, %r721, %r318;
	@%p87 bra 	$L__BB1_138;
$L__BB1_148:
	shl.b32 	%r591, %r728, %r730;
	mul.wide.s32 	%rd38, %r730, 4;
	add.s64 	%rd40, %rd8, %rd38;
	ld.const.u32 	%r592, [%rd40];
	add.s32 	%r593, %r591, %r718;
	add.s32 	%r594, %r593, %r592;
	mul.wide.s32 	%rd41, %r594, 4;
	add.s64 	%rd42, %rd1, %rd41;
	ld.global.f32 	%f11, [%rd42];
$L__BB1_149:
	add.f32 	%f7, %f10, %f11;
	mul.wide.s32 	%rd43, %r605, 4;
	add.s64 	%rd44, %rd1, %rd43;
	ld.global.f32 	%f8, [%rd44];
	fma.rn.f32 	%f9, %f7, 0fBF000000, %f8;
	st.global.f32 	[%rd44], %f9;
	add.s32 	%r605, %r605, 32;
	setp.lt.s32 	%p88, %r605, %r8;
	@%p88 bra 	$L__BB1_13;
$L__BB1_150:
	ret;

}
	// .globl	_Z12hierarchize2iiPfii
.visible .entry _Z12hierarchize2iiPfii(
	.param .u32 _Z12hierarchize2iiPfii_param_0,
	.param .u32 _Z12hierarchize2iiPfii_param_1,
	.param .u64 .ptr .align 1 _Z12hierarchize2iiPfii_param_2,
	.param .u32 _Z12hierarchize2iiPfii_param_3,
	.param .u32 _Z12hierarchize2iiPfii_param_4
)
{
	.reg .pred 	%p<125>;
	.reg .b32 	%r<984>;
	.reg .b32 	%f<23>;
	.reg .b64 	%rd<54>;

	ld.param.u32 	%r441, [_Z12hierarchize2iiPfii_param_0];
	ld.param.u32 	%r442, [_Z12hierarchize2iiPfii_param_1];
	ld.param.u64 	%rd3, [_Z12hierarchize2iiPfii_param_2];
	ld.param.u32 	%r443, [_Z12hierarchize2iiPfii_param_3];
	ld.param.u32 	%r444, [_Z12hierarchize2iiPfii_param_4];
	cvta.to.global.u64 	%rd1, %rd3;
	mov.u32 	%r1, %ntid.x;
	mov.u32 	%r445, %ctaid.x;
	mov.u32 	%r446, %tid.x;
	mad.lo.s32 	%r447, %r1, %r445, %r446;
	shr.s32 	%r448, %r447, 31;
	shr.u32 	%r449, %r448, 27;
	add.s32 	%r450, %r447, %r449;
	shr.s32 	%r2, %r450, 5;
	shr.u32 	%r3, %r446, 5;
	and.b32  	%r4, %r447, 31;
	shr.u32 	%r5, %r1, 5;
	add.s32 	%r6, %r5, %r446;
	add.s32 	%r7, %r441, -1;
	mad.lo.s32 	%r451, %r7, %r442, %r444;
	mul.wide.s32 	%rd4, %r451, 4;
	mov.u64 	%rd5, d_dp_mat;
	add.s64 	%rd6, %rd5, %rd4;
	ld.const.u32 	%r452, [%rd6];
	setp.ge.s32 	%p1, %r2, %r452;
	@%p1 bra 	$L__BB2_204;
	mul.wide.s32 	%rd7, %r444, 4;
	mov.u64 	%rd8, d_lidx_vect;
	add.s64 	%rd9, %rd8, %rd7;
	ld.const.u32 	%r453, [%rd9];
	shl.b32 	%r454, %r2, %r444;
	add.s32 	%r8, %r453, %r454;
	add.s32 	%r455, %r2, 1;
	shl.b32 	%r456, %r455, %r444;
	add.s32 	%r9, %r453, %r456;
	add.s32 	%r833, %r8, %r4;
	setp.ge.s32 	%p2, %r833, %r9;
	@%p2 bra 	$L__BB2_204;
	mul.lo.s32 	%r457, %r441, %r3;
	shl.b32 	%r458, %r457, 2;
	mov.u32 	%r459, shared;
	add.s32 	%r11, %r459, %r458;
	add.s32 	%r460, %r5, %r1;
	mul.lo.s32 	%r461, %r441, %r460;
	mad.lo.s32 	%r462, %r442, %r3, %r461;
	shl.b32 	%r463, %r462, 2;
	add.s32 	%r12, %r459, %r463;
	setp.ne.s32 	%p3, %r4, 0;
	shl.b32 	%r464, %r443, 2;
	add.s32 	%r13, %r11, %r464;
	@%p3 bra 	$L__BB2_36;
	mov.b32 	%r803, 0;
$L__BB2_4:
	mov.u32 	%r14, %r803;
	mul.wide.u32 	%rd10, %r14, 4;
	add.s64 	%rd2, %rd8, %rd10;
	ld.const.u32 	%r466, [%rd2];
	setp.le.s32 	%p4, %r466, %r833;
	setp.lt.s32 	%p5, %r14, %r442;
	and.pred  	%p6, %p5, %p4;
	add.s32 	%r803, %r14, 1;
	@%p6 bra 	$L__BB2_4;
	add.s32 	%r812, %r14, -1;
	ld.const.u32 	%r467, [%rd2+-4];
	sub.s32 	%r17, %r833, %r467;
	setp.lt.s32 	%p7, %r441, 2;
	@%p7 bra 	$L__BB2_11;
	add.s32 	%r806, %r441, -2;
	shr.s32 	%r804, %r17, %r812;
	mov.u32 	%r805, %r812;
$L__BB2_7:
	mul.lo.s32 	%r23, %r806, %r442;
	add.s32 	%r469, %r805, %r23;
	mul.wide.s32 	%rd12, %r469, 4;
	add.s64 	%rd14, %rd5, %rd12;
	ld.const.u32 	%r807, [%rd14];
	setp.lt.s32 	%p8, %r804, %r807;
	mov.b32 	%r810, 0;
	@%p8 bra 	$L__BB2_10;
	mov.b32 	%r810, 0;
	cvt.s64.s32 	%rd15, %r23;
	mov.u32 	%r808, %r805;
$L__BB2_9:
	add.s32 	%r810, %r807, %r810;
	add.s32 	%r812, %r808, -1;
	cvt.s64.s32 	%rd16, %r808;
	add.s64 	%rd17, %rd16, %rd15;
	shl.b64 	%rd18, %rd17, 2;
	add.s64 	%rd20, %rd5, %rd18;
	ld.const.u32 	%r807, [%rd20+-4];
	add.s32 	%r471, %r807, %r810;
	setp.ge.s32 	%p9, %r804, %r471;
	mov.u32 	%r808, %r812;
	@%p9 bra 	$L__BB2_9;
$L__BB2_10:
	sub.s32 	%r472, %r805, %r812;
	shl.b32 	%r473, %r806, 2;
	add.s32 	%r474, %r11, %r473;
	st.shared.u32 	[%r474+4], %r472;
	sub.s32 	%r804, %r804, %r810;
	add.s32 	%r34, %r806, -1;
	setp.ne.s32 	%p10, %r806, 0;
	mov.u32 	%r805, %r812;
	mov.u32 	%r806, %r34;
	@%p10 bra 	$L__BB2_7;
$L__BB2_11:
	st.shared.u32 	[%r11], %r812;
	ld.shared.u32 	%r36, [%r13];
	setp.lt.s32 	%p11, %r36, 1;
	@%p11 bra 	$L__BB2_35;
	setp.lt.s32 	%p12, %r441, 2;
	sub.s32 	%r37, %r444, %r36;
	@%p12 bra 	$L__BB2_29;
	mov.b32 	%r813, 0;
$L__BB2_14:
	st.shared.u32 	[%r13], %r813;
	ld.shared.u32 	%r815, [%r11];
	mov.b32 	%r816, 1;
	mov.b32 	%r819, 0;
$L__BB2_15:
	shl.b32 	%r493, %r816, 2;
	add.s32 	%r494, %r11, %r493;
	ld.shared.u32 	%r43, [%r494];
	add.s32 	%r815, %r43, %r815;
	setp.gt.s32 	%p17, %r43, 0;
	@%p17 bra 	$L__BB2_18;
$L__BB2_16:
	add.s32 	%r816, %r816, 1;
	setp.eq.s32 	%p26, %r816, %r441;
	@%p26 bra 	$L__BB2_17;
	bra.uni 	$L__BB2_15;
$L__BB2_17:
	add.s32 	%r532, %r813, %r37;
	mul.wide.s32 	%rd39, %r532, 4;
	add.s64 	%rd41, %rd8, %rd39;
	ld.const.u32 	%r533, [%rd41];
	shl.b32 	%r534, %r819, %r532;
	add.s32 	%r535, %r533, %r534;
	shl.b32 	%r536, %r813, 2;
	add.s32 	%r537, %r12, %r536;
	st.shared.u32 	[%r537], %r535;
	add.s32 	%r813, %r813, 1;
	setp.eq.s32 	%p27, %r813, %r36;
	@%p27 bra 	$L__BB2_35;
	bra.uni 	$L__BB2_14;
$L__BB2_18:
	add.s32 	%r497, %r816, -1;
	mad.lo.s32 	%r51, %r497, %r442, %r815;
	and.b32  	%r52, %r43, 7;
	setp.lt.u32 	%p18, %r43, 8;
	mov.b32 	%r822, 0;
	@%p18 bra 	$L__BB2_21;
	and.b32  	%r822, %r43, 2147483640;
	mov.b32 	%r818, 0;
$L__BB2_20:
	.pragma "nounroll";
	sub.s32 	%r499, %r51, %r818;
	mul.wide.s32 	%rd27, %r499, 4;
	add.s64 	%rd29, %rd5, %rd27;
	ld.const.u32 	%r500, [%rd29];
	add.s32 	%r501, %r500, %r819;
	ld.const.u32 	%r502, [%rd29+-4];
	add.s32 	%r503, %r502, %r501;
	ld.const.u32 	%r504, [%rd29+-8];
	add.s32 	%r505, %r504, %r503;
	ld.const.u32 	%r506, [%rd29+-12];
	add.s32 	%r507, %r506, %r505;
	ld.const.u32 	%r508, [%rd29+-16];
	add.s32 	%r509, %r508, %r507;
	ld.const.u32 	%r510, [%rd29+-20];
	add.s32 	%r511, %r510, %r509;
	ld.const.u32 	%r512, [%rd29+-24];
	add.s32 	%r513, %r512, %r511;
	ld.const.u32 	%r514, [%rd29+-28];
	add.s32 	%r819, %r514, %r513;
	add.s32 	%r818, %r818, 8;
	setp.eq.s32 	%p19, %r818, %r822;
	@%p19 bra 	$L__BB2_21;
	bra.uni 	$L__BB2_20;
$L__BB2_21:
	setp.eq.s32 	%p20, %r52, 0;
	@%p20 bra 	$L__BB2_16;
	and.b32  	%r57, %r43, 3;
	setp.lt.u32 	%p21, %r52, 4;
	@%p21 bra 	$L__BB2_24;
	sub.s32 	%r516, %r51, %r822;
	mul.wide.s32 	%rd30, %r516, 4;
	add.s64 	%rd32, %rd5, %rd30;
	ld.const.u32 	%r517, [%rd32];
	add.s32 	%r518, %r517, %r819;
	ld.const.u32 	%r519, [%rd32+-4];
	add.s32 	%r520, %r519, %r518;
	ld.const.u32 	%r521, [%rd32+-8];
	add.s32 	%r522, %r521, %r520;
	ld.const.u32 	%r523, [%rd32+-12];
	add.s32 	%r819, %r523, %r522;
	add.s32 	%r822, %r822, 4;
$L__BB2_24:
	setp.eq.s32 	%p22, %r57, 0;
	@%p22 bra 	$L__BB2_16;
	setp.eq.s32 	%p23, %r57, 1;
	@%p23 bra 	$L__BB2_27;
	sub.s32 	%r525, %r51, %r822;
	mul.wide.s32 	%rd33, %r525, 4;
	add.s64 	%rd35, %rd5, %rd33;
	ld.const.u32 	%r526, [%rd35];
	add.s32 	%r527, %r526, %r819;
	ld.const.u32 	%r528, [%rd35+-4];
	add.s32 	%r819, %r528, %r527;
	add.s32 	%r822, %r822, 2;
$L__BB2_27:
	and.b32  	%r529, %r43, 1;
	setp.eq.b32 	%p24, %r529, 1;
	not.pred 	%p25, %p24;
	@%p25 bra 	$L__BB2_16;
	sub.s32 	%r530, %r51, %r822;
	mul.wide.s32 	%rd36, %r530, 4;
	add.s64 	%rd38, %rd5, %rd36;
	ld.const.u32 	%r531, [%rd38];
	add.s32 	%r819, %r531, %r819;
	bra.uni 	$L__BB2_16;
$L__BB2_29:
	and.b32  	%r70, %r36, 3;
	setp.lt.u32 	%p13, %r36, 4;
	mov.b32 	%r831, 0;
	@%p13 bra 	$L__BB2_32;
	and.b32  	%r831, %r36, 2147483644;
	mov.b32 	%r829, 0;
$L__BB2_31:
	add.s32 	%r477, %r829, %r37;
	mul.wide.s32 	%rd21, %r477, 4;
	add.s64 	%rd23, %rd8, %rd21;
	ld.const.u32 	%r478, [%rd23];
	shl.b32 	%r479, %r829, 2;
	add.s32 	%r480, %r12, %r479;
	st.shared.u32 	[%r480], %r478;
	ld.const.u32 	%r481, [%rd23+4];
	st.shared.u32 	[%r480+4], %r481;
	ld.const.u32 	%r482, [%rd23+8];
	st.shared.u32 	[%r480+8], %r482;
	add.s32 	%r483, %r829, 3;
	st.shared.u32 	[%r13], %r483;
	ld.const.u32 	%r484, [%rd23+12];
	st.shared.u32 	[%r480+12], %r484;
	add.s32 	%r829, %r829, 4;
	setp.ne.s32 	%p14, %r829, %r831;
	@%p14 bra 	$L__BB2_31;
$L__BB2_32:
	setp.eq.s32 	%p15, %r70, 0;
	@%p15 bra 	$L__BB2_35;
	mov.b32 	%r832, 0;
$L__BB2_34:
	.pragma "nounroll";
	add.s32 	%r486, %r831, %r37;
	mul.wide.s32 	%rd24, %r486, 4;
	add.s64 	%rd26, %rd8, %rd24;
	ld.const.u32 	%r487, [%rd26];
	shl.b32 	%r488, %r831, 2;
	add.s32 	%r489, %r12, %r488;
	st.shared.u32 	[%r489], %r487;
	add.s32 	%r831, %r831, 1;
	add.s32 	%r832, %r832, 1;
	setp.ne.s32 	%p16, %r832, %r70;
	@%p16 bra 	$L__BB2_34;
$L__BB2_35:
	st.shared.u32 	[%r13], %r36;
$L__BB2_36:
	mul.lo.s32 	%r538, %r441, %r6;
	shl.b32 	%r539, %r538, 2;
	mov.u32 	%r540, shared;
	add.s32 	%r79, %r540, %r539;
	setp.lt.s32 	%p28, %r441, 1;
	shl.b32 	%r541, %r443, 2;
	add.s32 	%r80, %r79, %r541;
	@%p28 bra 	$L__BB2_145;
	and.b32  	%r81, %r441, 7;
	add.s32 	%r591, %r441, 7;
	and.b32  	%r592, %r591, 7;
	add.s32 	%r82, %r592, -1;
	add.s32 	%r593, %r441, 3;
	and.b32  	%r594, %r593, 3;
	add.s32 	%r83, %r594, -1;
	and.b32  	%r84, %r7, 7;
	and.b32  	%r85, %r7, -8;
	and.b32  	%r86, %r591, 3;
	and.b32  	%r87, %r593, 1;
	shl.b32 	%r595, %r3, 2;
	add.s32 	%r596, %r595, 4;
	mad.lo.s32 	%r598, %r441, %r596, %r540;
	add.s32 	%r88, %r598, -16;
	shl.b32 	%r599, %r6, 2;
	add.s32 	%r600, %r599, 4;
	mad.lo.s32 	%r601, %r441, %r600, %r540;
	add.s32 	%r89, %r601, -16;
$L__BB2_38:
	setp.lt.u32 	%p62, %r441, 8;
	sub.s32 	%r930, %r833, %r8;
	mov.u32 	%r929, %r441;
	@%p62 bra 	$L__BB2_41;
	and.b32  	%r602, %r441, 2147483640;
	neg.s32 	%r836, %r602;
	mov.u32 	%r834, %r89;
	mov.u32 	%r835, %r88;
	mov.u32 	%r929, %r441;
$L__BB2_40:
	.pragma "nounroll";
	ld.shared.u32 	%r603, [%r835+12];
	mov.b32 	%r604, -1;
	shl.b32 	%r605, %r604, %r603;
	not.b32 	%r606, %r605;
	and.b32  	%r607, %r930, %r606;
	st.shared.u32 	[%r834+12], %r607;
	ld.shared.u32 	%r608, [%r835+12];
	shr.s32 	%r609, %r930, %r608;
	ld.shared.u32 	%r610, [%r835+8];
	shl.b32 	%r611, %r604, %r610;
	not.b32 	%r612, %r611;
	and.b32  	%r613, %r609, %r612;
	st.shared.u32 	[%r834+8], %r613;
	ld.shared.u32 	%r614, [%r835+8];
	shr.s32 	%r615, %r609, %r614;
	ld.shared.u32 	%r616, [%r835+4];
	shl.b32 	%r617, %r604, %r616;
	not.b32 	%r618, %r617;
	and.b32  	%r619, %r615, %r618;
	st.shared.u32 	[%r834+4], %r619;
	ld.shared.u32 	%r620, [%r835+4];
	shr.s32 	%r621, %r615, %r620;
	ld.shared.u32 	%r622, [%r835];
	shl.b32 	%r623, %r604, %r622;
	not.b32 	%r624, %r623;
	and.b32  	%r625, %r621, %r624;
	st.shared.u32 	[%r834], %r625;
	ld.shared.u32 	%r626, [%r835];
	shr.s32 	%r627, %r621, %r626;
	ld.shared.u32 	%r628, [%r835+-4];
	shl.b32 	%r629, %r604, %r628;
	not.b32 	%r630, %r629;
	and.b32  	%r631, %r627, %r630;
	st.shared.u32 	[%r834+-4], %r631;
	ld.shared.u32 	%r632, [%r835+-4];
	shr.s32 	%r633, %r627, %r632;
	ld.shared.u32 	%r634, [%r835+-8];
	shl.b32 	%r635, %r604, %r634;
	not.b32 	%r636, %r635;
	and.b32  	%r637, %r633, %r636;
	st.shared.u32 	[%r834+-8], %r637;
	ld.shared.u32 	%r638, [%r835+-8];
	shr.s32 	%r639, %r633, %r638;
	ld.shared.u32 	%r640, [%r835+-12];
	shl.b32 	%r641, %r604, %r640;
	not.b32 	%r642, %r641;
	and.b32  	%r643, %r639, %r642;
	st.shared.u32 	[%r834+-12], %r643;
	ld.shared.u32 	%r644, [%r835+-12];
	shr.s32 	%r645, %r639, %r644;
	add.s32 	%r929, %r929, -8;
	ld.shared.u32 	%r646, [%r835+-16];
	shl.b32 	%r647, %r604, %r646;
	not.b32 	%r648, %r647;
	and.b32  	%r649, %r645, %r648;
	st.shared.u32 	[%r834+-16], %r649;
	ld.shared.u32 	%r650, [%r835+-16];
	shr.s32 	%r930, %r645, %r650;
	add.s32 	%r836, %r836, 8;
	add.s32 	%r835, %r835, -32;
	add.s32 	%r834, %r834, -32;
	setp.eq.s32 	%p63, %r836, 0;
	@%p63 bra 	$L__BB2_41;
	bra.uni 	$L__BB2_40;
$L__BB2_41:
	setp.eq.s32 	%p64, %r81, 0;
	@%p64 bra 	$L__BB2_49;
	add.s32 	%r651, %r81, -1;
	setp.lt.u32 	%p65, %r651, 3;
	@%p65 bra 	$L__BB2_44;
	shl.b32 	%r652, %r929, 2;
	add.s32 	%r653, %r11, %r652;
	ld.shared.u32 	%r654, [%r653+-4];
	mov.b32 	%r655, -1;
	shl.b32 	%r656, %r655, %r654;
	not.b32 	%r657, %r656;
	and.b32  	%r658, %r930, %r657;
	add.s32 	%r659, %r79, %r652;
	st.shared.u32 	[%r659+-4], %r658;
	ld.shared.u32 	%r660, [%r653+-4];
	shr.s32 	%r661, %r930, %r660;
	ld.shared.u32 	%r662, [%r653+-8];
	shl.b32 	%r663, %r655, %r662;
	not.b32 	%r664, %r663;
	and.b32  	%r665, %r661, %r664;
	st.shared.u32 	[%r659+-8], %r665;
	ld.shared.u32 	%r666, [%r653+-8];
	shr.s32 	%r667, %r661, %r666;
	ld.shared.u32 	%r668, [%r653+-12];
	shl.b32 	%r669, %r655, %r668;
	not.b32 	%r670, %r669;
	and.b32  	%r671, %r667, %r670;
	st.shared.u32 	[%r659+-12], %r671;
	ld.shared.u32 	%r672, [%r653+-12];
	shr.s32 	%r673, %r667, %r672;
	add.s32 	%r929, %r929, -4;
	ld.shared.u32 	%r674, [%r653+-16];
	shl.b32 	%r675, %r655, %r674;
	not.b32 	%r676, %r675;
	and.b32  	%r677, %r673, %r676;
	st.shared.u32 	[%r659+-16], %r677;
	ld.shared.u32 	%r678, [%r653+-16];
	shr.s32 	%r930, %r673, %r678;
$L__BB2_44:
	and.b32  	%r679, %r441, 3;
	setp.eq.s32 	%p66, %r679, 0;
	@%p66 bra 	$L__BB2_49;
	setp.eq.s32 	%p67, %r679, 1;
	@%p67 bra 	$L__BB2_47;
	shl.b32 	%r680, %r929, 2;
	add.s32 	%r681, %r11, %r680;
	ld.shared.u32 	%r682, [%r681+-4];
	mov.b32 	%r683, -1;
	shl.b32 	%r684, %r683, %r682;
	not.b32 	%r685, %r684;
	and.b32  	%r686, %r930, %r685;
	add.s32 	%r687, %r79, %r680;
	st.shared.u32 	[%r687+-4], %r686;
	ld.shared.u32 	%r688, [%r681+-4];
	shr.s32 	%r689, %r930, %r688;
	add.s32 	%r929, %r929, -2;
	ld.shared.u32 	%r690, [%r681+-8];
	shl.b32 	%r691, %r683, %r690;
	not.b32 	%r692, %r691;
	and.b32  	%r693, %r689, %r692;
	st.shared.u32 	[%r687+-8], %r693;
	ld.shared.u32 	%r694, [%r681+-8];
	shr.s32 	%r930, %r689, %r694;
$L__BB2_47:
	and.b32  	%r695, %r441, 1;
	setp.eq.b32 	%p68, %r695, 1;
	not.pred 	%p69, %p68;
	@%p69 bra 	$L__BB2_49;
	shl.b32 	%r696, %r929, 2;
	add.s32 	%r697, %r11, %r696;
	ld.shared.u32 	%r698, [%r697+-4];
	mov.b32 	%r699, -1;
	shl.b32 	%r700, %r699, %r698;
	not.b32 	%r701, %r700;
	and.b32  	%r702, %r930, %r701;
	add.s32 	%r703, %r79, %r696;
	st.shared.u32 	[%r703+-4], %r702;
$L__BB2_49:
	shl.b32 	%r704, %r443, 2;
	add.s32 	%r705, %r79, %r704;
	ld.shared.u32 	%r317, [%r705];
	setp.eq.s32 	%p70, %r317, 0;
	ld.shared.u32 	%r861, [%r13];
	mov.f32 	%f19, 0f00000000;
	mov.u32 	%r839, %r861;
	mov.u32 	%r840, %r317;
	@%p70 bra 	$L__BB2_55;
$L__BB2_50:
	mov.u32 	%r103, %r839;
	add.s32 	%r839, %r103, -1;
	and.b32  	%r706, %r840, 1;
	setp.eq.b32 	%p71, %r706, 1;
	not.pred 	%p72, %p71;
	shr.s32 	%r840, %r840, 1;
	@%p72 bra 	$L__BB2_50;
	setp.eq.s32 	%p73, %r443, 0;
	mov.u32 	%r860, %r840;
	@%p73 bra 	$L__BB2_53;
	ld.shared.u32 	%r860, [%r79];
$L__BB2_53:
	setp.gt.s32 	%p74, %r441, 1;
	@%p74 bra 	$L__BB2_143;
$L__BB2_54:
	shl.b32 	%r749, %r103, 2;
	add.s32 	%r750, %r12, %r749;
	ld.shared.u32 	%r751, [%r750+-4];
	add.s32 	%r752, %r751, %r860;
	mul.wide.s32 	%rd48, %r752, 4;
	add.s64 	%rd49, %rd1, %rd48;
	ld.global.f32 	%f19, [%rd49];
$L__BB2_55:
	mov.b32 	%r753, -1;
	shl.b32 	%r754, %r753, %r861;
	xor.b32  	%r755, %r754, %r317;
	setp.eq.s32 	%p97, %r755, -1;
	mov.f32 	%f20, 0f00000000;
	@%p97 bra 	$L__BB2_62;
	add.s32 	%r862, %r317, 1;
$L__BB2_57:
	mov.u32 	%r157, %r861;
	add.s32 	%r861, %r157, -1;
	and.b32  	%r756, %r862, 1;
	setp.eq.b32 	%p98, %r756, 1;
	not.pred 	%p99, %p98;
	shr.s32 	%r862, %r862, 1;
	@%p99 bra 	$L__BB2_57;
	setp.eq.s32 	%p100, %r443, 0;
	mov.u32 	%r882, %r862;
	@%p100 bra 	$L__BB2_60;
	ld.shared.u32 	%r882, [%r79];
$L__BB2_60:
	setp.gt.s32 	%p101, %r441, 1;
	@%p101 bra 	$L__BB2_141;
$L__BB2_61:
	shl.b32 	%r799, %r157, 2;
	add.s32 	%r800, %r12, %r799;
	ld.shared.u32 	%r801, [%r800+-4];
	add.s32 	%r802, %r801, %r882;
	mul.wide.s32 	%rd50, %r802, 4;
	add.s64 	%rd51, %rd1, %rd50;
	ld.global.f32 	%f20, [%rd51];
$L__BB2_62:
	add.f32 	%f16, %f19, %f20;
	mul.wide.s32 	%rd52, %r833, 4;
	add.s64 	%rd53, %rd1, %rd52;
	ld.global.f32 	%f17, [%rd53];
	fma.rn.f32 	%f18, %f16, 0fBF000000, %f17;
	st.global.f32 	[%rd53], %f18;
	add.s32 	%r833, %r833, 32;
	setp.lt.s32 	%p124, %r833, %r9;
	@%p124 bra 	$L__BB2_38;
	bra.uni 	$L__BB2_204;
$L__BB2_63:
	.pragma "nounroll";
	setp.eq.s32 	%p76, %r908, %r443;
	shl.b32 	%r711, %r908, 2;
	add.s32 	%r111, %r11, %r711;
	add.s32 	%r112, %r79, %r711;
	mov.u32 	%r844, %r839;
	mov.u32 	%r845, %r840;
	@%p76 bra 	$L__BB2_65;
	ld.shared.u32 	%r844, [%r111];
	ld.shared.u32 	%r845, [%r112];
$L__BB2_65:
	shl.b32 	%r712, %r860, %r844;
	add.s32 	%r117, %r712, %r845;
	add.s32 	%r713, %r908, 1;
	setp.eq.s32 	%p77, %r713, %r443;
	mov.u32 	%r846, %r839;
	mov.u32 	%r847, %r840;
	@%p77 bra 	$L__BB2_67;
	ld.shared.u32 	%r846, [%r111+4];
	ld.shared.u32 	%r847, [%r112+4];
$L__BB2_67:
	shl.b32 	%r714, %r117, %r846;
	add.s32 	%r122, %r714, %r847;
	add.s32 	%r715, %r908, 2;
	setp.eq.s32 	%p78, %r715, %r443;
	mov.u32 	%r848, %r839;
	mov.u32 	%r849, %r840;
	@%p78 bra 	$L__BB2_69;
	ld.shared.u32 	%r848, [%r111+8];
	ld.shared.u32 	%r849, [%r112+8];
$L__BB2_69:
	shl.b32 	%r716, %r122, %r848;
	add.s32 	%r127, %r716, %r849;
	add.s32 	%r717, %r908, 3;
	setp.eq.s32 	%p79, %r717, %r443;
	mov.u32 	%r850, %r839;
	mov.u32 	%r851, %r840;
	@%p79 bra 	$L__BB2_71;
	ld.shared.u32 	%r850, [%r111+12];
	ld.shared.u32 	%r851, [%r112+12];
$L__BB2_71:
	shl.b32 	%r718, %r127, %r850;
	add.s32 	%r132, %r718, %r851;
	add.s32 	%r719, %r908, 4;
	setp.eq.s32 	%p80, %r719, %r443;
	mov.u32 	%r852, %r839;
	mov.u32 	%r853, %r840;
	@%p80 bra 	$L__BB2_73;
	ld.shared.u32 	%r852, [%r111+16];
	ld.shared.u32 	%r853, [%r112+16];
$L__BB2_73:
	shl.b32 	%r720, %r132, %r852;
	add.s32 	%r137, %r720, %r853;
	add.s32 	%r721, %r908, 5;
	setp.eq.s32 	%p81, %r721, %r443;
	mov.u32 	%r854, %r839;
	mov.u32 	%r855, %r840;
	@%p81 bra 	$L__BB2_75;
	ld.shared.u32 	%r854, [%r111+20];
	ld.shared.u32 	%r855, [%r112+20];
$L__BB2_75:
	shl.b32 	%r722, %r137, %r854;
	add.s32 	%r142, %r722, %r855;
	add.s32 	%r723, %r908, 6;
	setp.eq.s32 	%p82, %r723, %r443;
	mov.u32 	%r856, %r839;
	mov.u32 	%r857, %r840;
	@%p82 bra 	$L__BB2_77;
	ld.shared.u32 	%r856, [%r111+24];
	ld.shared.u32 	%r857, [%r112+24];
$L__BB2_77:
	shl.b32 	%r724, %r142, %r856;
	add.s32 	%r147, %r724, %r857;
	add.s32 	%r148, %r908, 7;
	setp.eq.s32 	%p83, %r148, %r443;
	mov.u32 	%r858, %r839;
	mov.u32 	%r859, %r840;
	@%p83 bra 	$L__BB2_79;
	ld.shared.u32 	%r858, [%r111+28];
	ld.shared.u32 	%r859, [%r112+28];
$L__BB2_79:
	shl.b32 	%r725, %r147, %r858;
	add.s32 	%r860, %r725, %r859;
	add.s32 	%r908, %r908, 8;
	setp.eq.s32 	%p84, %r148, %r85;
	@%p84 bra 	$L__BB2_80;
	bra.uni 	$L__BB2_63;
$L__BB2_80:
	setp.eq.s32 	%p85, %r84, 0;
	@%p85 bra 	$L__BB2_54;
	setp.lt.u32 	%p86, %r82, 3;
	@%p86 bra 	$L__BB2_91;
	setp.eq.s32 	%p87, %r908, %r443;
	shl.b32 	%r727, %r908, 2;
	add.s32 	%r262, %r11, %r727;
	add.s32 	%r263, %r79, %r727;
	mov.u32 	%r909, %r839;
	mov.u32 	%r910, %r840;
	@%p87 bra 	$L__BB2_84;
	ld.shared.u32 	%r909, [%r262];
	ld.shared.u32 	%r910, [%r263];
$L__BB2_84:
	shl.b32 	%r728, %r860, %r909;
	add.s32 	%r268, %r728, %r910;
	add.s32 	%r729, %r908, 1;
	setp.eq.s32 	%p88, %r729, %r443;
	mov.u32 	%r911, %r839;
	mov.u32 	%r912, %r840;
	@%p88 bra 	$L__BB2_86;
	ld.shared.u32 	%r911, [%r262+4];
	ld.shared.u32 	%r912, [%r263+4];
$L__BB2_86:
	shl.b32 	%r730, %r268, %r911;
	add.s32 	%r273, %r730, %r912;
	add.s32 	%r731, %r908, 2;
	setp.eq.s32 	%p89, %r731, %r443;
	mov.u32 	%r913, %r839;
	mov.u32 	%r914, %r840;
	@%p89 bra 	$L__BB2_88;
	ld.shared.u32 	%r913, [%r262+8];
	ld.shared.u32 	%r914, [%r263+8];
$L__BB2_88:
	shl.b32 	%r732, %r273, %r913;
	add.s32 	%r278, %r732, %r914;
	add.s32 	%r733, %r908, 3;
	setp.eq.s32 	%p90, %r733, %r443;
	mov.u32 	%r915, %r839;
	mov.u32 	%r916, %r840;
	@%p90 bra 	$L__BB2_90;
	ld.shared.u32 	%r915, [%r262+12];
	ld.shared.u32 	%r916, [%r263+12];
$L__BB2_90:
	shl.b32 	%r734, %r278, %r915;
	add.s32 	%r860, %r734, %r916;
	add.s32 	%r908, %r908, 4;
$L__BB2_91:
	setp.eq.s32 	%p91, %r86, 0;
	@%p91 bra 	$L__BB2_54;
	setp.eq.s32 	%p92, %r83, 0;
	@%p92 bra 	$L__BB2_98;
	setp.eq.s32 	%p93, %r908, %r443;
	mov.u32 	%r920, %r839;
	mov.u32 	%r921, %r840;
	@%p93 bra 	$L__BB2_95;
	shl.b32 	%r736, %r908, 2;
	add.s32 	%r737, %r11, %r736;
	ld.shared.u32 	%r920, [%r737];
	add.s32 	%r738, %r79, %r736;
	ld.shared.u32 	%r921, [%r738];
$L__BB2_95:
	shl.b32 	%r739, %r860, %r920;
	add.s32 	%r292, %r739, %r921;
	add.s32 	%r740, %r908, 1;
	setp.eq.s32 	%p94, %r740, %r443;
	mov.u32 	%r922, %r839;
	mov.u32 	%r923, %r840;
	@%p94 bra 	$L__BB2_97;
	shl.b32 	%r741, %r908, 2;
	add.s32 	%r742, %r11, %r741;
	ld.shared.u32 	%r922, [%r742+4];
	add.s32 	%r743, %r79, %r741;
	ld.shared.u32 	%r923, [%r743+4];
$L__BB2_97:
	shl.b32 	%r744, %r292, %r922;
	add.s32 	%r860, %r744, %r923;
	add.s32 	%r908, %r908, 2;
$L__BB2_98:
	setp.eq.s32 	%p95, %r87, 0;
	@%p95 bra 	$L__BB2_54;
	setp.eq.s32 	%p96, %r908, %r443;
	@%p96 bra 	$L__BB2_101;
	shl.b32 	%r745, %r908, 2;
	add.s32 	%r746, %r11, %r745;
	ld.shared.u32 	%r839, [%r746];
	add.s32 	%r747, %r79, %r745;
	ld.shared.u32 	%r840, [%r747];
$L__BB2_101:
	shl.b32 	%r748, %r860, %r839;
	add.s32 	%r860, %r748, %r840;
	bra.uni 	$L__BB2_54;
$L__BB2_102:
	.pragma "nounroll";
	setp.eq.s32 	%p103, %r884, %r443;
	shl.b32 	%r761, %r884, 2;
	add.s32 	%r165, %r11, %r761;
	add.s32 	%r166, %r79, %r761;
	mov.u32 	%r866, %r861;
	mov.u32 	%r867, %r862;
	@%p103 bra 	$L__BB2_104;
	ld.shared.u32 	%r866, [%r165];
	ld.shared.u32 	%r867, [%r166];
$L__BB2_104:
	shl.b32 	%r762, %r882, %r866;
	add.s32 	%r171, %r762, %r867;
	add.s32 	%r763, %r884, 1;
	setp.eq.s32 	%p104, %r763, %r443;
	mov.u32 	%r868, %r861;
	mov.u32 	%r869, %r862;
	@%p104 bra 	$L__BB2_106;
	ld.shared.u32 	%r868, [%r165+4];
	ld.shared.u32 	%r869, [%r166+4];
$L__BB2_106:
	shl.b32 	%r764, %r171, %r868;
	add.s32 	%r176, %r764, %r869;
	add.s32 	%r765, %r884, 2;
	setp.eq.s32 	%p105, %r765, %r443;
	mov.u32 	%r870, %r861;
	mov.u32 	%r871, %r862;
	@%p105 bra 	$L__BB2_108;
	ld.shared.u32 	%r870, [%r165+8];
	ld.shared.u32 	%r871, [%r166+8];
$L__BB2_108:
	shl.b32 	%r766, %r176, %r870;
	add.s32 	%r181, %r766, %r871;
	add.s32 	%r767, %r884, 3;
	setp.eq.s32 	%p106, %r767, %r443;
	mov.u32 	%r872, %r861;
	mov.u32 	%r873, %r862;
	@%p106 bra 	$L__BB2_110;
	ld.shared.u32 	%r872, [%r165+12];
	ld.shared.u32 	%r873, [%r166+12];
$L__BB2_110:
	shl.b32 	%r768, %r181, %r872;
	add.s32 	%r186, %r768, %r873;
	add.s32 	%r769, %r884, 4;
	setp.eq.s32 	%p107, %r769, %r443;
	mov.u32 	%r874, %r861;
	mov.u32 	%r875, %r862;
	@%p107 bra 	$L__BB2_112;
	ld.shared.u32 	%r874, [%r165+16];
	ld.shared.u32 	%r875, [%r166+16];
$L__BB2_112:
	shl.b32 	%r770, %r186, %r874;
	add.s32 	%r191, %r770, %r875;
	add.s32 	%r771, %r884, 5;
	setp.eq.s32 	%p108, %r771, %r443;
	mov.u32 	%r876, %r861;
	mov.u32 	%r877, %r862;
	@%p108 bra 	$L__BB2_114;
	ld.shared.u32 	%r876, [%r165+20];
	ld.shared.u32 	%r877, [%r166+20];
$L__BB2_114:
	shl.b32 	%r772, %r191, %r876;
	add.s32 	%r196, %r772, %r877;
	add.s32 	%r773, %r884, 6;
	setp.eq.s32 	%p109, %r773, %r443;
	mov.u32 	%r878, %r861;
	mov.u32 	%r879, %r862;
	@%p109 bra 	$L__BB2_116;
	ld.shared.u32 	%r878, [%r165+24];
	ld.shared.u32 	%r879, [%r166+24];
$L__BB2_116:
	shl.b32 	%r774, %r196, %r878;
	add.s32 	%r201, %r774, %r879;
	add.s32 	%r202, %r884, 7;
	setp.eq.s32 	%p110, %r202, %r443;
	mov.u32 	%r880, %r861;
	mov.u32 	%r881, %r862;
	@%p110 bra 	$L__BB2_118;
	ld.shared.u32 	%r880, [%r165+28];
	ld.shared.u32 	%r881, [%r166+28];
$L__BB2_118:
	shl.b32 	%r775, %r201, %r880;
	add.s32 	%r882, %r775, %r881;
	add.s32 	%r884, %r884, 8;
	setp.eq.s32 	%p111, %r202, %r85;
	@%p111 bra 	$L__BB2_119;
	bra.uni 	$L__BB2_102;
$L__BB2_119:
	setp.eq.s32 	%p112, %r84, 0;
	@%p112 bra 	$L__BB2_61;
	setp.lt.u32 	%p113, %r82, 3;
	@%p113 bra 	$L__BB2_130;
	setp.eq.s32 	%p114, %r884, %r443;
	shl.b32 	%r777, %r884, 2;
	add.s32 	%r214, %r11, %r777;
	add.s32 	%r215, %r79, %r777;
	mov.u32 	%r886, %r861;
	mov.u32 	%r887, %r862;
	@%p114 bra 	$L__BB2_123;
	ld.shared.u32 	%r886, [%r214];
	ld.shared.u32 	%r887, [%r215];
$L__BB2_123:
	shl.b32 	%r778, %r882, %r886;
	add.s32 	%r220, %r778, %r887;
	add.s32 	%r779, %r884, 1;
	setp.eq.s32 	%p115, %r779, %r443;
	mov.u32 	%r888, %r861;
	mov.u32 	%r889, %r862;
	@%p115 bra 	$L__BB2_125;
	ld.shared.u32 	%r888, [%r214+4];
	ld.shared.u32 	%r889, [%r215+4];
$L__BB2_125:
	shl.b32 	%r780, %r220, %r888;
	add.s32 	%r225, %r780, %r889;
	add.s32 	%r781, %r884, 2;
	setp.eq.s32 	%p116, %r781, %r443;
	mov.u32 	%r890, %r861;
	mov.u32 	%r891, %r862;
	@%p116 bra 	$L__BB2_127;
	ld.shared.u32 	%r890, [%r214+8];
	ld.shared.u32 	%r891, [%r215+8];
$L__BB2_127:
	shl.b32 	%r782, %r225, %r890;
	add.s32 	%r230, %r782, %r891;
	add.s32 	%r783, %r884, 3;
	setp.eq.s32 	%p117, %r783, %r443;
	mov.u32 	%r892, %r861;
	mov.u32 	%r893, %r862;
	@%p117 bra 	$L__BB2_129;
	ld.shared.u32 	%r892, [%r214+12];
	ld.shared.u32 	%r893, [%r215+12];
$L__BB2_129:
	shl.b32 	%r784, %r230, %r892;
	add.s32 	%r882, %r784, %r893;
	add.s32 	%r884, %r884, 4;
$L__BB2_130:
	setp.eq.s32 	%p118, %r86, 0;
	@%p118 bra 	$L__BB2_61;
	setp.eq.s32 	%p119, %r83, 0;
	@%p119 bra 	$L__BB2_137;
	setp.eq.s32 	%p120, %r884, %r443;
	mov.u32 	%r897, %r861;
	mov.u32 	%r898, %r862;
	@%p120 bra 	$L__BB2_134;
	shl.b32 	%r786, %r884, 2;
	add.s32 	%r787, %r11, %r786;
	ld.shared.u32 	%r897, [%r787];
	add.s32 	%r788, %r79, %r786;
	ld.shared.u32 	%r898, [%r788];
$L__BB2_134:
	shl.b32 	%r789, %r882, %r897;
	add.s32 	%r244, %r789, %r898;
	add.s32 	%r790, %r884, 1;
	setp.eq.s32 	%p121, %r790, %r443;
	mov.u32 	%r899, %r861;
	mov.u32 	%r900, %r862;
	@%p121 bra 	$L__BB2_136;
	shl.b32 	%r791, %r884, 2;
	add.s32 	%r792, %r11, %r791;
	ld.shared.u32 	%r899, [%r792+4];
	add.s32 	%r793, %r79, %r791;
	ld.shared.u32 	%r900, [%r793+4];
$L__BB2_136:
	shl.b32 	%r794, %r244, %r899;
	add.s32 	%r882, %r794, %r900;
	add.s32 	%r884, %r884, 2;
$L__BB2_137:
	setp.eq.s32 	%p122, %r87, 0;
	@%p122 bra 	$L__BB2_61;
	setp.eq.s32 	%p123, %r884, %r443;
	@%p123 bra 	$L__BB2_140;
	shl.b32 	%r795, %r884, 2;
	add.s32 	%r796, %r11, %r795;
	ld.shared.u32 	%r861, [%r796];
	add.s32 	%r797, %r79, %r795;
	ld.shared.u32 	%r862, [%r797];
$L__BB2_140:
	shl.b32 	%r798, %r882, %r861;
	add.s32 	%r882, %r798, %r862;
	bra.uni 	$L__BB2_61;
$L__BB2_141:
	add.s32 	%r759, %r441, -2;
	setp.lt.u32 	%p102, %r759, 7;
	mov.b32 	%r884, 1;
	@%p102 bra 	$L__BB2_119;
	mov.b32 	%r884, 1;
	bra.uni 	$L__BB2_102;
$L__BB2_143:
	add.s32 	%r709, %r441, -2;
	setp.lt.u32 	%p75, %r709, 7;
	mov.b32 	%r908, 1;
	@%p75 bra 	$L__BB2_80;
	mov.b32 	%r908, 1;
	bra.uni 	$L__BB2_63;
$L__BB2_145:
	add.s32 	%r542, %r441, 7;
	and.b32  	%r543, %r542, 7;
	add.s32 	%r319, %r543, -1;
	add.s32 	%r544, %r441, 3;
	and.b32  	%r320, %r544, 3;
	ld.shared.u32 	%r321, [%r80];
	ld.shared.u32 	%r322, [%r13];
	and.b32  	%r323, %r7, 7;
	and.b32  	%r324, %r7, -8;
	and.b32  	%r325, %r542, 3;
	and.b32  	%r326, %r544, 1;
	mov.b32 	%r545, -1;
	shl.b32 	%r327, %r545, %r322;
	add.s32 	%r328, %r321, 1;
	xor.b32  	%r584, %r327, %r321;
$L__BB2_146:
	setp.eq.s32 	%p29, %r321, 0;
	mov.f32 	%f21, 0f00000000;
	@%p29 bra 	$L__BB2_193;
	mov.u32 	%r975, %r322;
	mov.u32 	%r976, %r321;
$L__BB2_148:
	mov.u32 	%r330, %r975;
	add.s32 	%r975, %r330, -1;
	and.b32  	%r546, %r976, 1;
	setp.eq.b32 	%p30, %r546, 1;
	not.pred 	%p31, %p30;
	shr.s32 	%r976, %r976, 1;
	@%p31 bra 	$L__BB2_148;
	setp.eq.s32 	%p32, %r443, 0;
	mov.u32 	%r977, %r976;
	@%p32 bra 	$L__BB2_151;
	ld.shared.u32 	%r977, [%r79];
$L__BB2_151:
	setp.lt.s32 	%p33, %r441, 2;
	@%p33 bra 	$L__BB2_192;
	mov.b32 	%r967, 1;
$L__BB2_153:
	.pragma "nounroll";
	mov.u32 	%r337, %r967;
	setp.eq.s32 	%p34, %r337, %r443;
	shl.b32 	%r548, %r337, 2;
	add.s32 	%r338, %r11, %r548;
	add.s32 	%r339, %r79, %r548;
	mov.u32 	%r941, %r975;
	mov.u32 	%r942, %r976;
	@%p34 bra 	$L__BB2_155;
	ld.shared.u32 	%r941, [%r338];
	ld.shared.u32 	%r942, [%r339];
$L__BB2_155:
	shl.b32 	%r549, %r977, %r941;
	add.s32 	%r344, %r549, %r942;
	add.s32 	%r550, %r337, 1;
	setp.eq.s32 	%p35, %r550, %r443;
	mov.u32 	%r943, %r975;
	mov.u32 	%r944, %r976;
	@%p35 bra 	$L__BB2_157;
	ld.shared.u32 	%r943, [%r338+4];
	ld.shared.u32 	%r944, [%r339+4];
$L__BB2_157:
	shl.b32 	%r551, %r344, %r943;
	add.s32 	%r349, %r551, %r944;
	add.s32 	%r552, %r337, 2;
	setp.eq.s32 	%p36, %r552, %r443;
	mov.u32 	%r945, %r975;
	mov.u32 	%r946, %r976;
	@%p36 bra 	$L__BB2_159;
	ld.shared.u32 	%r945, [%r338+8];
	ld.shared.u32 	%r946, [%r339+8];
$L__BB2_159:
	shl.b32 	%r553, %r349, %r945;
	add.s32 	%r354, %r553, %r946;
	add.s32 	%r554, %r337, 3;
	setp.eq.s32 	%p37, %r554, %r443;
	mov.u32 	%r947, %r975;
	mov.u32 	%r948, %r976;
	@%p37 bra 	$L__BB2_161;
	ld.shared.u32 	%r947, [%r338+12];
	ld.shared.u32 	%r948, [%r339+12];
$L__BB2_161:
	shl.b32 	%r555, %r354, %r947;
	add.s32 	%r359, %r555, %r948;
	add.s32 	%r556, %r337, 4;
	setp.eq.s32 	%p38, %r556, %r443;
	mov.u32 	%r949, %r975;
	mov.u32 	%r950, %r976;
	@%p38 bra 	$L__BB2_163;
	ld.shared.u32 	%r949, [%r338+16];
	ld.shared.u32 	%r950, [%r339+16];
$L__BB2_163:
	shl.b32 	%r557, %r359, %r949;
	add.s32 	%r364, %r557, %r950;
	add.s32 	%r558, %r337, 5;
	setp.eq.s32 	%p39, %r558, %r443;
	mov.u32 	%r951, %r975;
	mov.u32 	%r952, %r976;
	@%p39 bra 	$L__BB2_165;
	ld.shared.u32 	%r951, [%r338+20];
	ld.shared.u32 	%r952, [%r339+20];
$L__BB2_165:
	shl.b32 	%r559, %r364, %r951;
	add.s32 	%r369, %r559, %r952;
	add.s32 	%r560, %r337, 6;
	setp.eq.s32 	%p40, %r560, %r443;
	mov.u32 	%r953, %r975;
	mov.u32 	%r954, %r976;
	@%p40 bra 	$L__BB2_167;
	ld.shared.u32 	%r953, [%r338+24];
	ld.shared.u32 	%r954, [%r339+24];
$L__BB2_167:
	shl.b32 	%r561, %r369, %r953;
	add.s32 	%r374, %r561, %r954;
	add.s32 	%r375, %r337, 7;
	setp.eq.s32 	%p41, %r375, %r443;
	mov.u32 	%r955, %r975;
	mov.u32 	%r956, %r976;
	@%p41 bra 	$L__BB2_169;
	ld.shared.u32 	%r955, [%r338+28];
	ld.shared.u32 	%r956, [%r339+28];
$L__BB2_169:
	shl.b32 	%r562, %r374, %r955;
	add.s32 	%r977, %r562, %r956;
	add.s32 	%r967, %r337, 8;
	setp.ne.s32 	%p42, %r375, %r324;
	@%p42 bra 	$L__BB2_153;
	setp.eq.s32 	%p43, %r323, 0;
	@%p43 bra 	$L__BB2_192;
	setp.lt.u32 	%p44, %r319, 3;
	@%p44 bra 	$L__BB2_181;
	setp.eq.s32 	%p45, %r967, %r443;
	mov.u32 	%r957, %r975;
	mov.u32 	%r958, %r976;
	@%p45 bra 	$L__BB2_174;
	ld.shared.u32 	%r957, [%r338+32];
	ld.shared.u32 	%r958, [%r339+32];
$L__BB2_174:
	shl.b32 	%r564, %r977, %r957;
	add.s32 	%r386, %r564, %r958;
	add.s32 	%r565, %r337, 9;
	setp.eq.s32 	%p46, %r565, %r443;
	mov.u32 	%r959, %r975;
	mov.u32 	%r960, %r976;
	@%p46 bra 	$L__BB2_176;
	ld.shared.u32 	%r959, [%r338+36];
	ld.shared.u32 	%r960, [%r339+36];
$L__BB2_176:
	shl.b32 	%r566, %r386, %r959;
	add.s32 	%r391, %r566, %r960;
	add.s32 	%r567, %r337, 10;
	setp.eq.s32 	%p47, %r567, %r443;
	mov.u32 	%r961, %r975;
	mov.u32 	%r962, %r976;
	@%p47 bra 	$L__BB2_178;
	ld.shared.u32 	%r961, [%r338+40];
	ld.shared.u32 	%r962, [%r339+40];
$L__BB2_178:
	shl.b32 	%r568, %r391, %r961;
	add.s32 	%r396, %r568, %r962;
	add.s32 	%r569, %r337, 11;
	setp.eq.s32 	%p48, %r569, %r443;
	mov.u32 	%r963, %r975;
	mov.u32 	%r964, %r976;
	@%p48 bra 	$L__BB2_180;
	ld.shared.u32 	%r963, [%r338+44];
	ld.shared.u32 	%r964, [%r339+44];
$L__BB2_180:
	shl.b32 	%r570, %r396, %r963;
	add.s32 	%r977, %r570, %r964;
	add.s32 	%r967, %r337, 12;
$L__BB2_181:
	setp.eq.s32 	%p49, %r325, 0;
	@%p49 bra 	$L__BB2_192;
	setp.eq.s32 	%p50, %r320, 1;
	@%p50 bra 	$L__BB2_188;
	setp.eq.s32 	%p51, %r967, %r443;
	shl.b32 	%r572, %r967, 2;
	add.s32 	%r406, %r11, %r572;
	add.s32 	%r407, %r79, %r572;
	mov.u32 	%r968, %r975;
	mov.u32 	%r969, %r976;
	@%p51 bra 	$L__BB2_185;
	ld.shared.u32 	%r968, [%r406];
	ld.shared.u32 	%r969, [%r407];
$L__BB2_185:
	shl.b32 	%r573, %r977, %r968;
	add.s32 	%r412, %r573, %r969;
	add.s32 	%r574, %r967, 1;
	setp.eq.s32 	%p52, %r574, %r443;
	mov.u32 	%r970, %r975;
	mov.u32 	%r971, %r976;
	@%p52 bra 	$L__BB2_187;
	ld.shared.u32 	%r970, [%r406+4];
	ld.shared.u32 	%r971, [%r407+4];
$L__BB2_187:
	shl.b32 	%r575, %r412, %r970;
	add.s32 	%r977, %r575, %r971;
	add.s32 	%r967, %r967, 2;
$L__BB2_188:
	setp.eq.s32 	%p53, %r326, 0;
	@%p53 bra 	$L__BB2_192;
	setp.eq.s32 	%p54, %r967, %r443;
	@%p54 bra 	$L__BB2_191;
	shl.b32 	%r576, %r967, 2;
	add.s32 	%r577, %r11, %r576;
	ld.shared.u32 	%r975, [%r577];
	add.s32 	%r578, %r79, %r576;
	ld.shared.u32 	%r976, [%r578];
$L__BB2_191:
	shl.b32 	%r579, %r977, %r975;
	add.s32 	%r977, %r579, %r976;
$L__BB2_192:
	shl.b32 	%r580, %r330, 2;
	add.s32 	%r581, %r12, %r580;
	ld.shared.u32 	%r582, [%r581+-4];
	add.s32 	%r583, %r582, %r977;
	mul.wide.s32 	%rd42, %r583, 4;
	add.s64 	%rd43, %rd1, %rd42;
	ld.global.f32 	%f21, [%rd43];
$L__BB2_193:
	setp.eq.s32 	%p55, %r584, -1;
	mov.f32 	%f22, 0f00000000;
	@%p55 bra 	$L__BB2_203;
	mov.u32 	%r981, %r322;
	mov.u32 	%r982, %r328;
$L__BB2_195:
	mov.u32 	%r428, %r981;
	add.s32 	%r981, %r428, -1;
	and.b32  	%r585, %r982, 1;
	setp.eq.b32 	%p56, %r585, 1;
	not.pred 	%p57, %p56;
	shr.s32 	%r982, %r982, 1;
	@%p57 bra 	$L__BB2_195;
	setp.eq.s32 	%p58, %r443, 0;
	mov.u32 	%r983, %r982;
	@%p58 bra 	$L__BB2_198;
	ld.shared.u32 	%r983, [%r79];
$L__BB2_198:
	setp.lt.s32 	%p59, %r441, 2;
	@%p59 bra 	$L__BB2_202;
	setp.eq.s32 	%p60, %r443, 1;
	@%p60 bra 	$L__BB2_201;
	ld.shared.u32 	%r981, [%r11+4];
	ld.shared.u32 	%r982, [%r79+4];
$L__BB2_201:
	shl.b32 	%r586, %r983, %r981;
	add.s32 	%r983, %r586, %r982;
$L__BB2_202:
	shl.b32 	%r587, %r428, 2;
	add.s32 	%r588, %r12, %r587;
	ld.shared.u32 	%r589, [%r588+-4];
	add.s32 	%r590, %r589, %r983;
	mul.wide.s32 	%rd44, %r590, 4;
	add.s64 	%rd45, %rd1, %rd44;
	ld.global.f32 	%f22, [%rd45];
$L__BB2_203:
	add.f32 	%f11, %f21, %f22;
	mul.wide.s32 	%rd46, %r833, 4;
	add.s64 	%rd47, %rd1, %rd46;
	ld.global.f32 	%f12, [%rd47];
	fma.rn.f32 	%f13, %f11, 0fBF000000, %f12;
	st.global.f32 	[%rd47], %f13;
	add.s32 	%r833, %r833, 32;
	setp.lt.s32 	%p61, %r833, %r9;
	@%p61 bra 	$L__BB2_146;
$L__BB2_204:
	ret;

}
	// .globl	_Z12hierarchize3iiPfii
.visible .entry _Z12hierarchize3iiPfii(
	.param .u32 _Z12hierarchize3iiPfii_param_0,
	.param .u32 _Z12hierarchize3iiPfii_param_1,
	.param .u64 .ptr .align 1 _Z12hierarchize3iiPfii_param_2,
	.param .u32 _Z12hierarchize3iiPfii_param_3,
	.param .u32 _Z12hierarchize3iiPfii_param_4
)
{
	.reg .pred 	%p<120>;
	.reg .b32 	%r<904>;
	.reg .b32 	%f<23>;
	.reg .b64 	%rd<54>;

	ld.param.u32 	%r434, [_Z12hierarchize3iiPfii_param_0];
	ld.param.u32 	%r435, [_Z12hierarchize3iiPfii_param_1];
	ld.param.u64 	%rd3, [_Z12hierarchize3iiPfii_param_2];
	ld.param.u32 	%r436, [_Z12hierarchize3iiPfii_param_3];
	ld.param.u32 	%r437, [_Z12hierarchize3iiPfii_param_4];
	cvta.to.global.u64 	%rd1, %rd3;
	mov.u32 	%r1, %ntid.x;
	mov.u32 	%r438, %ctaid.x;
	mov.u32 	%r439, %tid.x;
	mad.lo.s32 	%r440, %r1, %r438, %r439;
	shr.s32 	%r441, %r440, 31;
	shr.u32 	%r442, %r441, 27;
	add.s32 	%r443, %r440, %r442;
	shr.s32 	%r2, %r443, 5;
	shr.u32 	%r3, %r439, 5;
	and.b32  	%r4, %r440, 31;
	mul.lo.s32 	%r5, %r434, %r439;
	add.s32 	%r444, %r1, %r439;
	mul.lo.s32 	%r6, %r434, %r444;
	add.s32 	%r7, %r434, -1;
	mad.lo.s32 	%r445, %r7, %r435, %r437;
	mul.wide.s32 	%rd4, %r445, 4;
	mov.u64 	%rd5, d_dp_mat;
	add.s64 	%rd6, %rd5, %rd4;
	ld.const.u32 	%r446, [%rd6];
	setp.ge.s32 	%p1, %r2, %r446;
	@%p1 bra 	$L__BB3_197;
	mul.wide.s32 	%rd7, %r437, 4;
	mov.u64 	%rd8, d_lidx_vect;
	add.s64 	%rd9, %rd8, %rd7;
	ld.const.u32 	%r447, [%rd9];
	shl.b32 	%r448, %r2, %r437;
	add.s32 	%r449, %r2, 1;
	shl.b32 	%r450, %r449, %r437;
	add.s32 	%r8, %r447, %r450;
	add.s32 	%r451, %r448, %r4;
	add.s32 	%r758, %r451, %r447;
	setp.ge.s32 	%p2, %r758, %r8;
	@%p2 bra 	$L__BB3_197;
	mov.b32 	%r726, 0;
$L__BB3_3:
	mov.u32 	%r10, %r726;
	mul.wide.u32 	%rd10, %r10, 4;
	add.s64 	%rd2, %rd8, %rd10;
	ld.const.u32 	%r453, [%rd2];
	setp.le.s32 	%p3, %r453, %r758;
	setp.lt.s32 	%p4, %r10, %r435;
	and.pred  	%p5, %p4, %p3;
	add.s32 	%r726, %r10, 1;
	@%p5 bra 	$L__BB3_3;
	shl.b32 	%r454, %r5, 2;
	mov.u32 	%r455, shared;
	add.s32 	%r12, %r455, %r454;
	shl.b32 	%r456, %r6, 2;
	add.s32 	%r13, %r455, %r456;
	add.s32 	%r737, %r10, -1;
	ld.const.u32 	%r457, [%rd2+-4];
	sub.s32 	%r15, %r758, %r457;
	mov.b32 	%r458, -1;
	shl.b32 	%r459, %r458, %r737;
	not.b32 	%r460, %r459;
	and.b32  	%r736, %r15, %r460;
	setp.lt.s32 	%p6, %r434, 2;
	@%p6 bra 	$L__BB3_10;
	add.s32 	%r730, %r434, -2;
	shr.s32 	%r727, %r15, %r737;
	mov.u32 	%r728, %r737;
$L__BB3_6:
	mul.lo.s32 	%r23, %r730, %r435;
	add.s32 	%r462, %r728, %r23;
	mul.wide.s32 	%rd12, %r462, 4;
	add.s64 	%rd14, %rd5, %rd12;
	ld.const.u32 	%r731, [%rd14];
	setp.lt.s32 	%p7, %r727, %r731;
	mov.b32 	%r734, 0;
	@%p7 bra 	$L__BB3_9;
	mov.b32 	%r734, 0;
	cvt.s64.s32 	%rd15, %r23;
	mov.u32 	%r732, %r728;
$L__BB3_8:
	add.s32 	%r734, %r731, %r734;
	add.s32 	%r737, %r732, -1;
	cvt.s64.s32 	%rd16, %r732;
	add.s64 	%rd17, %rd16, %rd15;
	shl.b64 	%rd18, %rd17, 2;
	add.s64 	%rd20, %rd5, %rd18;
	ld.const.u32 	%r731, [%rd20+-4];
	add.s32 	%r464, %r731, %r734;
	setp.ge.s32 	%p8, %r727, %r464;
	mov.u32 	%r732, %r737;
	@%p8 bra 	$L__BB3_8;
$L__BB3_9:
	sub.s32 	%r465, %r728, %r737;
	shl.b32 	%r466, %r730, 2;
	add.s32 	%r467, %r12, %r466;
	st.shared.u32 	[%r467+4], %r465;
	mov.b32 	%r468, -1;
	shl.b32 	%r469, %r468, %r465;
	not.b32 	%r470, %r469;
	and.b32  	%r471, %r736, %r470;
	add.s32 	%r472, %r13, %r466;
	st.shared.u32 	[%r472+4], %r471;
	ld.shared.u32 	%r473, [%r467+4];
	shr.u32 	%r736, %r736, %r473;
	sub.s32 	%r727, %r727, %r734;
	add.s32 	%r35, %r730, -1;
	setp.ne.s32 	%p9, %r730, 0;
	mov.u32 	%r728, %r737;
	mov.u32 	%r730, %r35;
	@%p9 bra 	$L__BB3_6;
$L__BB3_10:
	mul.lo.s32 	%r474, %r1, %r434;
	shl.b32 	%r475, %r474, 1;
	mad.lo.s32 	%r476, %r435, %r3, %r475;
	shl.b32 	%r477, %r476, 2;
	add.s32 	%r38, %r455, %r477;
	st.shared.u32 	[%r12], %r737;
	mov.b32 	%r479, -1;
	shl.b32 	%r480, %r479, %r737;
	not.b32 	%r481, %r480;
	and.b32  	%r482, %r736, %r481;
	st.shared.u32 	[%r13], %r482;
	setp.ne.s32 	%p10, %r4, 0;
	shl.b32 	%r483, %r436, 2;
	add.s32 	%r39, %r12, %r483;
	@%p10 bra 	$L__BB3_36;
	ld.shared.u32 	%r40, [%r39];
	setp.lt.s32 	%p11, %r40, 1;
	@%p11 bra 	$L__BB3_35;
	setp.lt.s32 	%p12, %r434, 2;
	sub.s32 	%r41, %r437, %r40;
	@%p12 bra 	$L__BB3_29;
	mov.b32 	%r738, 0;
	mov.u64 	%rd37, d_dp_mat;
$L__BB3_14:
	st.shared.u32 	[%r39], %r738;
	ld.shared.u32 	%r740, [%r12];
	mov.b32 	%r741, 1;
	mov.b32 	%r744, 0;
$L__BB3_15:
	shl.b32 	%r502, %r741, 2;
	add.s32 	%r503, %r12, %r502;
	ld.shared.u32 	%r47, [%r503];
	add.s32 	%r740, %r47, %r740;
	setp.gt.s32 	%p17, %r47, 0;
	@%p17 bra 	$L__BB3_18;
$L__BB3_16:
	add.s32 	%r741, %r741, 1;
	setp.eq.s32 	%p26, %r741, %r434;
	@%p26 bra 	$L__BB3_17;
	bra.uni 	$L__BB3_15;
$L__BB3_17:
	add.s32 	%r541, %r738, %r41;
	mul.wide.s32 	%rd39, %r541, 4;
	add.s64 	%rd41, %rd8, %rd39;
	ld.const.u32 	%r542, [%rd41];
	shl.b32 	%r543, %r744, %r541;
	add.s32 	%r544, %r542, %r543;
	shl.b32 	%r545, %r738, 2;
	add.s32 	%r546, %r38, %r545;
	st.shared.u32 	[%r546], %r544;
	add.s32 	%r738, %r738, 1;
	setp.eq.s32 	%p27, %r738, %r40;
	@%p27 bra 	$L__BB3_35;
	bra.uni 	$L__BB3_14;
$L__BB3_18:
	add.s32 	%r506, %r741, -1;
	mad.lo.s32 	%r55, %r506, %r435, %r740;
	and.b32  	%r56, %r47, 7;
	setp.lt.u32 	%p18, %r47, 8;
	mov.b32 	%r747, 0;
	@%p18 bra 	$L__BB3_21;
	and.b32  	%r747, %r47, 2147483640;
	mov.b32 	%r743, 0;
$L__BB3_20:
	.pragma "nounroll";
	sub.s32 	%r508, %r55, %r743;
	mul.wide.s32 	%rd27, %r508, 4;
	add.s64 	%rd29, %rd37, %rd27;
	ld.const.u32 	%r509, [%rd29];
	add.s32 	%r510, %r509, %r744;
	ld.const.u32 	%r511, [%rd29+-4];
	add.s32 	%r512, %r511, %r510;
	ld.const.u32 	%r513, [%rd29+-8];
	add.s32 	%r514, %r513, %r512;
	ld.const.u32 	%r515, [%rd29+-12];
	add.s32 	%r516, %r515, %r514;
	ld.const.u32 	%r517, [%rd29+-16];
	add.s32 	%r518, %r517, %r516;
	ld.const.u32 	%r519, [%rd29+-20];
	add.s32 	%r520, %r519, %r518;
	ld.const.u32 	%r521, [%rd29+-24];
	add.s32 	%r522, %r521, %r520;
	ld.const.u32 	%r523, [%rd29+-28];
	add.s32 	%r744, %r523, %r522;
	add.s32 	%r743, %r743, 8;
	setp.eq.s32 	%p19, %r743, %r747;
	@%p19 bra 	$L__BB3_21;
	bra.uni 	$L__BB3_20;
$L__BB3_21:
	setp.eq.s32 	%p20, %r56, 0;
	@%p20 bra 	$L__BB3_16;
	and.b32  	%r61, %r47, 3;
	setp.lt.u32 	%p21, %r56, 4;
	@%p21 bra 	$L__BB3_24;
	sub.s32 	%r525, %r55, %r747;
	mul.wide.s32 	%rd30, %r525, 4;
	add.s64 	%rd32, %rd37, %rd30;
	ld.const.u32 	%r526, [%rd32];
	add.s32 	%r527, %r526, %r744;
	ld.const.u32 	%r528, [%rd32+-4];
	add.s32 	%r529, %r528, %r527;
	ld.const.u32 	%r530, [%rd32+-8];
	add.s32 	%r531, %r530, %r529;
	ld.const.u32 	%r532, [%rd32+-12];
	add.s32 	%r744, %r532, %r531;
	add.s32 	%r747, %r747, 4;
$L__BB3_24:
	setp.eq.s32 	%p22, %r61, 0;
	@%p22 bra 	$L__BB3_16;
	setp.eq.s32 	%p23, %r61, 1;
	@%p23 bra 	$L__BB3_27;
	sub.s32 	%r534, %r55, %r747;
	mul.wide.s32 	%rd33, %r534, 4;
	add.s64 	%rd35, %rd37, %rd33;
	ld.const.u32 	%r535, [%rd35];
	add.s32 	%r536, %r535, %r744;
	ld.const.u32 	%r537, [%rd35+-4];
	add.s32 	%r744, %r537, %r536;
	add.s32 	%r747, %r747, 2;
$L__BB3_27:
	and.b32  	%r538, %r47, 1;
	setp.eq.b32 	%p24, %r538, 1;
	not.pred 	%p25, %p24;
	@%p25 bra 	$L__BB3_16;
	sub.s32 	%r539, %r55, %r747;
	mul.wide.s32 	%rd36, %r539, 4;
	add.s64 	%rd38, %rd37, %rd36;
	ld.const.u32 	%r540, [%rd38];
	add.s32 	%r744, %r540, %r744;
	bra.uni 	$L__BB3_16;
$L__BB3_29:
	and.b32  	%r74, %r40, 3;
	setp.lt.u32 	%p13, %r40, 4;
	mov.b32 	%r756, 0;
	@%p13 bra 	$L__BB3_32;
	and.b32  	%r756, %r40, 2147483644;
	mov.b32 	%r754, 0;
$L__BB3_31:
	add.s32 	%r486, %r754, %r41;
	mul.wide.s32 	%rd21, %r486, 4;
	add.s64 	%rd23, %rd8, %rd21;
	ld.const.u32 	%r487, [%rd23];
	shl.b32 	%r488, %r754, 2;
	add.s32 	%r489, %r38, %r488;
	st.shared.u32 	[%r489], %r487;
	ld.const.u32 	%r490, [%rd23+4];
	st.shared.u32 	[%r489+4], %r490;
	ld.const.u32 	%r491, [%rd23+8];
	st.shared.u32 	[%r489+8], %r491;
	add.s32 	%r492, %r754, 3;
	st.shared.u32 	[%r39], %r492;
	ld.const.u32 	%r493, [%rd23+12];
	st.shared.u32 	[%r489+12], %r493;
	add.s32 	%r754, %r754, 4;
	setp.ne.s32 	%p14, %r754, %r756;
	@%p14 bra 	$L__BB3_31;
$L__BB3_32:
	setp.eq.s32 	%p15, %r74, 0;
	@%p15 bra 	$L__BB3_35;
	mov.b32 	%r757, 0;
$L__BB3_34:
	.pragma "nounroll";
	add.s32 	%r495, %r756, %r41;
	mul.wide.s32 	%rd24, %r495, 4;
	add.s64 	%rd26, %rd8, %rd24;
	ld.const.u32 	%r496, [%rd26];
	shl.b32 	%r497, %r756, 2;
	add.s32 	%r498, %r38, %r497;
	st.shared.u32 	[%r498], %r496;
	add.s32 	%r756, %r756, 1;
	add.s32 	%r757, %r757, 1;
	setp.ne.s32 	%p16, %r757, %r74;
	@%p16 bra 	$L__BB3_34;
$L__BB3_35:
	st.shared.u32 	[%r39], %r40;
$L__BB3_36:
	shl.b32 	%r547, %r436, 2;
	add.s32 	%r83, %r13, %r547;
	setp.lt.s32 	%p28, %r434, 1;
	@%p28 bra 	$L__BB3_138;
	add.s32 	%r597, %r434, 7;
	and.b32  	%r598, %r597, 7;
	add.s32 	%r84, %r598, -1;
	add.s32 	%r599, %r434, 3;
	and.b32  	%r600, %r599, 3;
	add.s32 	%r85, %r600, -1;
	and.b32  	%r86, %r7, 7;
	and.b32  	%r87, %r7, -8;
	and.b32  	%r88, %r597, 3;
	and.b32  	%r89, %r599, 1;
	mov.u32 	%r602, shared;
	add.s32 	%r603, %r456, %r602;
	add.s32 	%r90, %r603, 16;
$L__BB3_38:
	shl.b32 	%r604, %r436, 2;
	add.s32 	%r605, %r13, %r604;
	ld.shared.u32 	%r92, [%r605];
	setp.eq.s32 	%p62, %r92, 0;
	ld.shared.u32 	%r785, [%r39];
	mov.f32 	%f19, 0f00000000;
	@%p62 bra 	$L__BB3_45;
	mov.u32 	%r759, %r785;
	mov.u32 	%r760, %r92;
$L__BB3_40:
	mov.u32 	%r94, %r759;
	add.s32 	%r759, %r94, -1;
	and.b32  	%r606, %r760, 1;
	setp.eq.b32 	%p63, %r606, 1;
	not.pred 	%p64, %p63;
	shr.s32 	%r760, %r760, 1;
	@%p64 bra 	$L__BB3_40;
	setp.eq.s32 	%p65, %r436, 0;
	mov.u32 	%r784, %r760;
	@%p65 bra 	$L__BB3_43;
	ld.shared.u32 	%r784, [%r13];
$L__BB3_43:
	setp.gt.s32 	%p66, %r434, 1;
	@%p66 bra 	$L__BB3_136;
$L__BB3_44:
	shl.b32 	%r665, %r94, 2;
	add.s32 	%r666, %r38, %r665;
	ld.shared.u32 	%r667, [%r666+-4];
	add.s32 	%r668, %r667, %r784;
	mul.wide.s32 	%rd48, %r668, 4;
	add.s64 	%rd49, %rd1, %rd48;
	ld.global.f32 	%f19, [%rd49];
$L__BB3_45:
	mov.b32 	%r669, -1;
	shl.b32 	%r670, %r669, %r785;
	xor.b32  	%r671, %r670, %r92;
	setp.eq.s32 	%p89, %r671, -1;
	mov.f32 	%f20, 0f00000000;
	@%p89 bra 	$L__BB3_52;
	add.s32 	%r786, %r92, 1;
$L__BB3_47:
	mov.u32 	%r154, %r785;
	add.s32 	%r785, %r154, -1;
	and.b32  	%r672, %r786, 1;
	setp.eq.b32 	%p90, %r672, 1;
	not.pred 	%p91, %p90;
	shr.s32 	%r786, %r786, 1;
	@%p91 bra 	$L__BB3_47;
	setp.eq.s32 	%p92, %r436, 0;
	mov.u32 	%r806, %r786;
	@%p92 bra 	$L__BB3_50;
	ld.shared.u32 	%r806, [%r13];
$L__BB3_50:
	setp.gt.s32 	%p93, %r434, 1;
	@%p93 bra 	$L__BB3_134;
$L__BB3_51:
	shl.b32 	%r710, %r154, 2;
	add.s32 	%r711, %r38, %r710;
	ld.shared.u32 	%r712, [%r711+-4];
	add.s32 	%r713, %r712, %r806;
	mul.wide.s32 	%rd50, %r713, 4;
	add.s64 	%rd51, %rd1, %rd50;
	ld.global.f32 	%f20, [%rd51];
$L__BB3_52:
	add.f32 	%f16, %f19, %f20;
	mul.wide.s32 	%rd52, %r758, 4;
	add.s64 	%rd53, %rd1, %rd52;
	ld.global.f32 	%f17, [%rd53];
	fma.rn.f32 	%f18, %f16, 0fBF000000, %f17;
	st.global.f32 	[%rd53], %f18;
	mov.b32 	%r808, 32;
	mov.u32 	%r807, %r434;
$L__BB3_53:
	add.s32 	%r209, %r807, -1;
	shl.b32 	%r715, %r807, 2;
	add.s32 	%r716, %r13, %r715;
	ld.shared.u32 	%r717, [%r716+-4];
	add.s32 	%r718, %r717, %r808;
	add.s32 	%r719, %r12, %r715;
	ld.shared.u32 	%r720, [%r719+-4];
	mov.b32 	%r721, -1;
	shl.b32 	%r722, %r721, %r720;
	not.b32 	%r723, %r722;
	and.b32  	%r724, %r718, %r723;
	st.shared.u32 	[%r716+-4], %r724;
	ld.shared.u32 	%r725, [%r719+-4];
	shr.s32 	%r808, %r718, %r725;
	setp.gt.s32 	%p116, %r808, 0;
	setp.gt.s32 	%p117, %r807, 1;
	and.pred  	%p118, %p116, %p117;
	mov.u32 	%r807, %r209;
	@%p118 bra 	$L__BB3_53;
	add.s32 	%r758, %r758, 32;
	setp.lt.s32 	%p119, %r758, %r8;
	@%p119 bra 	$L__BB3_38;
	bra.uni 	$L__BB3_197;
$L__BB3_55:
	.pragma "nounroll";
	setp.eq.s32 	%p68, %r764, -1;
	mov.u32 	%r768, %r759;
	mov.u32 	%r769, %r760;
	@%p68 bra 	$L__BB3_57;
	ld.shared.u32 	%r768, [%r763+-12];
	ld.shared.u32 	%r769, [%r762+-12];
$L__BB3_57:
	shl.b32 	%r617, %r784, %r768;
	add.s32 	%r110, %r617, %r769;
	add.s32 	%r618, %r767, 1;
	setp.eq.s32 	%p69, %r618, %r436;
	mov.u32 	%r770, %r759;
	mov.u32 	%r771, %r760;
	@%p69 bra 	$L__BB3_59;
	ld.shared.u32 	%r770, [%r763+-8];
	ld.shared.u32 	%r771, [%r762+-8];
$L__BB3_59:
	shl.b32 	%r619, %r110, %r770;
	add.s32 	%r115, %r619, %r771;
	add.s32 	%r620, %r767, 2;
	setp.eq.s32 	%p70, %r620, %r436;
	mov.u32 	%r772, %r759;
	mov.u32 	%r773, %r760;
	@%p70 bra 	$L__BB3_61;
	ld.shared.u32 	%r772, [%r763+-4];
	ld.shared.u32 	%r773, [%r762+-4];
$L__BB3_61:
	shl.b32 	%r621, %r115, %r772;
	add.s32 	%r120, %r621, %r773;
	add.s32 	%r622, %r767, 3;
	setp.eq.s32 	%p71, %r622, %r436;
	mov.u32 	%r774, %r759;
	mov.u32 	%r775, %r760;
	@%p71 bra 	$L__BB3_63;
	ld.shared.u32 	%r774, [%r763];
	ld.shared.u32 	%r775, [%r762];
$L__BB3_63:
	shl.b32 	%r623, %r120, %r774;
	add.s32 	%r125, %r623, %r775;
	add.s32 	%r624, %r767, 4;
	setp.eq.s32 	%p72, %r624, %r436;
	mov.u32 	%r776, %r759;
	mov.u32 	%r777, %r760;
	@%p72 bra 	$L__BB3_65;
	ld.shared.u32 	%r776, [%r763+4];
	ld.shared.u32 	%r777, [%r762+4];
$L__BB3_65:
	shl.b32 	%r625, %r125, %r776;
	add.s32 	%r130, %r625, %r777;
	add.s32 	%r626, %r767, 5;
	setp.eq.s32 	%p73, %r626, %r436;
	mov.u32 	%r778, %r759;
	mov.u32 	%r779, %r760;
	@%p73 bra 	$L__BB3_67;
	ld.shared.u32 	%r778, [%r763+8];
	ld.shared.u32 	%r779, [%r762+8];
$L__BB3_67:
	shl.b32 	%r627, %r130, %r778;
	add.s32 	%r135, %r627, %r779;
	add.s32 	%r628, %r767, 6;
	setp.eq.s32 	%p74, %r628, %r436;
	mov.u32 	%r780, %r759;
	mov.u32 	%r781, %r760;
	@%p74 bra 	$L__BB3_69;
	ld.shared.u32 	%r780, [%r763+12];
	ld.shared.u32 	%r781, [%r762+12];
$L__BB3_69:
	shl.b32 	%r629, %r135, %r780;
	add.s32 	%r140, %r629, %r781;
	add.s32 	%r141, %r767, 7;
	setp.eq.s32 	%p75, %r141, %r436;
	mov.u32 	%r782, %r759;
	mov.u32 	%r783, %r760;
	@%p75 bra 	$L__BB3_71;
	ld.shared.u32 	%r782, [%r763+16];
	ld.shared.u32 	%r783, [%r762+16];
$L__BB3_71:
	shl.b32 	%r630, %r140, %r782;
	add.s32 	%r784, %r630, %r783;
	add.s32 	%r767, %r767, 8;
	add.s32 	%r765, %r765, 8;
	add.s32 	%r764, %r764, 8;
	add.s32 	%r763, %r763, 32;
	add.s32 	%r762, %r762, 32;
	setp.eq.s32 	%p76, %r141, %r87;
	@%p76 bra 	$L__BB3_72;
	bra.uni 	$L__BB3_55;
$L__BB3_72:
	add.s32 	%r845, %r765, 1;
$L__BB3_73:
	setp.eq.s32 	%p77, %r86, 0;
	@%p77 bra 	$L__BB3_44;
	setp.lt.u32 	%p78, %r84, 3;
	@%p78 bra 	$L__BB3_84;
	setp.eq.s32 	%p79, %r845, %r436;
	shl.b32 	%r632, %r845, 2;
	add.s32 	%r268, %r13, %r632;
	mov.u32 	%r835, %r759;
	mov.u32 	%r836, %r760;
	@%p79 bra 	$L__BB3_77;
	add.s32 	%r634, %r12, %r632;
	ld.shared.u32 	%r835, [%r634];
	ld.shared.u32 	%r836, [%r268];
$L__BB3_77:
	shl.b32 	%r635, %r784, %r835;
	add.s32 	%r273, %r635, %r836;
	add.s32 	%r636, %r845, 1;
	setp.eq.s32 	%p80, %r636, %r436;
	mov.u32 	%r837, %r759;
	mov.u32 	%r838, %r760;
	@%p80 bra 	$L__BB3_79;
	add.s32 	%r638, %r12, %r632;
	ld.shared.u32 	%r837, [%r638+4];
	ld.shared.u32 	%r838, [%r268+4];
$L__BB3_79:
	shl.b32 	%r640, %r273, %r837;
	add.s32 	%r278, %r640, %r838;
	add.s32 	%r641, %r845, 2;
	setp.eq.s32 	%p81, %r641, %r436;
	mov.u32 	%r839, %r759;
	mov.u32 	%r840, %r760;
	@%p81 bra 	$L__BB3_81;
	add.s32 	%r643, %r12, %r632;
	ld.shared.u32 	%r839, [%r643+8];
	ld.shared.u32 	%r840, [%r268+8];
$L__BB3_81:
	shl.b32 	%r645, %r278, %r839;
	add.s32 	%r283, %r645, %r840;
	add.s32 	%r646, %r845, 3;
	setp.eq.s32 	%p82, %r646, %r436;
	mov.u32 	%r841, %r759;
	mov.u32 	%r842, %r760;
	@%p82 bra 	$L__BB3_83;
	add.s32 	%r648, %r12, %r632;
	ld.shared.u32 	%r841, [%r648+12];
	ld.shared.u32 	%r842, [%r268+12];
$L__BB3_83:
	shl.b32 	%r650, %r283, %r841;
	add.s32 	%r784, %r650, %r842;
	add.s32 	%r845, %r845, 4;
$L__BB3_84:
	setp.eq.s32 	%p83, %r88, 0;
	@%p83 bra 	$L__BB3_44;
	setp.eq.s32 	%p84, %r85, 0;
	@%p84 bra 	$L__BB3_91;
	setp.eq.s32 	%p85, %r845, %r436;
	mov.u32 	%r846, %r759;
	mov.u32 	%r847, %r760;
	@%p85 bra 	$L__BB3_88;
	shl.b32 	%r652, %r845, 2;
	add.s32 	%r653, %r12, %r652;
	ld.shared.u32 	%r846, [%r653];
	add.s32 	%r654, %r13, %r652;
	ld.shared.u32 	%r847, [%r654];
$L__BB3_88:
	shl.b32 	%r655, %r784, %r846;
	add.s32 	%r297, %r655, %r847;
	add.s32 	%r656, %r845, 1;
	setp.eq.s32 	%p86, %r656, %r436;
	mov.u32 	%r848, %r759;
	mov.u32 	%r849, %r760;
	@%p86 bra 	$L__BB3_90;
	shl.b32 	%r657, %r845, 2;
	add.s32 	%r658, %r12, %r657;
	ld.shared.u32 	%r848, [%r658+4];
	add.s32 	%r659, %r13, %r657;
	ld.shared.u32 	%r849, [%r659+4];
$L__BB3_90:
	shl.b32 	%r660, %r297, %r848;
	add.s32 	%r784, %r660, %r849;
	add.s32 	%r845, %r845, 2;
$L__BB3_91:
	setp.eq.s32 	%p87, %r89, 0;
	@%p87 bra 	$L__BB3_44;
	setp.eq.s32 	%p88, %r845, %r436;
	@%p88 bra 	$L__BB3_94;
	shl.b32 	%r661, %r845, 2;
	add.s32 	%r662, %r12, %r661;
	ld.shared.u32 	%r759, [%r662];
	add.s32 	%r663, %r13, %r661;
	ld.shared.u32 	%r760, [%r663];
$L__BB3_94:
	shl.b32 	%r664, %r784, %r759;
	add.s32 	%r784, %r664, %r760;
	bra.uni 	$L__BB3_44;
$L__BB3_95:
	.pragma "nounroll";
	setp.eq.s32 	%p95, %r810, %r436;
	shl.b32 	%r677, %r810, 2;
	add.s32 	%r162, %r12, %r677;
	add.s32 	%r163, %r13, %r677;
	mov.u32 	%r790, %r785;
	mov.u32 	%r791, %r786;
	@%p95 bra 	$L__BB3_97;
	ld.shared.u32 	%r790, [%r162];
	ld.shared.u32 	%r791, [%r163];
$L__BB3_97:
	shl.b32 	%r678, %r806, %r790;
	add.s32 	%r168, %r678, %r791;
	add.s32 	%r679, %r810, 1;
	setp.eq.s32 	%p96, %r679, %r436;
	mov.u32 	%r792, %r785;
	mov.u32 	%r793, %r786;
	@%p96 bra 	$L__BB3_99;
	ld.shared.u32 	%r792, [%r162+4];
	ld.shared.u32 	%r793, [%r163+4];
$L__BB3_99:
	shl.b32 	%r680, %r168, %r792;
	add.s32 	%r173, %r680, %r793;
	add.s32 	%r681, %r810, 2;
	setp.eq.s32 	%p97, %r681, %r436;
	mov.u32 	%r794, %r785;
	mov.u32 	%r795, %r786;
	@%p97 bra 	$L__BB3_101;
	ld.shared.u32 	%r794, [%r162+8];
	ld.shared.u32 	%r795, [%r163+8];
$L__BB3_101:
	shl.b32 	%r682, %r173, %r794;
	add.s32 	%r178, %r682, %r795;
	add.s32 	%r683, %r810, 3;
	setp.eq.s32 	%p98, %r683, %r436;
	mov.u32 	%r796, %r785;
	mov.u32 	%r797, %r786;
	@%p98 bra 	$L__BB3_103;
	ld.shared.u32 	%r796, [%r162+12];
	ld.shared.u32 	%r797, [%r163+12];
$L__BB3_103:
	shl.b32 	%r684, %r178, %r796;
	add.s32 	%r183, %r684, %r797;
	add.s32 	%r685, %r810, 4;
	setp.eq.s32 	%p99, %r685, %r436;
	mov.u32 	%r798, %r785;
	mov.u32 	%r799, %r786;
	@%p99 bra 	$L__BB3_105;
	ld.shared.u32 	%r798, [%r162+16];
	ld.shared.u32 	%r799, [%r163+16];
$L__BB3_105:
	shl.b32 	%r686, %r183, %r798;
	add.s32 	%r188, %r686, %r799;
	add.s32 	%r687, %r810, 5;
	setp.eq.s32 	%p100, %r687, %r436;
	mov.u32 	%r800, %r785;
	mov.u32 	%r801, %r786;
	@%p100 bra 	$L__BB3_107;
	ld.shared.u32 	%r800, [%r162+20];
	ld.shared.u32 	%r801, [%r163+20];
$L__BB3_107:
	shl.b32 	%r688, %r188, %r800;
	add.s32 	%r193, %r688, %r801;
	add.s32 	%r689, %r810, 6;
	setp.eq.s32 	%p101, %r689, %r436;
	mov.u32 	%r802, %r785;
	mov.u32 	%r803, %r786;
	@%p101 bra 	$L__BB3_109;
	ld.shared.u32 	%r802, [%r162+24];
	ld.shared.u32 	%r803, [%r163+24];
$L__BB3_109:
	shl.b32 	%r690, %r193, %r802;
	add.s32 	%r198, %r690, %r803;
	add.s32 	%r199, %r810, 7;
	setp.eq.s32 	%p102, %r199, %r436;
	mov.u32 	%r804, %r785;
	mov.u32 	%r805, %r786;
	@%p102 bra 	$L__BB3_111;
	ld.shared.u32 	%r804, [%r162+28];
	ld.shared.u32 	%r805, [%r163+28];
$L__BB3_111:
	shl.b32 	%r691, %r198, %r804;
	add.s32 	%r806, %r691, %r805;
	add.s32 	%r810, %r810, 8;
	setp.eq.s32 	%p103, %r199, %r87;
	@%p103 bra 	$L__BB3_112;
	bra.uni 	$L__BB3_95;
$L__BB3_112:
	setp.eq.s32 	%p104, %r86, 0;
	@%p104 bra 	$L__BB3_51;
	setp.lt.u32 	%p105, %r84, 3;
	@%p105 bra 	$L__BB3_123;
	setp.eq.s32 	%p106, %r810, %r436;
	shl.b32 	%r693, %r810, 2;
	add.s32 	%r215, %r12, %r693;
	add.s32 	%r216, %r13, %r693;
	mov.u32 	%r812, %r785;
	mov.u32 	%r813, %r786;
	@%p106 bra 	$L__BB3_116;
	ld.shared.u32 	%r812, [%r215];
	ld.shared.u32 	%r813, [%r216];
$L__BB3_116:
	shl.b32 	%r694, %r806, %r812;
	add.s32 	%r221, %r694, %r813;
	add.s32 	%r695, %r810, 1;
	setp.eq.s32 	%p107, %r695, %r436;
	mov.u32 	%r814, %r785;
	mov.u32 	%r815, %r786;
	@%p107 bra 	$L__BB3_118;
	ld.shared.u32 	%r814, [%r215+4];
	ld.shared.u32 	%r815, [%r216+4];
$L__BB3_118:
	shl.b32 	%r696, %r221, %r814;
	add.s32 	%r226, %r696, %r815;
	add.s32 	%r697, %r810, 2;
	setp.eq.s32 	%p108, %r697, %r436;
	mov.u32 	%r816, %r785;
	mov.u32 	%r817, %r786;
	@%p108 bra 	$L__BB3_120;
	ld.shared.u32 	%r816, [%r215+8];
	ld.shared.u32 	%r817, [%r216+8];
$L__BB3_120:
	shl.b32 	%r698, %r226, %r816;
	add.s32 	%r231, %r698, %r817;
	add.s32 	%r699, %r810, 3;
	setp.eq.s32 	%p109, %r699, %r436;
	mov.u32 	%r818, %r785;
	mov.u32 	%r819, %r786;
	@%p109 bra 	$L__BB3_122;
	ld.shared.u32 	%r818, [%r215+12];
	ld.shared.u32 	%r819, [%r216+12];
$L__BB3_122:
	shl.b32 	%r700, %r231, %r818;
	add.s32 	%r806, %r700, %r819;
	add.s32 	%r810, %r810, 4;
$L__BB3_123:
	setp.eq.s32 	%p110, %r88, 0;
	@%p110 bra 	$L__BB3_51;
	setp.eq.s32 	%p111, %r85, 0;
	@%p111 bra 	$L__BB3_130;
	setp.eq.s32 	%p112, %r810, %r436;
	shl.b32 	%r702, %r810, 2;
	add.s32 	%r241, %r12, %r702;
	add.s32 	%r242, %r13, %r702;
	mov.u32 	%r823, %r785;
	mov.u32 	%r824, %r786;
	@%p112 bra 	$L__BB3_127;
	ld.shared.u32 	%r823, [%r241];
	ld.shared.u32 	%r824, [%r242];
$L__BB3_127:
	shl.b32 	%r703, %r806, %r823;
	add.s32 	%r247, %r703, %r824;
	add.s32 	%r704, %r810, 1;
	setp.eq.s32 	%p113, %r704, %r436;
	mov.u32 	%r825, %r785;
	mov.u32 	%r826, %r786;
	@%p113 bra 	$L__BB3_129;
	ld.shared.u32 	%r825, [%r241+4];
	ld.shared.u32 	%r826, [%r242+4];
$L__BB3_129:
	shl.b32 	%r705, %r247, %r825;
	add.s32 	%r806, %r705, %r826;
	add.s32 	%r810, %r810, 2;
$L__BB3_130:
	setp.eq.s32 	%p114, %r89, 0;
	@%p114 bra 	$L__BB3_51;
	setp.eq.s32 	%p115, %r810, %r436;
	@%p115 bra 	$L__BB3_133;
	shl.b32 	%r706, %r810, 2;
	add.s32 	%r707, %r12, %r706;
	ld.shared.u32 	%r785, [%r707];
	add.s32 	%r708, %r13, %r706;
	ld.shared.u32 	%r786, [%r708];
$L__BB3_133:
	shl.b32 	%r709, %r806, %r785;
	add.s32 	%r806, %r709, %r786;
	bra.uni 	$L__BB3_51;
$L__BB3_134:
	add.s32 	%r675, %r434, -2;
	setp.lt.u32 	%p94, %r675, 7;
	mov.b32 	%r810, 1;
	@%p94 bra 	$L__BB3_112;
	mov.b32 	%r810, 1;
	bra.uni 	$L__BB3_95;
$L__BB3_136:
	add.s32 	%r609, %r434, -2;
	setp.lt.u32 	%p67, %r609, 7;
	mov.b32 	%r845, 1;
	@%p67 bra 	$L__BB3_73;
	mov.u32 	%r612, %tid.x;
	mul.lo.s32 	%r613, %r434, %r612;
	shl.b32 	%r614, %r613, 2;
	mov.u32 	%r615, shared;
	add.s32 	%r616, %r614, %r615;
	add.s32 	%r763, %r616, 16;
	neg.s32 	%r764, %r436;
	mov.b32 	%r767, 1;
	mov.b32 	%r765, 0;
	mov.u32 	%r762, %r90;
	bra.uni 	$L__BB3_55;
$L__BB3_138:
	add.s32 	%r548, %r434, 7;
	and.b32  	%r549, %r548, 7;
	add.s32 	%r312, %r549, -1;
	add.s32 	%r550, %r434, 3;
	and.b32  	%r313, %r550, 3;
	ld.shared.u32 	%r314, [%r83];
	ld.shared.u32 	%r315, [%r39];
	and.b32  	%r316, %r7, 7;
	and.b32  	%r317, %r7, -8;
	and.b32  	%r318, %r548, 3;
	and.b32  	%r319, %r550, 1;
	mov.b32 	%r551, -1;
	shl.b32 	%r320, %r551, %r315;
	add.s32 	%r321, %r314, 1;
	xor.b32  	%r590, %r320, %r314;
$L__BB3_139:
	setp.eq.s32 	%p29, %r314, 0;
	mov.f32 	%f21, 0f00000000;
	@%p29 bra 	$L__BB3_186;
	mov.u32 	%r895, %r315;
	mov.u32 	%r896, %r314;
$L__BB3_141:
	mov.u32 	%r323, %r895;
	add.s32 	%r895, %r323, -1;
	and.b32  	%r552, %r896, 1;
	setp.eq.b32 	%p30, %r552, 1;
	not.pred 	%p31, %p30;
	shr.s32 	%r896, %r896, 1;
	@%p31 bra 	$L__BB3_141;
	setp.eq.s32 	%p32, %r436, 0;
	mov.u32 	%r897, %r896;
	@%p32 bra 	$L__BB3_144;
	ld.shared.u32 	%r897, [%r13];
$L__BB3_144:
	setp.lt.s32 	%p33, %r434, 2;
	@%p33 bra 	$L__BB3_185;
	mov.b32 	%r887, 1;
$L__BB3_146:
	.pragma "nounroll";
	mov.u32 	%r330, %r887;
	setp.eq.s32 	%p34, %r330, %r436;
	shl.b32 	%r554, %r330, 2;
	add.s32 	%r331, %r12, %r554;
	add.s32 	%r332, %r13, %r554;
	mov.u32 	%r861, %r895;
	mov.u32 	%r862, %r896;
	@%p34 bra 	$L__BB3_148;
	ld.shared.u32 	%r861, [%r331];
	ld.shared.u32 	%r862, [%r332];
$L__BB3_148:
	shl.b32 	%r555, %r897, %r861;
	add.s32 	%r337, %r555, %r862;
	add.s32 	%r556, %r330, 1;
	setp.eq.s32 	%p35, %r556, %r436;
	mov.u32 	%r863, %r895;
	mov.u32 	%r864, %r896;
	@%p35 bra 	$L__BB3_150;
	ld.shared.u32 	%r863, [%r331+4];
	ld.shared.u32 	%r864, [%r332+4];
$L__BB3_150:
	shl.b32 	%r557, %r337, %r863;
	add.s32 	%r342, %r557, %r864;
	add.s32 	%r558, %r330, 2;
	setp.eq.s32 	%p36, %r558, %r436;
	mov.u32 	%r865, %r895;
	mov.u32 	%r866, %r896;
	@%p36 bra 	$L__BB3_152;
	ld.shared.u32 	%r865, [%r331+8];
	ld.shared.u32 	%r866, [%r332+8];
$L__BB3_152:
	shl.b32 	%r559, %r342, %r865;
	add.s32 	%r347, %r559, %r866;
	add.s32 	%r560, %r330, 3;
	setp.eq.s32 	%p37, %r560, %r436;
	mov.u32 	%r867, %r895;
	mov.u32 	%r868, %r896;
	@%p37 bra 	$L__BB3_154;
	ld.shared.u32 	%r867, [%r331+12];
	ld.shared.u32 	%r868, [%r332+12];
$L__BB3_154:
	shl.b32 	%r561, %r347, %r867;
	add.s32 	%r352, %r561, %r868;
	add.s32 	%r562, %r330, 4;
	setp.eq.s32 	%p38, %r562, %r436;
	mov.u32 	%r869, %r895;
	mov.u32 	%r870, %r896;
	@%p38 bra 	$L__BB3_156;
	ld.shared.u32 	%r869, [%r331+16];
	ld.shared.u32 	%r870, [%r332+16];
$L__BB3_156:
	shl.b32 	%r563, %r352, %r869;
	add.s32 	%r357, %r563, %r870;
	add.s32 	%r564, %r330, 5;
	setp.eq.s32 	%p39, %r564, %r436;
	mov.u32 	%r871, %r895;
	mov.u32 	%r872, %r896;
	@%p39 bra 	$L__BB3_158;
	ld.shared.u32 	%r871, [%r331+20];
	ld.shared.u32 	%r872, [%r332+20];
$L__BB3_158:
	shl.b32 	%r565, %r357, %r871;
	add.s32 	%r362, %r565, %r872;
	add.s32 	%r566, %r330, 6;
	setp.eq.s32 	%p40, %r566, %r436;
	mov.u32 	%r873, %r895;
	mov.u32 	%r874, %r896;
	@%p40 bra 	$L__BB3_160;
	ld.shared.u32 	%r873, [%r331+24];
	ld.shared.u32 	%r874, [%r332+24];
$L__BB3_160:
	shl.b32 	%r567, %r362, %r873;
	add.s32 	%r367, %r567, %r874;
	add.s32 	%r368, %r330, 7;
	setp.eq.s32 	%p41, %r368, %r436;
	mov.u32 	%r875, %r895;
	mov.u32 	%r876, %r896;
	@%p41 bra 	$L__BB3_162;
	ld.shared.u32 	%r875, [%r331+28];
	ld.shared.u32 	%r876, [%r332+28];
$L__BB3_162:
	shl.b32 	%r568, %r367, %r875;
	add.s32 	%r897, %r568, %r876;
	add.s32 	%r887, %r330, 8;
	setp.ne.s32 	%p42, %r368, %r317;
	@%p42 bra 	$L__BB3_146;
	setp.eq.s32 	%p43, %r316, 0;
	@%p43 bra 	$L__BB3_185;
	setp.lt.u32 	%p44, %r312, 3;
	@%p44 bra 	$L__BB3_174;
	setp.eq.s32 	%p45, %r887, %r436;
	mov.u32 	%r877, %r895;
	mov.u32 	%r878, %r896;
	@%p45 bra 	$L__BB3_167;
	ld.shared.u32 	%r877, [%r331+32];
	ld.shared.u32 	%r878, [%r332+32];
$L__BB3_167:
	shl.b32 	%r570, %r897, %r877;
	add.s32 	%r379, %r570, %r878;
	add.s32 	%r571, %r330, 9;
	setp.eq.s32 	%p46, %r571, %r436;
	mov.u32 	%r879, %r895;
	mov.u32 	%r880, %r896;
	@%p46 bra 	$L__BB3_169;
	ld.shared.u32 	%r879, [%r331+36];
	ld.shared.u32 	%r880, [%r332+36];
$L__BB3_169:
	shl.b32 	%r572, %r379, %r879;
	add.s32 	%r384, %r572, %r880;
	add.s32 	%r573, %r330, 10;
	setp.eq.s32 	%p47, %r573, %r436;
	mov.u32 	%r881, %r895;
	mov.u32 	%r882, %r896;
	@%p47 bra 	$L__BB3_171;
	ld.shared.u32 	%r881, [%r331+40];
	ld.shared.u32 	%r882, [%r332+40];
$L__BB3_171:
	shl.b32 	%r574, %r384, %r881;
	add.s32 	%r389, %r574, %r882;
	add.s32 	%r575, %r330, 11;
	setp.eq.s32 	%p48, %r575, %r436;
	mov.u32 	%r883, %r895;
	mov.u32 	%r884, %r896;
	@%p48 bra 	$L__BB3_173;
	ld.shared.u32 	%r883, [%r331+44];
	ld.shared.u32 	%r884, [%r332+44];
$L__BB3_173:
	shl.b32 	%r576, %r389, %r883;
	add.s32 	%r897, %r576, %r884;
	add.s32 	%r887, %r330, 12;
$L__BB3_174:
	setp.eq.s32 	%p49, %r318, 0;
	@%p49 bra 	$L__BB3_185;
	setp.eq.s32 	%p50, %r313, 1;
	@%p50 bra 	$L__BB3_181;
	setp.eq.s32 	%p51, %r887, %r436;
	shl.b32 	%r578, %r887, 2;
	add.s32 	%r399, %r12, %r578;
	add.s32 	%r400, %r13, %r578;
	mov.u32 	%r888, %r895;
	mov.u32 	%r889, %r896;
	@%p51 bra 	$L__BB3_178;
	ld.shared.u32 	%r888, [%r399];
	ld.shared.u32 	%r889, [%r400];
$L__BB3_178:
	shl.b32 	%r579, %r897, %r888;
	add.s32 	%r405, %r579, %r889;
	add.s32 	%r580, %r887, 1;
	setp.eq.s32 	%p52, %r580, %r436;
	mov.u32 	%r890, %r895;
	mov.u32 	%r891, %r896;
	@%p52 bra 	$L__BB3_180;
	ld.shared.u32 	%r890, [%r399+4];
	ld.shared.u32 	%r891, [%r400+4];
$L__BB3_180:
	shl.b32 	%r581, %r405, %r890;
	add.s32 	%r897, %r581, %r891;
	add.s32 	%r887, %r887, 2;
$L__BB3_181:
	setp.eq.s32 	%p53, %r319, 0;
	@%p53 bra 	$L__BB3_185;
	setp.eq.s32 	%p54, %r887, %r436;
	@%p54 bra 	$L__BB3_184;
	shl.b32 	%r582, %r887, 2;
	add.s32 	%r583, %r12, %r582;
	ld.shared.u32 	%r895, [%r583];
	add.s32 	%r584, %r13, %r582;
	ld.shared.u32 	%r896, [%r584];
$L__BB3_184:
	shl.b32 	%r585, %r897, %r895;
	add.s32 	%r897, %r585, %r896;
$L__BB3_185:
	shl.b32 	%r586, %r323, 2;
	add.s32 	%r587, %r38, %r586;
	ld.shared.u32 	%r588, [%r587+-4];
	add.s32 	%r589, %r588, %r897;
	mul.wide.s32 	%rd42, %r589, 4;
	add.s64 	%rd43, %rd1, %rd42;
	ld.global.f32 	%f21, [%rd43];
$L__BB3_186:
	setp.eq.s32 	%p55, %r590, -1;
	mov.f32 	%f22, 0f00000000;
	@%p55 bra 	$L__BB3_196;
	mov.u32 	%r901, %r315;
	mov.u32 	%r902, %r321;
$L__BB3_188:
	mov.u32 	%r421, %r901;
	add.s32 	%r901, %r421, -1;
	and.b32  	%r591, %r902, 1;
	setp.eq.b32 	%p56, %r591, 1;
	not.pred 	%p57, %p56;
	shr.s32 	%r902, %r902, 1;
	@%p57 bra 	$L__BB3_188;
	setp.eq.s32 	%p58, %r436, 0;
	mov.u32 	%r903, %r902;
	@%p58 bra 	$L__BB3_191;
	ld.shared.u32 	%r903, [%r13];
$L__BB3_191:
	setp.lt.s32 	%p59, %r434, 2;
	@%p59 bra 	$L__BB3_195;
	setp.eq.s32 	%p60, %r436, 1;
	@%p60 bra 	$L__BB3_194;
	ld.shared.u32 	%r901, [%r12+4];
	ld.shared.u32 	%r902, [%r13+4];
$L__BB3_194:
	shl.b32 	%r592, %r903, %r901;
	add.s32 	%r903, %r592, %r902;
$L__BB3_195:
	shl.b32 	%r593, %r421, 2;
	add.s32 	%r594, %r38, %r593;
	ld.shared.u32 	%r595, [%r594+-4];
	add.s32 	%r596, %r595, %r903;
	mul.wide.s32 	%rd44, %r596, 4;
	add.s64 	%rd45, %rd1, %rd44;
	ld.global.f32 	%f22, [%rd45];
$L__BB3_196:
	add.f32 	%f11, %f21, %f22;
	mul.wide.s32 	%rd46, %r758, 4;
	add.s64 	%rd47, %rd1, %rd46;
	ld.global.f32 	%f12, [%rd47];
	fma.rn.f32 	%f13, %f11, 0fBF000000, %f12;
	st.global.f32 	[%rd47], %f13;
	add.s32 	%r758, %r758, 32;
	setp.lt.s32 	%p61, %r758, %r8;
	@%p61 bra 	$L__BB3_139;
$L__BB3_197:
	ret;

}
	// .globl	_Z12hierarchize4iiPfii
.visible .entry _Z12hierarchize4iiPfii(
	.param .u32 _Z12hierarchize4iiPfii_param_0,
	.param .u32 _Z12hierarchize4iiPfii_param_1,
	.param .u64 .ptr .align 1 _Z12hierarchize4iiPfii_param_2,
	.param .u32 _Z12hierarchize4iiPfii_param_3,
	.param .u32 _Z12hierarchize4iiPfii_param_4
)
{
	.reg .pred 	%p<44>;
	.reg .b32 	%r<342>;
	.reg .b32 	%f<12>;
	.reg .b64 	%rd<48>;

	ld.param.u32 	%r118, [_Z12hierarchize4iiPfii_param_0];
	ld.param.u32 	%r119, [_Z12hierarchize4iiPfii_param_1];
	ld.param.u64 	%rd3, [_Z12hierarchize4iiPfii_param_2];
	ld.param.u32 	%r120, [_Z12hierarchize4iiPfii_param_3];
	ld.param.u32 	%r121, [_Z12hierarchize4iiPfii_param_4];
	cvta.to.global.u64 	%rd1, %rd3;
	mov.u32 	%r1, %ntid.x;
	mov.u32 	%r122, %ctaid.x;
	mov.u32 	%r123, %tid.x;
	mad.lo.s32 	%r124, %r1, %r122, %r123;
	shr.s32 	%r125, %r124, 31;
	shr.u32 	%r126, %r125, 27;
	add.s32 	%r127, %r124, %r126;
	shr.s32 	%r2, %r127, 5;
	shr.u32 	%r3, %r123, 5;
	and.b32  	%r4, %r124, 31;
	add.s32 	%r5, %r118, -1;
	mad.lo.s32 	%r128, %r5, %r119, %r121;
	mul.wide.s32 	%rd4, %r128, 4;
	mov.u64 	%rd5, d_dp_mat;
	add.s64 	%rd6, %rd5, %rd4;
	ld.const.u32 	%r129, [%rd6];
	setp.ge.s32 	%p1, %r2, %r129;
	@%p1 bra 	$L__BB4_58;
	mul.wide.s32 	%rd7, %r121, 4;
	mov.u64 	%rd8, d_lidx_vect;
	add.s64 	%rd9, %rd8, %rd7;
	ld.const.u32 	%r130, [%rd9];
	shl.b32 	%r131, %r2, %r121;
	add.s32 	%r6, %r130, %r131;
	add.s32 	%r132, %r2, 1;
	shl.b32 	%r133, %r132, %r121;
	add.s32 	%r7, %r130, %r133;
	add.s32 	%r337, %r6, %r4;
	setp.ge.s32 	%p2, %r337, %r7;
	@%p2 bra 	$L__BB4_58;
	mul.lo.s32 	%r134, %r118, %r3;
	shl.b32 	%r135, %r134, 2;
	mov.u32 	%r136, shared;
	add.s32 	%r9, %r136, %r135;
	mul.lo.s32 	%r137, %r118, %r1;
	shr.u32 	%r138, %r137, 5;
	mad.lo.s32 	%r139, %r119, %r3, %r138;
	shl.b32 	%r140, %r139, 2;
	add.s32 	%r10, %r136, %r140;
	add.s32 	%r141, %r134, %r3;
	add.s32 	%r142, %r119, %r118;
	mul.lo.s32 	%r143, %r142, %r1;
	shr.u32 	%r144, %r143, 5;
	add.s32 	%r145, %r144, %r141;
	shl.b32 	%r146, %r145, 2;
	add.s32 	%r11, %r136, %r146;
	setp.ne.s32 	%p3, %r4, 0;
	shl.b32 	%r147, %r120, 2;
	add.s32 	%r12, %r9, %r147;
	@%p3 bra 	$L__BB4_59;
	mov.b32 	%r298, 0;
$L__BB4_4:
	mov.u32 	%r14, %r298;
	mul.wide.u32 	%rd10, %r14, 4;
	add.s64 	%rd2, %rd8, %rd10;
	ld.const.u32 	%r149, [%rd2];
	setp.le.s32 	%p4, %r149, %r337;
	setp.lt.s32 	%p5, %r14, %r119;
	and.pred  	%p6, %p5, %p4;
	add.s32 	%r298, %r14, 1;
	@%p6 bra 	$L__BB4_4;
	add.s32 	%r307, %r14, -1;
	ld.const.u32 	%r150, [%rd2+-4];
	sub.s32 	%r17, %r337, %r150;
	add.s32 	%r312, %r118, -2;
	setp.lt.s32 	%p7, %r118, 2;
	@%p7 bra 	$L__BB4_11;
	shr.s32 	%r299, %r17, %r307;
	mov.u32 	%r300, %r307;
	mov.u32 	%r301, %r312;
$L__BB4_7:
	mul.lo.s32 	%r23, %r301, %r119;
	add.s32 	%r152, %r300, %r23;
	mul.wide.s32 	%rd12, %r152, 4;
	add.s64 	%rd14, %rd5, %rd12;
	ld.const.u32 	%r302, [%rd14];
	setp.lt.s32 	%p8, %r299, %r302;
	mov.b32 	%r305, 0;
	@%p8 bra 	$L__BB4_10;
	mov.b32 	%r305, 0;
	cvt.s64.s32 	%rd15, %r23;
	mov.u32 	%r303, %r300;
$L__BB4_9:
	add.s32 	%r305, %r302, %r305;
	add.s32 	%r307, %r303, -1;
	cvt.s64.s32 	%rd16, %r303;
	add.s64 	%rd17, %rd16, %rd15;
	shl.b64 	%rd18, %rd17, 2;
	add.s64 	%rd20, %rd5, %rd18;
	ld.const.u32 	%r302, [%rd20+-4];
	add.s32 	%r154, %r302, %r305;
	setp.ge.s32 	%p9, %r299, %r154;
	mov.u32 	%r303, %r307;
	@%p9 bra 	$L__BB4_9;
$L__BB4_10:
	sub.s32 	%r155, %r300, %r307;
	shl.b32 	%r156, %r301, 2;
	add.s32 	%r157, %r9, %r156;
	st.shared.u32 	[%r157+4], %r155;
	sub.s32 	%r299, %r299, %r305;
	add.s32 	%r34, %r301, -1;
	setp.ne.s32 	%p10, %r301, 0;
	mov.u32 	%r300, %r307;
	mov.u32 	%r301, %r34;
	@%p10 bra 	$L__BB4_7;
$L__BB4_11:
	setp.lt.s32 	%p11, %r118, 2;
	st.shared.u32 	[%r9], %r307;
	shl.b32 	%r158, %r118, 2;
	add.s32 	%r159, %r11, %r158;
	mov.b32 	%r160, 0;
	st.shared.u32 	[%r159], %r160;
	add.s32 	%r161, %r9, %r158;
	ld.shared.u32 	%r311, [%r161+-4];
	st.shared.u32 	[%r159+-4], %r311;
	@%p11 bra 	$L__BB4_23;
	and.b32  	%r37, %r5, 7;
	setp.lt.u32 	%p12, %r312, 7;
	@%p12 bra 	$L__BB4_15;
	and.b32  	%r38, %r5, -8;
	mov.b32 	%r310, 0;
$L__BB4_14:
	.pragma "nounroll";
	shl.b32 	%r163, %r312, 2;
	add.s32 	%r164, %r9, %r163;
	ld.shared.u32 	%r165, [%r164];
	add.s32 	%r166, %r165, %r311;
	add.s32 	%r167, %r11, %r163;
	st.shared.u32 	[%r167], %r166;
	ld.shared.u32 	%r168, [%r164+-4];
	add.s32 	%r169, %r168, %r166;
	st.shared.u32 	[%r167+-4], %r169;
	ld.shared.u32 	%r170, [%r164+-8];
	add.s32 	%r171, %r170, %r169;
	st.shared.u32 	[%r167+-8], %r171;
	ld.shared.u32 	%r172, [%r164+-12];
	add.s32 	%r173, %r172, %r171;
	st.shared.u32 	[%r167+-12], %r173;
	ld.shared.u32 	%r174, [%r164+-16];
	add.s32 	%r175, %r174, %r173;
	st.shared.u32 	[%r167+-16], %r175;
	ld.shared.u32 	%r176, [%r164+-20];
	add.s32 	%r177, %r176, %r175;
	st.shared.u32 	[%r167+-20], %r177;
	ld.shared.u32 	%r178, [%r164+-24];
	add.s32 	%r179, %r178, %r177;
	st.shared.u32 	[%r167+-24], %r179;
	ld.shared.u32 	%r180, [%r164+-28];
	add.s32 	%r311, %r180, %r179;
	st.shared.u32 	[%r167+-28], %r311;
	add.s32 	%r312, %r312, -8;
	add.s32 	%r310, %r310, 8;
	setp.ne.s32 	%p13, %r310, %r38;
	@%p13 bra 	$L__BB4_14;
$L__BB4_15:
	setp.eq.s32 	%p14, %r37, 0;
	@%p14 bra 	$L__BB4_23;
	and.b32  	%r47, %r5, 3;
	setp.lt.u32 	%p15, %r37, 4;
	@%p15 bra 	$L__BB4_18;
	shl.b32 	%r181, %r312, 2;
	add.s32 	%r182, %r9, %r181;
	ld.shared.u32 	%r183, [%r182];
	add.s32 	%r184, %r183, %r311;
	add.s32 	%r185, %r11, %r181;
	st.shared.u32 	[%r185], %r184;
	ld.shared.u32 	%r186, [%r182+-4];
	add.s32 	%r187, %r186, %r184;
	st.shared.u32 	[%r185+-4], %r187;
	ld.shared.u32 	%r188, [%r182+-8];
	add.s32 	%r189, %r188, %r187;
	st.shared.u32 	[%r185+-8], %r189;
	ld.shared.u32 	%r190, [%r182+-12];
	add.s32 	%r191, %r190, %r189;
	st.shared.u32 	[%r185+-12], %r191;
	add.s32 	%r312, %r312, -4;
$L__BB4_18:
	setp.eq.s32 	%p16, %r47, 0;
	@%p16 bra 	$L__BB4_23;
	setp.eq.s32 	%p17, %r47, 1;
	@%p17 bra 	$L__BB4_21;
	shl.b32 	%r192, %r312, 2;
	add.s32 	%r193, %r11, %r192;
	ld.shared.u32 	%r194, [%r193+4];
	add.s32 	%r195, %r9, %r192;
	ld.shared.u32 	%r196, [%r195];
	add.s32 	%r197, %r196, %r194;
	st.shared.u32 	[%r193], %r197;
	ld.shared.u32 	%r198, [%r195+-4];
	add.s32 	%r199, %r198, %r197;
	st.shared.u32 	[%r193+-4], %r199;
	add.s32 	%r312, %r312, -2;
$L__BB4_21:
	and.b32  	%r200, %r5, 1;
	setp.eq.b32 	%p18, %r200, 1;
	not.pred 	%p19, %p18;
	@%p19 bra 	$L__BB4_23;
	shl.b32 	%r201, %r312, 2;
	add.s32 	%r202, %r11, %r201;
	ld.shared.u32 	%r203, [%r202+4];
	add.s32 	%r204, %r9, %r201;
	ld.shared.u32 	%r205, [%r204];
	add.s32 	%r206, %r205, %r203;
	st.shared.u32 	[%r202], %r206;
$L__BB4_23:
	ld.shared.u32 	%r336, [%r12];
	setp.lt.s32 	%p20, %r336, 1;
	@%p20 bra 	$L__BB4_47;
	setp.lt.s32 	%p21, %r118, 2;
	sub.s32 	%r53, %r121, %r336;
	@%p21 bra 	$L__BB4_41;
	mov.b32 	%r315, 0;
$L__BB4_26:
	st.shared.u32 	[%r12], %r315;
	ld.shared.u32 	%r317, [%r9];
	mov.b32 	%r318, 1;
	mov.b32 	%r322, 0;
$L__BB4_27:
	shl.b32 	%r225, %r318, 2;
	add.s32 	%r226, %r9, %r225;
	ld.shared.u32 	%r59, [%r226];
	add.s32 	%r317, %r59, %r317;
	setp.gt.s32 	%p26, %r59, 0;
	@%p26 bra 	$L__BB4_30;
$L__BB4_28:
	add.s32 	%r318, %r318, 1;
	setp.eq.s32 	%p35, %r318, %r118;
	@%p35 bra 	$L__BB4_29;
	bra.uni 	$L__BB4_27;
$L__BB4_29:
	add.s32 	%r262, %r315, %r53;
	mul.wide.s32 	%rd39, %r262, 4;
	add.s64 	%rd41, %rd8, %rd39;
	ld.const.u32 	%r263, [%rd41];
	shl.b32 	%r264, %r322, %r262;
	add.s32 	%r265, %r263, %r264;
	shl.b32 	%r266, %r315, 2;
	add.s32 	%r267, %r10, %r266;
	st.shared.u32 	[%r267], %r265;
	add.s32 	%r315, %r315, 1;
	setp.eq.s32 	%p36, %r315, %r336;
	@%p36 bra 	$L__BB4_47;
	bra.uni 	$L__BB4_26;
$L__BB4_30:
	add.s32 	%r229, %r318, -1;
	mad.lo.s32 	%r69, %r229, %r119, %r317;
	and.b32  	%r70, %r59, 7;
	setp.lt.u32 	%p27, %r59, 8;
	mov.b32 	%r325, 0;
	@%p27 bra 	$L__BB4_33;
	and.b32  	%r325, %r59, 2147483640;
	neg.s32 	%r320, %r325;
	mov.u32 	%r319, %r69;
$L__BB4_32:
	.pragma "nounroll";
	mul.wide.s32 	%rd27, %r319, 4;
	add.s64 	%rd29, %rd5, %rd27;
	ld.const.u32 	%r230, [%rd29];
	add.s32 	%r231, %r230, %r322;
	ld.const.u32 	%r232, [%rd29+-4];
	add.s32 	%r233, %r232, %r231;
	ld.const.u32 	%r234, [%rd29+-8];
	add.s32 	%r235, %r234, %r233;
	ld.const.u32 	%r236, [%rd29+-12];
	add.s32 	%r237, %r236, %r235;
	ld.const.u32 	%r238, [%rd29+-16];
	add.s32 	%r239, %r238, %r237;
	ld.const.u32 	%r240, [%rd29+-20];
	add.s32 	%r241, %r240, %r239;
	ld.const.u32 	%r242, [%rd29+-24];
	add.s32 	%r243, %r242, %r241;
	ld.const.u32 	%r244, [%rd29+-28];
	add.s32 	%r322, %r244, %r243;
	add.s32 	%r320, %r320, 8;
	add.s32 	%r319, %r319, -8;
	setp.eq.s32 	%p28, %r320, 0;
	@%p28 bra 	$L__BB4_33;
	bra.uni 	$L__BB4_32;
$L__BB4_33:
	setp.eq.s32 	%p29, %r70, 0;
	@%p29 bra 	$L__BB4_28;
	and.b32  	%r76, %r59, 3;
	setp.lt.u32 	%p30, %r70, 4;
	@%p30 bra 	$L__BB4_36;
	sub.s32 	%r246, %r69, %r325;
	mul.wide.s32 	%rd30, %r246, 4;
	add.s64 	%rd32, %rd5, %rd30;
	ld.const.u32 	%r247, [%rd32];
	add.s32 	%r248, %r247, %r322;
	ld.const.u32 	%r249, [%rd32+-4];
	add.s32 	%r250, %r249, %r248;
	ld.const.u32 	%r251, [%rd32+-8];
	add.s32 	%r252, %r251, %r250;
	ld.const.u32 	%r253, [%rd32+-12];
	add.s32 	%r322, %r253, %r252;
	add.s32 	%r325, %r325, 4;
$L__BB4_36:
	setp.eq.s32 	%p31, %r76, 0;
	@%p31 bra 	$L__BB4_28;
	setp.eq.s32 	%p32, %r76, 1;
	@%p32 bra 	$L__BB4_39;
	sub.s32 	%r255, %r69, %r325;
	mul.wide.s32 	%rd33, %r255, 4;
	add.s64 	%rd35, %rd5, %rd33;
	ld.const.u32 	%r256, [%rd35];
	add.s32 	%r257, %r256, %r322;
	ld.const.u32 	%r258, [%rd35+-4];
	add.s32 	%r322, %r258, %r257;
	add.s32 	%r325, %r325, 2;
$L__BB4_39:
	and.b32  	%r259, %r59, 1;
	setp.eq.b32 	%p33, %r259, 1;
	not.pred 	%p34, %p33;
	@%p34 bra 	$L__BB4_28;
	sub.s32 	%r260, %r69, %r325;
	mul.wide.s32 	%rd36, %r260, 4;
	add.s64 	%rd38, %rd5, %rd36;
	ld.const.u32 	%r261, [%rd38];
	add.s32 	%r322, %r261, %r322;
	bra.uni 	$L__BB4_28;
$L__BB4_41:
	and.b32  	%r89, %r336, 3;
	setp.lt.u32 	%p22, %r336, 4;
	mov.b32 	%r334, 0;
	@%p22 bra 	$L__BB4_44;
	and.b32  	%r334, %r336, 2147483644;
	mov.b32 	%r332, 0;
$L__BB4_43:
	add.s32 	%r209, %r332, %r53;
	mul.wide.s32 	%rd21, %r209, 4;
	add.s64 	%rd23, %rd8, %rd21;
	ld.const.u32 	%r210, [%rd23];
	shl.b32 	%r211, %r332, 2;
	add.s32 	%r212, %r10, %r211;
	st.shared.u32 	[%r212], %r210;
	ld.const.u32 	%r213, [%rd23+4];
	st.shared.u32 	[%r212+4], %r213;
	ld.const.u32 	%r214, [%rd23+8];
	st.shared.u32 	[%r212+8], %r214;
	add.s32 	%r215, %r332, 3;
	st.shared.u32 	[%r12], %r215;
	ld.const.u32 	%r216, [%rd23+12];
	st.shared.u32 	[%r212+12], %r216;
	add.s32 	%r332, %r332, 4;
	setp.ne.s32 	%p23, %r332, %r334;
	@%p23 bra 	$L__BB4_43;
$L__BB4_44:
	setp.eq.s32 	%p24, %r89, 0;
	@%p24 bra 	$L__BB4_47;
	mov.b32 	%r335, 0;
$L__BB4_46:
	.pragma "nounroll";
	add.s32 	%r218, %r334, %r53;
	mul.wide.s32 	%rd24, %r218, 4;
	add.s64 	%rd26, %rd8, %rd24;
	ld.const.u32 	%r219, [%rd26];
	shl.b32 	%r220, %r334, 2;
	add.s32 	%r221, %r10, %r220;
	st.shared.u32 	[%r221], %r219;
	add.s32 	%r334, %r334, 1;
	add.s32 	%r335, %r335, 1;
	setp.ne.s32 	%p25, %r335, %r89;
	@%p25 bra 	$L__BB4_46;
$L__BB4_47:
	st.shared.u32 	[%r12], %r336;
$L__BB4_48:
	add.s32 	%r99, %r11, %r147;
	ld.shared.u32 	%r100, [%r99+4];
	mov.b32 	%r269, -1;
	shl.b32 	%r101, %r269, %r336;
	not.b32 	%r102, %r101;
	shl.b32 	%r270, %r269, %r100;
	not.b32 	%r103, %r270;
$L__BB4_49:
	sub.s32 	%r105, %r337, %r6;
	shr.s32 	%r106, %r105, %r100;
	and.b32  	%r107, %r106, %r102;
	setp.eq.s32 	%p37, %r107, 0;
	mov.f32 	%f10, 0f00000000;
	@%p37 bra 	$L__BB4_53;
	mov.u32 	%r338, %r336;
	mov.u32 	%r339, %r107;
$L__BB4_51:
	mov.u32 	%r108, %r338;
	add.s32 	%r338, %r108, -1;
	and.b32  	%r271, %r339, 1;
	setp.eq.b32 	%p38, %r271, 1;
	not.pred 	%p39, %p38;
	shr.u32 	%r339, %r339, 1;
	@%p39 bra 	$L__BB4_51;
	shl.b32 	%r272, %r108, 2;
	add.s32 	%r273, %r10, %r272;
	ld.shared.u32 	%r274, [%r273+-4];
	ld.shared.u32 	%r275, [%r99];
	shr.s32 	%r276, %r105, %r275;
	add.s32 	%r277, %r100, %r338;
	shl.b32 	%r278, %r276, %r277;
	shl.b32 	%r279, %r339, %r100;
	and.b32  	%r280, %r105, %r103;
	add.s32 	%r281, %r279, %r274;
	add.s32 	%r282, %r281, %r278;
	add.s32 	%r283, %r282, %r280;
	mul.wide.s32 	%rd42, %r283, 4;
	add.s64 	%rd43, %rd1, %rd42;
	ld.global.f32 	%f10, [%rd43];
$L__BB4_53:
	or.b32  	%r284, %r101, %r106;
	setp.eq.s32 	%p40, %r284, -1;
	mov.f32 	%f11, 0f00000000;
	@%p40 bra 	$L__BB4_57;
	add.s32 	%r341, %r107, 1;
	mov.u32 	%r340, %r336;
$L__BB4_55:
	mov.u32 	%r113, %r340;
	add.s32 	%r340, %r113, -1;
	and.b32  	%r285, %r341, 1;
	setp.eq.b32 	%p41, %r285, 1;
	not.pred 	%p42, %p41;
	shr.u32 	%r341, %r341, 1;
	@%p42 bra 	$L__BB4_55;
	shl.b32 	%r286, %r113, 2;
	add.s32 	%r287, %r10, %r286;
	ld.shared.u32 	%r288, [%r287+-4];
	ld.shared.u32 	%r289, [%r99];
	shr.s32 	%r290, %r105, %r289;
	add.s32 	%r291, %r100, %r340;
	shl.b32 	%r292, %r290, %r291;
	shl.b32 	%r293, %r341, %r100;
	and.b32  	%r294, %r105, %r103;
	add.s32 	%r295, %r293, %r288;
	add.s32 	%r296, %r295, %r292;
	add.s32 	%r297, %r296, %r294;
	mul.wide.s32 	%rd44, %r297, 4;
	add.s64 	%rd45, %rd1, %rd44;
	ld.global.f32 	%f11, [%rd45];
$L__BB4_57:
	add.f32 	%f7, %f10, %f11;
	mul.wide.s32 	%rd46, %r337, 4;
	add.s64 	%rd47, %rd1, %rd46;
	ld.global.f32 	%f8, [%rd47];
	fma.rn.f32 	%f9, %f7, 0fBF000000, %f8;
	st.global.f32 	[%rd47], %f9;
	add.s32 	%r337, %r337, 32;
	setp.lt.s32 	%p43, %r337, %r7;
	@%p43 bra 	$L__BB4_49;
$L__BB4_58:
	ret;
$L__BB4_59:
	ld.shared.u32 	%r336, [%r12];
	bra.uni 	$L__BB4_48;

}
	// .globl	_Z12hierarchize5iiPfii
.visible .entry _Z12hierarchize5iiPfii(
	.param .u32 _Z12hierarchize5iiPfii_param_0,
	.param .u32 _Z12hierarchize5iiPfii_param_1,
	.param .u64 .ptr .align 1 _Z12hierarchize5iiPfii_param_2,
	.param .u32 _Z12hierarchize5iiPfii_param_3,
	.param .u32 _Z12hierarchize5iiPfii_param_4
)
{
	.reg .pred 	%p<46>;
	.reg .b32 	%r<431>;
	.reg .b32 	%f<34>;
	.reg .b64 	%rd<76>;

	ld.param.u32 	%r122, [_Z12hierarchize5iiPfii_param_0];
	ld.param.u32 	%r123, [_Z12hierarchize5iiPfii_param_1];
	ld.param.u64 	%rd5, [_Z12hierarchize5iiPfii_param_2];
	ld.param.u32 	%r124, [_Z12hierarchize5iiPfii_param_3];
	ld.param.u32 	%r125, [_Z12hierarchize5iiPfii_param_4];
	cvta.to.global.u64 	%rd1, %rd5;
	mov.u32 	%r1, %ntid.x;
	mov.u32 	%r126, %ctaid.x;
	mov.u32 	%r127, %tid.x;
	mad.lo.s32 	%r128, %r1, %r126, %r127;
	shr.s32 	%r129, %r128, 31;
	shr.u32 	%r130, %r129, 27;
	add.s32 	%r131, %r128, %r130;
	shr.s32 	%r2, %r131, 5;
	shr.u32 	%r3, %r127, 5;
	and.b32  	%r4, %r128, 31;
	add.s32 	%r5, %r122, -1;
	mad.lo.s32 	%r132, %r5, %r123, %r125;
	mul.wide.s32 	%rd6, %r132, 4;
	mov.u64 	%rd7, d_dp_mat;
	add.s64 	%rd8, %rd7, %rd6;
	ld.const.u32 	%r133, [%rd8];
	setp.ge.s32 	%p1, %r2, %r133;
	@%p1 bra 	$L__BB5_65;
	mul.wide.s32 	%rd9, %r125, 4;
	mov.u64 	%rd10, d_lidx_vect;
	add.s64 	%rd11, %rd10, %rd9;
	ld.const.u32 	%r6, [%rd11];
	shl.b32 	%r7, %r2, %r125;
	add.s32 	%r8, %r6, %r7;
	add.s32 	%r134, %r2, 1;
	shl.b32 	%r135, %r134, %r125;
	add.s32 	%r9, %r6, %r135;
	add.s32 	%r428, %r8, %r4;
	setp.ge.s32 	%p2, %r428, %r9;
	@%p2 bra 	$L__BB5_65;
	mul.lo.s32 	%r136, %r122, %r3;
	shl.b32 	%r137, %r136, 2;
	mov.u32 	%r138, shared;
	add.s32 	%r11, %r138, %r137;
	mul.lo.s32 	%r139, %r122, %r1;
	shr.u32 	%r140, %r139, 5;
	mad.lo.s32 	%r141, %r123, %r3, %r140;
	shl.b32 	%r142, %r141, 2;
	add.s32 	%r12, %r138, %r142;
	add.s32 	%r143, %r136, %r3;
	add.s32 	%r144, %r123, %r122;
	mul.lo.s32 	%r145, %r144, %r1;
	shr.u32 	%r146, %r145, 5;
	add.s32 	%r147, %r146, %r143;
	shl.b32 	%r148, %r147, 2;
	add.s32 	%r13, %r138, %r148;
	setp.ne.s32 	%p3, %r4, 0;
	shl.b32 	%r149, %r124, 2;
	add.s32 	%r14, %r11, %r149;
	@%p3 bra 	$L__BB5_66;
	mov.b32 	%r389, 0;
$L__BB5_4:
	mov.u32 	%r16, %r389;
	mul.wide.u32 	%rd12, %r16, 4;
	add.s64 	%rd2, %rd10, %rd12;
	ld.const.u32 	%r151, [%rd2];
	setp.le.s32 	%p4, %r151, %r428;
	setp.lt.s32 	%p5, %r16, %r123;
	and.pred  	%p6, %p5, %p4;
	add.s32 	%r389, %r16, 1;
	@%p6 bra 	$L__BB5_4;
	add.s32 	%r398, %r16, -1;
	ld.const.u32 	%r152, [%rd2+-4];
	sub.s32 	%r19, %r428, %r152;
	add.s32 	%r403, %r122, -2;
	setp.lt.s32 	%p7, %r122, 2;
	@%p7 bra 	$L__BB5_11;
	shr.s32 	%r390, %r19, %r398;
	mov.u32 	%r391, %r398;
	mov.u32 	%r392, %r403;
$L__BB5_7:
	mul.lo.s32 	%r25, %r392, %r123;
	add.s32 	%r154, %r391, %r25;
	mul.wide.s32 	%rd14, %r154, 4;
	add.s64 	%rd16, %rd7, %rd14;
	ld.const.u32 	%r393, [%rd16];
	setp.lt.s32 	%p8, %r390, %r393;
	mov.b32 	%r396, 0;
	@%p8 bra 	$L__BB5_10;
	mov.b32 	%r396, 0;
	cvt.s64.s32 	%rd17, %r25;
	mov.u32 	%r394, %r391;
$L__BB5_9:
	add.s32 	%r396, %r393, %r396;
	add.s32 	%r398, %r394, -1;
	cvt.s64.s32 	%rd18, %r394;
	add.s64 	%rd19, %rd18, %rd17;
	shl.b64 	%rd20, %rd19, 2;
	add.s64 	%rd22, %rd7, %rd20;
	ld.const.u32 	%r393, [%rd22+-4];
	add.s32 	%r156, %r393, %r396;
	setp.ge.s32 	%p9, %r390, %r156;
	mov.u32 	%r394, %r398;
	@%p9 bra 	$L__BB5_9;
$L__BB5_10:
	sub.s32 	%r157, %r391, %r398;
	shl.b32 	%r158, %r392, 2;
	add.s32 	%r159, %r11, %r158;
	st.shared.u32 	[%r159+4], %r157;
	sub.s32 	%r390, %r390, %r396;
	add.s32 	%r36, %r392, -1;
	setp.ne.s32 	%p10, %r392, 0;
	mov.u32 	%r391, %r398;
	mov.u32 	%r392, %r36;
	@%p10 bra 	$L__BB5_7;
$L__BB5_11:
	setp.lt.s32 	%p11, %r122, 2;
	st.shared.u32 	[%r11], %r398;
	shl.b32 	%r160, %r122, 2;
	add.s32 	%r161, %r13, %r160;
	mov.b32 	%r162, 0;
	st.shared.u32 	[%r161], %r162;
	add.s32 	%r163, %r11, %r160;
	ld.shared.u32 	%r402, [%r163+-4];
	st.shared.u32 	[%r161+-4], %r402;
	@%p11 bra 	$L__BB5_23;
	and.b32  	%r39, %r5, 7;
	setp.lt.u32 	%p12, %r403, 7;
	@%p12 bra 	$L__BB5_15;
	and.b32  	%r40, %r5, -8;
	mov.b32 	%r401, 0;
$L__BB5_14:
	.pragma "nounroll";
	shl.b32 	%r165, %r403, 2;
	add.s32 	%r166, %r11, %r165;
	ld.shared.u32 	%r167, [%r166];
	add.s32 	%r168, %r167, %r402;
	add.s32 	%r169, %r13, %r165;
	st.shared.u32 	[%r169], %r168;
	ld.shared.u32 	%r170, [%r166+-4];
	add.s32 	%r171, %r170, %r168;
	st.shared.u32 	[%r169+-4], %r171;
	ld.shared.u32 	%r172, [%r166+-8];
	add.s32 	%r173, %r172, %r171;
	st.shared.u32 	[%r169+-8], %r173;
	ld.shared.u32 	%r174, [%r166+-12];
	add.s32 	%r175, %r174, %r173;
	st.shared.u32 	[%r169+-12], %r175;
	ld.shared.u32 	%r176, [%r166+-16];
	add.s32 	%r177, %r176, %r175;
	st.shared.u32 	[%r169+-16], %r177;
	ld.shared.u32 	%r178, [%r166+-20];
	add.s32 	%r179, %r178, %r177;
	st.shared.u32 	[%r169+-20], %r179;
	ld.shared.u32 	%r180, [%r166+-24];
	add.s32 	%r181, %r180, %r179;
	st.shared.u32 	[%r169+-24], %r181;
	ld.shared.u32 	%r182, [%r166+-28];
	add.s32 	%r402, %r182, %r181;
	st.shared.u32 	[%r169+-28], %r402;
	add.s32 	%r403, %r403, -8;
	add.s32 	%r401, %r401, 8;
	setp.ne.s32 	%p13, %r401, %r40;
	@%p13 bra 	$L__BB5_14;
$L__BB5_15:
	setp.eq.s32 	%p14, %r39, 0;
	@%p14 bra 	$L__BB5_23;
	and.b32  	%r49, %r5, 3;
	setp.lt.u32 	%p15, %r39, 4;
	@%p15 bra 	$L__BB5_18;
	shl.b32 	%r183, %r403, 2;
	add.s32 	%r184, %r11, %r183;
	ld.shared.u32 	%r185, [%r184];
	add.s32 	%r186, %r185, %r402;
	add.s32 	%r187, %r13, %r183;
	st.shared.u32 	[%r187], %r186;
	ld.shared.u32 	%r188, [%r184+-4];
	add.s32 	%r189, %r188, %r186;
	st.shared.u32 	[%r187+-4], %r189;
	ld.shared.u32 	%r190, [%r184+-8];
	add.s32 	%r191, %r190, %r189;
	st.shared.u32 	[%r187+-8], %r191;
	ld.shared.u32 	%r192, [%r184+-12];
	add.s32 	%r193, %r192, %r191;
	st.shared.u32 	[%r187+-12], %r193;
	add.s32 	%r403, %r403, -4;
$L__BB5_18:
	setp.eq.s32 	%p16, %r49, 0;
	@%p16 bra 	$L__BB5_23;
	setp.eq.s32 	%p17, %r49, 1;
	@%p17 bra 	$L__BB5_21;
	shl.b32 	%r194, %r403, 2;
	add.s32 	%r195, %r13, %r194;
	ld.shared.u32 	%r196, [%r195+4];
	add.s32 	%r197, %r11, %r194;
	ld.shared.u32 	%r198, [%r197];
	add.s32 	%r199, %r198, %r196;
	st.shared.u32 	[%r195], %r199;
	ld.shared.u32 	%r200, [%r197+-4];
	add.s32 	%r201, %r200, %r199;
	st.shared.u32 	[%r195+-4], %r201;
	add.s32 	%r403, %r403, -2;
$L__BB5_21:
	and.b32  	%r202, %r5, 1;
	setp.eq.b32 	%p18, %r202, 1;
	not.pred 	%p19, %p18;
	@%p19 bra 	$L__BB5_23;
	shl.b32 	%r203, %r403, 2;
	add.s32 	%r204, %r13, %r203;
	ld.shared.u32 	%r205, [%r204+4];
	add.s32 	%r206, %r11, %r203;
	ld.shared.u32 	%r207, [%r206];
	add.s32 	%r208, %r207, %r205;
	st.shared.u32 	[%r204], %r208;
$L__BB5_23:
	ld.shared.u32 	%r427, [%r14];
	setp.lt.s32 	%p20, %r427, 1;
	@%p20 bra 	$L__BB5_47;
	setp.lt.s32 	%p21, %r122, 2;
	sub.s32 	%r55, %r125, %r427;
	@%p21 bra 	$L__BB5_41;
	mov.b32 	%r406, 0;
	mov.u64 	%rd39, d_dp_mat;
	mov.u64 	%rd42, d_lidx_vect;
$L__BB5_26:
	st.shared.u32 	[%r14], %r406;
	ld.shared.u32 	%r408, [%r11];
	mov.b32 	%r409, 1;
	mov.b32 	%r413, 0;
$L__BB5_27:
	shl.b32 	%r227, %r409, 2;
	add.s32 	%r228, %r11, %r227;
	ld.shared.u32 	%r61, [%r228];
	add.s32 	%r408, %r61, %r408;
	setp.gt.s32 	%p26, %r61, 0;
	@%p26 bra 	$L__BB5_30;
$L__BB5_28:
	add.s32 	%r409, %r409, 1;
	setp.eq.s32 	%p35, %r409, %r122;
	@%p35 bra 	$L__BB5_29;
	bra.uni 	$L__BB5_27;
$L__BB5_29:
	add.s32 	%r264, %r406, %r55;
	mul.wide.s32 	%rd41, %r264, 4;
	add.s64 	%rd43, %rd42, %rd41;
	ld.const.u32 	%r265, [%rd43];
	shl.b32 	%r266, %r413, %r264;
	add.s32 	%r267, %r265, %r266;
	shl.b32 	%r268, %r406, 2;
	add.s32 	%r269, %r12, %r268;
	st.shared.u32 	[%r269], %r267;
	add.s32 	%r406, %r406, 1;
	setp.eq.s32 	%p36, %r406, %r427;
	@%p36 bra 	$L__BB5_47;
	bra.uni 	$L__BB5_26;
$L__BB5_30:
	add.s32 	%r231, %r409, -1;
	mad.lo.s32 	%r71, %r231, %r123, %r408;
	and.b32  	%r72, %r61, 7;
	setp.lt.u32 	%p27, %r61, 8;
	mov.b32 	%r416, 0;
	@%p27 bra 	$L__BB5_33;
	and.b32  	%r416, %r61, 2147483640;
	neg.s32 	%r411, %r416;
	mov.u32 	%r410, %r71;
$L__BB5_32:
	.pragma "nounroll";
	mul.wide.s32 	%rd29, %r410, 4;
	add.s64 	%rd31, %rd39, %rd29;
	ld.const.u32 	%r232, [%rd31];
	add.s32 	%r233, %r232, %r413;
	ld.const.u32 	%r234, [%rd31+-4];
	add.s32 	%r235, %r234, %r233;
	ld.const.u32 	%r236, [%rd31+-8];
	add.s32 	%r237, %r236, %r235;
	ld.const.u32 	%r238, [%rd31+-12];
	add.s32 	%r239, %r238, %r237;
	ld.const.u32 	%r240, [%rd31+-16];
	add.s32 	%r241, %r240, %r239;
	ld.const.u32 	%r242, [%rd31+-20];
	add.s32 	%r243, %r242, %r241;
	ld.const.u32 	%r244, [%rd31+-24];
	add.s32 	%r245, %r244, %r243;
	ld.const.u32 	%r246, [%rd31+-28];
	add.s32 	%r413, %r246, %r245;
	add.s32 	%r411, %r411, 8;
	add.s32 	%r410, %r410, -8;
	setp.eq.s32 	%p28, %r411, 0;
	@%p28 bra 	$L__BB5_33;
	bra.uni 	$L__BB5_32;
$L__BB5_33:
	setp.eq.s32 	%p29, %r72, 0;
	@%p29 bra 	$L__BB5_28;
	and.b32  	%r78, %r61, 3;
	setp.lt.u32 	%p30, %r72, 4;
	@%p30 bra 	$L__BB5_36;
	sub.s32 	%r248, %r71, %r416;
	mul.wide.s32 	%rd32, %r248, 4;
	add.s64 	%rd34, %rd39, %rd32;
	ld.const.u32 	%r249, [%rd34];
	add.s32 	%r250, %r249, %r413;
	ld.const.u32 	%r251, [%rd34+-4];
	add.s32 	%r252, %r251, %r250;
	ld.const.u32 	%r253, [%rd34+-8];
	add.s32 	%r254, %r253, %r252;
	ld.const.u32 	%r255, [%rd34+-12];
	add.s32 	%r413, %r255, %r254;
	add.s32 	%r416, %r416, 4;
$L__BB5_36:
	setp.eq.s32 	%p31, %r78, 0;
	@%p31 bra 	$L__BB5_28;
	setp.eq.s32 	%p32, %r78, 1;
	@%p32 bra 	$L__BB5_39;
	sub.s32 	%r257, %r71, %r416;
	mul.wide.s32 	%rd35, %r257, 4;
	add.s64 	%rd37, %rd39, %rd35;
	ld.const.u32 	%r258, [%rd37];
	add.s32 	%r259, %r258, %r413;
	ld.const.u32 	%r260, [%rd37+-4];
	add.s32 	%r413, %r260, %r259;
	add.s32 	%r416, %r416, 2;
$L__BB5_39:
	and.b32  	%r261, %r61, 1;
	setp.eq.b32 	%p33, %r261, 1;
	not.pred 	%p34, %p33;
	@%p34 bra 	$L__BB5_28;
	sub.s32 	%r262, %r71, %r416;
	mul.wide.s32 	%rd38, %r262, 4;
	add.s64 	%rd40, %rd39, %rd38;
	ld.const.u32 	%r263, [%rd40];
	add.s32 	%r413, %r263, %r413;
	bra.uni 	$L__BB5_28;
$L__BB5_41:
	and.b32  	%r91, %r427, 3;
	setp.lt.u32 	%p22, %r427, 4;
	mov.b32 	%r425, 0;
	@%p22 bra 	$L__BB5_44;
	and.b32  	%r425, %r427, 2147483644;
	mov.b32 	%r423, 0;
	mov.u64 	%rd24, d_lidx_vect;
$L__BB5_43:
	add.s32 	%r211, %r423, %r55;
	mul.wide.s32 	%rd23, %r211, 4;
	add.s64 	%rd25, %rd24, %rd23;
	ld.const.u32 	%r212, [%rd25];
	shl.b32 	%r213, %r423, 2;
	add.s32 	%r214, %r12, %r213;
	st.shared.u32 	[%r214], %r212;
	ld.const.u32 	%r215, [%rd25+4];
	st.shared.u32 	[%r214+4], %r215;
	ld.const.u32 	%r216, [%rd25+8];
	st.shared.u32 	[%r214+8], %r216;
	add.s32 	%r217, %r423, 3;
	st.shared.u32 	[%r14], %r217;
	ld.const.u32 	%r218, [%rd25+12];
	st.shared.u32 	[%r214+12], %r218;
	add.s32 	%r423, %r423, 4;
	setp.ne.s32 	%p23, %r423, %r425;
	@%p23 bra 	$L__BB5_43;
$L__BB5_44:
	setp.eq.s32 	%p24, %r91, 0;
	@%p24 bra 	$L__BB5_47;
	mov.b32 	%r426, 0;
	mov.u64 	%rd27, d_lidx_vect;
$L__BB5_46:
	.pragma "nounroll";
	add.s32 	%r220, %r425, %r55;
	mul.wide.s32 	%rd26, %r220, 4;
	add.s64 	%rd28, %rd27, %rd26;
	ld.const.u32 	%r221, [%rd28];
	shl.b32 	%r222, %r425, 2;
	add.s32 	%r223, %r12, %r222;
	st.shared.u32 	[%r223], %r221;
	add.s32 	%r425, %r425, 1;
	add.s32 	%r426, %r426, 1;
	setp.ne.s32 	%p25, %r426, %r91;
	@%p25 bra 	$L__BB5_46;
$L__BB5_47:
	st.shared.u32 	[%r14], %r427;
$L__BB5_48:
	add.s32 	%r101, %r13, %r149;
	ld.shared.u32 	%r102, [%r101+4];
	mov.b32 	%r271, -1;
	shl.b32 	%r103, %r271, %r427;
	not.b32 	%r104, %r103;
	add.s32 	%r105, %r428, 32;
	max.s32 	%r272, %r105, %r9;
	not.b32 	%r273, %r6;
	add.s32 	%r274, %r272, %r273;
	add.s32 	%r275, %r7, %r4;
	sub.s32 	%r106, %r274, %r275;
	and.b32  	%r276, %r106, 32;
	setp.ne.s32 	%p37, %r276, 0;
	@%p37 bra 	$L__BB5_54;
	shr.u32 	%r107, %r4, %r102;
	and.b32  	%r108, %r107, %r104;
	setp.eq.s32 	%p38, %r108, 0;
	add.s32 	%r277, %r108, %r104;
	shl.b32 	%r278, %r277, 2;
	mul.wide.s32 	%rd44, %r278, 4;
	mov.u64 	%rd45, d_par_lili;
	add.s64 	%rd3, %rd45, %rd44;
	mov.f32 	%f28, 0f00000000;
	@%p38 bra 	$L__BB5_51;
	shl.b32 	%r279, %r104, 2;
	shl.b32 	%r280, %r108, 2;
	add.s32 	%r281, %r279, %r280;
	mul.wide.u32 	%rd46, %r281, 4;
	add.s64 	%rd48, %rd45, %rd46;
	ld.const.u32 	%r282, [%rd48];
	ld.const.u32 	%r283, [%rd3+4];
	shl.b32 	%r284, %r282, 2;
	add.s32 	%r285, %r12, %r284;
	ld.shared.u32 	%r286, [%r285];
	ld.shared.u32 	%r287, [%r101];
	shr.u32 	%r288, %r4, %r287;
	add.s32 	%r289, %r102, %r282;
	shl.b32 	%r290, %r288, %r289;
	shl.b32 	%r291, %r283, %r102;
	mov.b32 	%r292, -1;
	shl.b32 	%r293, %r292, %r102;
	not.b32 	%r294, %r293;
	and.b32  	%r295, %r4, %r294;
	add.s32 	%r296, %r291, %r286;
	add.s32 	%r297, %r296, %r290;
	add.s32 	%r298, %r297, %r295;
	mul.wide.s32 	%rd49, %r298, 4;
	add.s64 	%rd50, %rd1, %rd49;
	ld.global.f32 	%f28, [%rd50];
$L__BB5_51:
	or.b32  	%r299, %r103, %r107;
	setp.eq.s32 	%p39, %r299, -1;
	mov.f32 	%f29, 0f00000000;
	@%p39 bra 	$L__BB5_53;
	ld.const.u32 	%r300, [%rd3+8];
	ld.const.u32 	%r301, [%rd3+12];
	shl.b32 	%r302, %r300, 2;
	add.s32 	%r303, %r12, %r302;
	ld.shared.u32 	%r304, [%r303];
	ld.shared.u32 	%r305, [%r101];
	shr.u32 	%r306, %r4, %r305;
	add.s32 	%r307, %r102, %r300;
	shl.b32 	%r308, %r306, %r307;
	shl.b32 	%r309, %r301, %r102;
	mov.b32 	%r310, -1;
	shl.b32 	%r311, %r310, %r102;
	not.b32 	%r312, %r311;
	and.b32  	%r313, %r4, %r312;
	add.s32 	%r314, %r309, %r304;
	add.s32 	%r315, %r314, %r308;
	add.s32 	%r316, %r315, %r313;
	mul.wide.s32 	%rd51, %r316, 4;
	add.s64 	%rd52, %rd1, %rd51;
	ld.global.f32 	%f29, [%rd52];
$L__BB5_53:
	add.f32 	%f15, %f28, %f29;
	mul.wide.s32 	%rd53, %r428, 4;
	add.s64 	%rd54, %rd1, %rd53;
	ld.global.f32 	%f16, [%rd54];
	fma.rn.f32 	%f17, %f15, 0fBF000000, %f16;
	st.global.f32 	[%rd54], %f17;
	mov.u32 	%r428, %r105;
$L__BB5_54:
	setp.lt.u32 	%p40, %r106, 32;
	@%p40 bra 	$L__BB5_65;
	mov.b32 	%r317, -1;
	shl.b32 	%r318, %r317, %r102;
	not.b32 	%r110, %r318;
	add.s32 	%r430, %r428, 32;
	sub.s32 	%r429, %r428, %r8;
	mov.u64 	%rd72, d_par_lili;
$L__BB5_56:
	shr.s32 	%r115, %r429, %r102;
	and.b32  	%r116, %r115, %r104;
	setp.eq.s32 	%p41, %r116, 0;
	mov.f32 	%f30, 0f00000000;
	@%p41 bra 	$L__BB5_58;
	shl.b32 	%r319, %r104, 2;
	shl.b32 	%r320, %r116, 2;
	add.s32 	%r321, %r319, %r320;
	mul.wide.s32 	%rd55, %r321, 4;
	add.s64 	%rd57, %rd72, %rd55;
	ld.const.u32 	%r322, [%rd57];
	ld.const.u32 	%r323, [%rd57+4];
	shl.b32 	%r324, %r322, 2;
	add.s32 	%r325, %r12, %r324;
	ld.shared.u32 	%r326, [%r325];
	ld.shared.u32 	%r327, [%r101];
	shr.s32 	%r328, %r429, %r327;
	add.s32 	%r329, %r102, %r322;
	shl.b32 	%r330, %r328, %r329;
	shl.b32 	%r331, %r323, %r102;
	and.b32  	%r332, %r429, %r110;
	add.s32 	%r333, %r331, %r326;
	add.s32 	%r334, %r333, %r330;
	add.s32 	%r335, %r334, %r332;
	mul.wide.s32 	%rd58, %r335, 4;
	add.s64 	%rd59, %rd1, %rd58;
	ld.global.f32 	%f30, [%rd59];
$L__BB5_58:
	or.b32  	%r336, %r103, %r115;
	setp.eq.s32 	%p42, %r336, -1;
	mov.f32 	%f31, 0f00000000;
	@%p42 bra 	$L__BB5_60;
	add.s32 	%r337, %r116, %r104;
	shl.b32 	%r338, %r337, 2;
	mul.wide.s32 	%rd60, %r338, 4;
	add.s64 	%rd62, %rd72, %rd60;
	ld.const.u32 	%r339, [%rd62+8];
	ld.const.u32 	%r340, [%rd62+12];
	shl.b32 	%r341, %r339, 2;
	add.s32 	%r342, %r12, %r341;
	ld.shared.u32 	%r343, [%r342];
	ld.shared.u32 	%r344, [%r101];
	shr.s32 	%r345, %r429, %r344;
	add.s32 	%r346, %r102, %r339;
	shl.b32 	%r347, %r345, %r346;
	shl.b32 	%r348, %r340, %r102;
	and.b32  	%r349, %r429, %r110;
	add.s32 	%r350, %r348, %r343;
	add.s32 	%r351, %r350, %r347;
	add.s32 	%r352, %r351, %r349;
	mul.wide.s32 	%rd63, %r352, 4;
	add.s64 	%rd64, %rd1, %rd63;
	ld.global.f32 	%f31, [%rd64];
$L__BB5_60:
	add.f32 	%f21, %f30, %f31;
	add.s32 	%r353, %r430, -32;
	mul.wide.s32 	%rd65, %r353, 4;
	add.s64 	%rd4, %rd1, %rd65;
	ld.global.f32 	%f22, [%rd4];
	fma.rn.f32 	%f23, %f21, 0fBF000000, %f22;
	st.global.f32 	[%rd4], %f23;
	add.s32 	%r117, %r429, 32;
	shr.s32 	%r118, %r117, %r102;
	and.b32  	%r119, %r118, %r104;
	setp.eq.s32 	%p43, %r119, 0;
	mov.f32 	%f32, 0f00000000;
	@%p43 bra 	$L__BB5_62;
	shl.b32 	%r354, %r104, 2;
	shl.b32 	%r355, %r119, 2;
	add.s32 	%r356, %r354, %r355;
	mul.wide.s32 	%rd66, %r356, 4;
	add.s64 	%rd68, %rd72, %rd66;
	ld.const.u32 	%r357, [%rd68];
	ld.const.u32 	%r358, [%rd68+4];
	shl.b32 	%r359, %r357, 2;
	add.s32 	%r360, %r12, %r359;
	ld.shared.u32 	%r361, [%r360];
	ld.shared.u32 	%r362, [%r101];
	shr.s32 	%r363, %r117, %r362;
	add.s32 	%r364, %r102, %r357;
	shl.b32 	%r365, %r363, %r364;
	shl.b32 	%r366, %r358, %r102;
	and.b32  	%r367, %r117, %r110;
	add.s32 	%r368, %r366, %r361;
	add.s32 	%r369, %r368, %r365;
	add.s32 	%r370, %r369, %r367;
	mul.wide.s32 	%rd69, %r370, 4;
	add.s64 	%rd70, %rd1, %rd69;
	ld.global.f32 	%f32, [%rd70];
$L__BB5_62:
	or.b32  	%r371, %r103, %r118;
	setp.eq.s32 	%p44, %r371, -1;
	mov.f32 	%f33, 0f00000000;
	@%p44 bra 	$L__BB5_64;
	add.s32 	%r372, %r119, %r104;
	shl.b32 	%r373, %r372, 2;
	mul.wide.s32 	%rd71, %r373, 4;
	add.s64 	%rd73, %rd72, %rd71;
	ld.const.u32 	%r374, [%rd73+8];
	ld.const.u32 	%r375, [%rd73+12];
	shl.b32 	%r376, %r374, 2;
	add.s32 	%r377, %r12, %r376;
	ld.shared.u32 	%r378, [%r377];
	ld.shared.u32 	%r379, [%r101];
	shr.s32 	%r380, %r117, %r379;
	add.s32 	%r381, %r102, %r374;
	shl.b32 	%r382, %r380, %r381;
	shl.b32 	%r383, %r375, %r102;
	and.b32  	%r384, %r117, %r110;
	add.s32 	%r385, %r383, %r378;
	add.s32 	%r386, %r385, %r382;
	add.s32 	%r387, %r386, %r384;
	mul.wide.s32 	%rd74, %r387, 4;
	add.s64 	%rd75, %rd1, %rd74;
	ld.global.f32 	%f33, [%rd75];
$L__BB5_64:
	add.f32 	%f25, %f32, %f33;
	ld.global.f32 	%f26, [%rd4+128];
	fma.rn.f32 	%f27, %f25, 0fBF000000, %f26;
	st.global.f32 	[%rd4+128], %f27;
	add.s32 	%r120, %r430, 64;
	add.s32 	%r388, %r430, 32;
	add.s32 	%r429, %r429, 64;
	setp.lt.s32 	%p45, %r388, %r9;
	mov.u32 	%r430, %r120;
	@%p45 bra 	$L__BB5_56;
$L__BB5_65:
	ret;
$L__BB5_66:
	ld.shared.u32 	%r427, [%r14];
	bra.uni 	$L__BB5_48;

}
	// .globl	_Z12hierarchize6iiPfi
.visible .entry _Z12hierarchize6iiPfi(
	.param .u32 _Z12hierarchize6iiPfi_param_0,
	.param .u32 _Z12hierarchize6iiPfi_param_1,
	.param .u64 .ptr .align 1 _Z12hierarchize6iiPfi_param_2,
	.param .u32 _Z12hierarchize6iiPfi_param_3
)
{
	.reg .pred 	%p<59>;
	.reg .b32 	%r<455>;
	.reg .b32 	%f<23>;
	.reg .b64 	%rd<73>;

	ld.param.u32 	%r164, [_Z12hierarchize6iiPfi_param_0];
	ld.param.u32 	%r165, [_Z12hierarchize6iiPfi_param_1];
	ld.param.u64 	%rd6, [_Z12hierarchize6iiPfi_param_2];
	ld.param.u32 	%r166, [_Z12hierarchize6iiPfi_param_3];
	cvta.to.global.u64 	%rd1, %rd6;
	mov.u32 	%r1, %ntid.x;
	mov.u32 	%r167, %ctaid.x;
	mov.u32 	%r168, %tid.x;
	mad.lo.s32 	%r169, %r1, %r167, %r168;
	shr.s32 	%r170, %r169, 31;
	shr.u32 	%r171, %r170, 27;
	add.s32 	%r172, %r169, %r171;
	shr.s32 	%r2, %r172, 5;
	shr.u32 	%r3, %r168, 5;
	and.b32  	%r4, %r169, 31;
	mul.lo.s32 	%r5, %r164, %r3;
	add.s32 	%r173, %r165, %r164;
	mul.lo.s32 	%r174, %r173, %r1;
	shr.u32 	%r6, %r174, 5;
	add.s32 	%r429, %r165, -1;
	add.s32 	%r8, %r164, -1;
	mul.lo.s32 	%r175, %r8, %r165;
	cvt.s64.s32 	%rd7, %r175;
	cvt.s64.s32 	%rd2, %r165;
	add.s64 	%rd8, %rd7, %rd2;
	shl.b64 	%rd9, %rd8, 2;
	mov.u64 	%rd10, d_dp_mat;
	add.s64 	%rd11, %rd10, %rd9;
	ld.const.u32 	%r176, [%rd11+-4];
	setp.ge.s32 	%p1, %r2, %r176;
	@%p1 bra 	$L__BB6_82;
	shl.b64 	%rd12, %rd2, 2;
	mov.u64 	%rd13, d_lidx_vect;
	add.s64 	%rd14, %rd13, %rd12;
	ld.const.u32 	%r177, [%rd14+-4];
	shl.b32 	%r178, %r2, %r429;
	add.s32 	%r428, %r177, %r178;
	add.s32 	%r179, %r2, 1;
	shl.b32 	%r180, %r179, %r429;
	add.s32 	%r181, %r177, %r180;
	add.s32 	%r10, %r428, %r4;
	setp.ge.s32 	%p2, %r10, %r181;
	@%p2 bra 	$L__BB6_82;
	shl.b32 	%r182, %r5, 2;
	mov.u32 	%r183, shared;
	add.s32 	%r11, %r183, %r182;
	mul.lo.s32 	%r184, %r164, %r1;
	shr.u32 	%r185, %r184, 5;
	mad.lo.s32 	%r186, %r165, %r3, %r185;
	shl.b32 	%r187, %r186, 2;
	add.s32 	%r12, %r183, %r187;
	setp.ne.s32 	%p3, %r4, 0;
	shl.b32 	%r188, %r166, 2;
	add.s32 	%r13, %r11, %r188;
	@%p3 bra 	$L__BB6_83;
	mov.b32 	%r397, 0;
$L__BB6_4:
	mov.u32 	%r15, %r397;
	mul.wide.u32 	%rd15, %r15, 4;
	add.s64 	%rd3, %rd13, %rd15;
	ld.const.u32 	%r190, [%rd3];
	setp.le.s32 	%p4, %r190, %r10;
	setp.lt.s32 	%p5, %r15, %r165;
	and.pred  	%p6, %p5, %p4;
	add.s32 	%r397, %r15, 1;
	@%p6 bra 	$L__BB6_4;
	add.s32 	%r406, %r15, -1;
	ld.const.u32 	%r191, [%rd3+-4];
	sub.s32 	%r18, %r10, %r191;
	setp.lt.s32 	%p7, %r164, 2;
	@%p7 bra 	$L__BB6_11;
	add.s32 	%r400, %r164, -2;
	shr.s32 	%r398, %r18, %r406;
	mov.u32 	%r399, %r406;
$L__BB6_7:
	mul.lo.s32 	%r24, %r400, %r165;
	add.s32 	%r193, %r399, %r24;
	mul.wide.s32 	%rd17, %r193, 4;
	add.s64 	%rd19, %rd10, %rd17;
	ld.const.u32 	%r401, [%rd19];
	setp.lt.s32 	%p8, %r398, %r401;
	mov.b32 	%r404, 0;
	@%p8 bra 	$L__BB6_10;
	mov.b32 	%r404, 0;
	cvt.s64.s32 	%rd20, %r24;
	mov.u32 	%r402, %r399;
$L__BB6_9:
	add.s32 	%r404, %r401, %r404;
	add.s32 	%r406, %r402, -1;
	cvt.s64.s32 	%rd21, %r402;
	add.s64 	%rd22, %rd21, %rd20;
	shl.b64 	%rd23, %rd22, 2;
	add.s64 	%rd25, %rd10, %rd23;
	ld.const.u32 	%r401, [%rd25+-4];
	add.s32 	%r195, %r401, %r404;
	setp.ge.s32 	%p9, %r398, %r195;
	mov.u32 	%r402, %r406;
	@%p9 bra 	$L__BB6_9;
$L__BB6_10:
	sub.s32 	%r196, %r399, %r406;
	shl.b32 	%r197, %r400, 2;
	add.s32 	%r198, %r11, %r197;
	st.shared.u32 	[%r198+4], %r196;
	sub.s32 	%r398, %r398, %r404;
	add.s32 	%r35, %r400, -1;
	setp.ne.s32 	%p10, %r400, 0;
	mov.u32 	%r399, %r406;
	mov.u32 	%r400, %r35;
	@%p10 bra 	$L__BB6_7;
$L__BB6_11:
	st.shared.u32 	[%r11], %r406;
	ld.shared.u32 	%r448, [%r13];
	setp.lt.s32 	%p11, %r448, 1;
	@%p11 bra 	$L__BB6_35;
	setp.lt.s32 	%p12, %r164, 2;
	@%p12 bra 	$L__BB6_29;
	mov.b32 	%r407, 0;
	mov.u64 	%rd52, d_dp_mat;
	cvt.u64.u32 	%rd55, %r448;
	sub.s64 	%rd56, %rd2, %rd55;
$L__BB6_14:
	st.shared.u32 	[%r13], %r407;
	ld.shared.u32 	%r409, [%r11];
	mov.b32 	%r410, 1;
	mov.b32 	%r413, 0;
$L__BB6_15:
	shl.b32 	%r216, %r410, 2;
	add.s32 	%r217, %r11, %r216;
	ld.shared.u32 	%r43, [%r217];
	add.s32 	%r409, %r43, %r409;
	setp.gt.s32 	%p17, %r43, 0;
	@%p17 bra 	$L__BB6_18;
$L__BB6_16:
	add.s32 	%r410, %r410, 1;
	setp.eq.s32 	%p26, %r410, %r164;
	@%p26 bra 	$L__BB6_17;
	bra.uni 	$L__BB6_15;
$L__BB6_17:
	sub.s32 	%r255, %r429, %r448;
	add.s32 	%r256, %r407, %r255;
	cvt.u64.u32 	%rd54, %r407;
	add.s64 	%rd57, %rd56, %rd54;
	shl.b64 	%rd58, %rd57, 2;
	add.s64 	%rd60, %rd13, %rd58;
	ld.const.u32 	%r257, [%rd60+-4];
	shl.b32 	%r258, %r413, %r256;
	add.s32 	%r259, %r257, %r258;
	shl.b32 	%r260, %r407, 2;
	add.s32 	%r261, %r12, %r260;
	st.shared.u32 	[%r261], %r259;
	add.s32 	%r407, %r407, 1;
	setp.eq.s32 	%p27, %r407, %r448;
	@%p27 bra 	$L__BB6_35;
	bra.uni 	$L__BB6_14;
$L__BB6_18:
	add.s32 	%r220, %r410, -1;
	mad.lo.s32 	%r52, %r220, %r165, %r409;
	setp.lt.u32 	%p18, %r43, 8;
	mov.b32 	%r419, 0;
	@%p18 bra 	$L__BB6_21;
	mov.b32 	%r412, 0;
$L__BB6_20:
	.pragma "nounroll";
	sub.s32 	%r222, %r52, %r412;
	mul.wide.s32 	%rd42, %r222, 4;
	add.s64 	%rd44, %rd52, %rd42;
	ld.const.u32 	%r223, [%rd44];
	add.s32 	%r224, %r223, %r413;
	ld.const.u32 	%r225, [%rd44+-4];
	add.s32 	%r226, %r225, %r224;
	ld.const.u32 	%r227, [%rd44+-8];
	add.s32 	%r228, %r227, %r226;
	ld.const.u32 	%r229, [%rd44+-12];
	add.s32 	%r230, %r229, %r228;
	ld.const.u32 	%r231, [%rd44+-16];
	add.s32 	%r232, %r231, %r230;
	ld.const.u32 	%r233, [%rd44+-20];
	add.s32 	%r234, %r233, %r232;
	ld.const.u32 	%r235, [%rd44+-24];
	add.s32 	%r236, %r235, %r234;
	ld.const.u32 	%r237, [%rd44+-28];
	add.s32 	%r413, %r237, %r236;
	add.s32 	%r412, %r412, 8;
	and.b32  	%r419, %r43, 2147483640;
	setp.eq.s32 	%p19, %r412, %r419;
	@%p19 bra 	$L__BB6_21;
	bra.uni 	$L__BB6_20;
$L__BB6_21:
	and.b32  	%r56, %r43, 7;
	setp.eq.s32 	%p20, %r56, 0;
	@%p20 bra 	$L__BB6_16;
	setp.lt.u32 	%p21, %r56, 4;
	@%p21 bra 	$L__BB6_24;
	sub.s32 	%r239, %r52, %r419;
	mul.wide.s32 	%rd45, %r239, 4;
	add.s64 	%rd47, %rd52, %rd45;
	ld.const.u32 	%r240, [%rd47];
	add.s32 	%r241, %r240, %r413;
	ld.const.u32 	%r242, [%rd47+-4];
	add.s32 	%r243, %r242, %r241;
	ld.const.u32 	%r244, [%rd47+-8];
	add.s32 	%r245, %r244, %r243;
	ld.const.u32 	%r246, [%rd47+-12];
	add.s32 	%r413, %r246, %r245;
	add.s32 	%r419, %r419, 4;
$L__BB6_24:
	and.b32  	%r62, %r43, 3;
	setp.eq.s32 	%p22, %r62, 0;
	@%p22 bra 	$L__BB6_16;
	setp.eq.s32 	%p23, %r62, 1;
	@%p23 bra 	$L__BB6_27;
	sub.s32 	%r248, %r52, %r419;
	mul.wide.s32 	%rd48, %r248, 4;
	add.s64 	%rd50, %rd52, %rd48;
	ld.const.u32 	%r249, [%rd50];
	add.s32 	%r250, %r249, %r413;
	ld.const.u32 	%r251, [%rd50+-4];
	add.s32 	%r413, %r251, %r250;
	add.s32 	%r419, %r419, 2;
$L__BB6_27:
	and.b32  	%r252, %r43, 1;
	setp.eq.b32 	%p24, %r252, 1;
	not.pred 	%p25, %p24;
	@%p25 bra 	$L__BB6_16;
	sub.s32 	%r253, %r52, %r419;
	mul.wide.s32 	%rd51, %r253, 4;
	add.s64 	%rd53, %rd52, %rd51;
	ld.const.u32 	%r254, [%rd53];
	add.s32 	%r413, %r254, %r413;
	bra.uni 	$L__BB6_16;
$L__BB6_29:
	and.b32  	%r70, %r448, 3;
	setp.lt.u32 	%p13, %r448, 4;
	mov.b32 	%r425, 0;
	@%p13 bra 	$L__BB6_32;
	and.b32  	%r425, %r448, 2147483644;
	cvt.u64.u32 	%rd4, %r448;
	mov.b32 	%r423, 0;
	sub.s64 	%rd27, %rd2, %rd4;
	sub.s32 	%r204, %r429, %r448;
	cvt.s64.s32 	%rd32, %r204;
$L__BB6_31:
	cvt.s64.s32 	%rd26, %r423;
	add.s64 	%rd28, %rd27, %rd26;
	shl.b64 	%rd29, %rd28, 2;
	add.s64 	%rd31, %rd13, %rd29;
	ld.const.u32 	%r201, [%rd31+-4];
	shl.b32 	%r202, %r423, 2;
	add.s32 	%r203, %r12, %r202;
	st.shared.u32 	[%r203], %r201;
	add.s64 	%rd33, %rd26, %rd32;
	shl.b64 	%rd34, %rd33, 2;
	add.s64 	%rd35, %rd13, %rd34;
	ld.const.u32 	%r205, [%rd35+4];
	st.shared.u32 	[%r203+4], %r205;
	ld.const.u32 	%r206, [%rd35+8];
	st.shared.u32 	[%r203+8], %r206;
	add.s32 	%r207, %r423, 3;
	st.shared.u32 	[%r13], %r207;
	ld.const.u32 	%r208, [%rd35+12];
	st.shared.u32 	[%r203+12], %r208;
	add.s32 	%r423, %r423, 4;
	setp.ne.s32 	%p14, %r423, %r425;
	@%p14 bra 	$L__BB6_31;
$L__BB6_32:
	setp.eq.s32 	%p15, %r70, 0;
	@%p15 bra 	$L__BB6_35;
	cvt.u64.u32 	%rd5, %r448;
	mov.b32 	%r426, 0;
	sub.s64 	%rd37, %rd2, %rd5;
$L__BB6_34:
	.pragma "nounroll";
	cvt.s64.s32 	%rd36, %r425;
	add.s64 	%rd38, %rd37, %rd36;
	shl.b64 	%rd39, %rd38, 2;
	add.s64 	%rd41, %rd13, %rd39;
	ld.const.u32 	%r210, [%rd41+-4];
	shl.b32 	%r211, %r425, 2;
	add.s32 	%r212, %r12, %r211;
	st.shared.u32 	[%r212], %r210;
	add.s32 	%r425, %r425, 1;
	add.s32 	%r426, %r426, 1;
	setp.ne.s32 	%p16, %r426, %r70;
	@%p16 bra 	$L__BB6_34;
$L__BB6_35:
	st.shared.u32 	[%r13], %r448;
$L__BB6_36:
	setp.lt.s32 	%p28, %r448, 1;
	@%p28 bra 	$L__BB6_82;
	add.s32 	%r262, %r5, %r3;
	add.s32 	%r263, %r6, %r262;
	shl.b32 	%r264, %r263, 2;
	mov.u32 	%r265, shared;
	add.s32 	%r80, %r265, %r264;
	shl.b32 	%r266, %r164, 2;
	add.s32 	%r81, %r80, %r266;
	add.s32 	%r82, %r11, %r266;
	setp.gt.s32 	%p29, %r164, 1;
	add.s32 	%r83, %r80, %r188;
	@%p29 bra 	$L__BB6_38;
	bra.uni 	$L__BB6_66;
$L__BB6_38:
	add.s32 	%r302, %r164, -1;
	and.b32  	%r303, %r302, 7;
	add.s32 	%r84, %r303, -1;
	and.b32  	%r85, %r302, 3;
	and.b32  	%r86, %r8, 7;
	and.b32  	%r304, %r8, -8;
	neg.s32 	%r87, %r304;
	shl.b32 	%r305, %r3, 2;
	add.s32 	%r306, %r305, 4;
	mad.lo.s32 	%r308, %r164, %r306, %r265;
	add.s32 	%r88, %r308, -16;
	mad.lo.s32 	%r309, %r3, %r164, %r3;
	shl.b32 	%r310, %r309, 2;
	add.s32 	%r312, %r310, %r266;
	shl.b32 	%r313, %r6, 2;
	add.s32 	%r314, %r312, %r313;
	add.s32 	%r315, %r314, %r265;
	add.s32 	%r89, %r315, -16;
$L__BB6_39:
	setp.ne.s32 	%p41, %r4, 0;
	@%p41 bra 	$L__BB6_64;
	add.s32 	%r443, %r164, -2;
	setp.lt.u32 	%p42, %r443, 7;
	mov.b32 	%r316, 0;
	st.shared.u32 	[%r81], %r316;
	ld.shared.u32 	%r434, [%r82+-4];
	st.shared.u32 	[%r81+-4], %r434;
	@%p42 bra 	$L__BB6_44;
	mov.u32 	%r430, %r89;
	mov.u32 	%r431, %r88;
	mov.u32 	%r432, %r87;
	mov.u32 	%r433, %r164;
$L__BB6_42:
	.pragma "nounroll";
	ld.shared.u32 	%r317, [%r431+8];
	add.s32 	%r318, %r317, %r434;
	st.shared.u32 	[%r430+8], %r318;
	ld.shared.u32 	%r319, [%r431+4];
	add.s32 	%r320, %r319, %r318;
	st.shared.u32 	[%r430+4], %r320;
	ld.shared.u32 	%r321, [%r431];
	add.s32 	%r322, %r321, %r320;
	st.shared.u32 	[%r430], %r322;
	ld.shared.u32 	%r323, [%r431+-4];
	add.s32 	%r324, %r323, %r322;
	st.shared.u32 	[%r430+-4], %r324;
	ld.shared.u32 	%r325, [%r431+-8];
	add.s32 	%r326, %r325, %r324;
	st.shared.u32 	[%r430+-8], %r326;
	ld.shared.u32 	%r327, [%r431+-12];
	add.s32 	%r328, %r327, %r326;
	st.shared.u32 	[%r430+-12], %r328;
	ld.shared.u32 	%r329, [%r431+-16];
	add.s32 	%r330, %r329, %r328;
	st.shared.u32 	[%r430+-16], %r330;
	ld.shared.u32 	%r331, [%r431+-20];
	add.s32 	%r434, %r331, %r330;
	st.shared.u32 	[%r430+-20], %r434;
	add.s32 	%r433, %r433, -8;
	add.s32 	%r432, %r432, 8;
	add.s32 	%r431, %r431, -32;
	add.s32 	%r430, %r430, -32;
	setp.eq.s32 	%p43, %r432, 0;
	@%p43 bra 	$L__BB6_43;
	bra.uni 	$L__BB6_42;
$L__BB6_43:
	add.s32 	%r443, %r433, -2;
$L__BB6_44:
	setp.eq.s32 	%p44, %r86, 0;
	@%p44 bra 	$L__BB6_64;
	setp.lt.u32 	%p45, %r84, 3;
	@%p45 bra 	$L__BB6_47;
	shl.b32 	%r332, %r443, 2;
	add.s32 	%r333, %r11, %r332;
	ld.shared.u32 	%r334, [%r333];
	add.s32 	%r335, %r334, %r434;
	add.s32 	%r336, %r80, %r332;
	st.shared.u32 	[%r336], %r335;
	ld.shared.u32 	%r337, [%r333+-4];
	add.s32 	%r338, %r337, %r335;
	st.shared.u32 	[%r336+-4], %r338;
	ld.shared.u32 	%r339, [%r333+-8];
	add.s32 	%r340, %r339, %r338;
	st.shared.u32 	[%r336+-8], %r340;
	ld.shared.u32 	%r341, [%r333+-12];
	add.s32 	%r342, %r341, %r340;
	st.shared.u32 	[%r336+-12], %r342;
	add.s32 	%r443, %r443, -4;
$L__BB6_47:
	add.s32 	%r343, %r164, -1;
	and.b32  	%r344, %r343, 3;
	setp.eq.s32 	%p46, %r344, 0;
	@%p46 bra 	$L__BB6_64;
	setp.eq.s32 	%p47, %r85, 1;
	@%p47 bra 	$L__BB6_50;
	shl.b32 	%r345, %r443, 2;
	add.s32 	%r346, %r80, %r345;
	ld.shared.u32 	%r347, [%r346+4];
	add.s32 	%r348, %r11, %r345;
	ld.shared.u32 	%r349, [%r348];
	add.s32 	%r350, %r349, %r347;
	st.shared.u32 	[%r346], %r350;
	ld.shared.u32 	%r351, [%r348+-4];
	add.s32 	%r352, %r351, %r350;
	st.shared.u32 	[%r346+-4], %r352;
	add.s32 	%r443, %r443, -2;
$L__BB6_50:
	and.b32  	%r353, %r164, 1;
	setp.eq.b32 	%p48, %r353, 1;
	@%p48 bra 	$L__BB6_64;
	shl.b32 	%r354, %r443, 2;
	add.s32 	%r355, %r80, %r354;
	ld.shared.u32 	%r356, [%r355+4];
	add.s32 	%r357, %r11, %r354;
	ld.shared.u32 	%r358, [%r357];
	add.s32 	%r359, %r358, %r356;
	st.shared.u32 	[%r355], %r359;
	bra.uni 	$L__BB6_64;
$L__BB6_52:
	sub.s32 	%r106, %r435, %r428;
	shr.s32 	%r107, %r106, %r123;
	not.b32 	%r364, %r124;
	and.b32  	%r108, %r107, %r364;
	setp.eq.s32 	%p50, %r108, 0;
	mov.f32 	%f19, 0f00000000;
	@%p50 bra 	$L__BB6_56;
	mov.u32 	%r436, %r440;
	mov.u32 	%r437, %r108;
$L__BB6_54:
	mov.u32 	%r109, %r436;
	add.s32 	%r436, %r109, -1;
	and.b32  	%r365, %r437, 1;
	setp.eq.b32 	%p51, %r365, 1;
	not.pred 	%p52, %p51;
	shr.u32 	%r437, %r437, 1;
	@%p52 bra 	$L__BB6_54;
	shl.b32 	%r366, %r109, 2;
	add.s32 	%r367, %r12, %r366;
	ld.shared.u32 	%r368, [%r367+-4];
	ld.shared.u32 	%r369, [%r83];
	shr.s32 	%r370, %r106, %r369;
	add.s32 	%r371, %r123, %r436;
	shl.b32 	%r372, %r370, %r371;
	shl.b32 	%r373, %r437, %r123;
	and.b32  	%r374, %r106, %r125;
	add.s32 	%r375, %r373, %r368;
	add.s32 	%r376, %r375, %r372;
	add.s32 	%r377, %r376, %r374;
	mul.wide.s32 	%rd67, %r377, 4;
	add.s64 	%rd68, %rd1, %rd67;
	ld.global.f32 	%f19, [%rd68];
$L__BB6_56:
	or.b32  	%r378, %r124, %r107;
	setp.eq.s32 	%p53, %r378, -1;
	mov.f32 	%f20, 0f00000000;
	@%p53 bra 	$L__BB6_60;
	add.s32 	%r439, %r108, 1;
	mov.u32 	%r438, %r440;
$L__BB6_58:
	mov.u32 	%r114, %r438;
	add.s32 	%r438, %r114, -1;
	and.b32  	%r379, %r439, 1;
	setp.eq.b32 	%p54, %r379, 1;
	not.pred 	%p55, %p54;
	shr.u32 	%r439, %r439, 1;
	@%p55 bra 	$L__BB6_58;
	shl.b32 	%r380, %r114, 2;
	add.s32 	%r381, %r12, %r380;
	ld.shared.u32 	%r382, [%r381+-4];
	ld.shared.u32 	%r383, [%r83];
	shr.s32 	%r384, %r106, %r383;
	add.s32 	%r385, %r123, %r438;
	shl.b32 	%r386, %r384, %r385;
	shl.b32 	%r387, %r439, %r123;
	and.b32  	%r388, %r106, %r125;
	add.s32 	%r389, %r387, %r382;
	add.s32 	%r390, %r389, %r386;
	add.s32 	%r391, %r390, %r388;
	mul.wide.s32 	%rd69, %r391, 4;
	add.s64 	%rd70, %rd1, %rd69;
	ld.global.f32 	%f20, [%rd70];
$L__BB6_60:
	add.f32 	%f16, %f19, %f20;
	mul.wide.s32 	%rd71, %r435, 4;
	add.s64 	%rd72, %rd1, %rd71;
	ld.global.f32 	%f17, [%rd72];
	fma.rn.f32 	%f18, %f16, 0fBF000000, %f17;
	st.global.f32 	[%rd72], %f18;
	add.s32 	%r435, %r435, 32;
	mov.b32 	%r392, 1;
	shl.b32 	%r393, %r392, %r429;
	add.s32 	%r394, %r428, %r393;
	setp.lt.s32 	%p56, %r435, %r394;
	@%p56 bra 	$L__BB6_52;
$L__BB6_61:
	setp.ne.s32 	%p57, %r4, 0;
	@%p57 bra 	$L__BB6_63;
	add.s32 	%r440, %r440, -1;
	st.shared.u32 	[%r13], %r440;
$L__BB6_63:
	add.s32 	%r429, %r429, -1;
	shl.b32 	%r395, %r440, 2;
	add.s32 	%r396, %r12, %r395;
	ld.shared.u32 	%r428, [%r396];
	setp.gt.s32 	%p58, %r440, 0;
	@%p58 bra 	$L__BB6_39;
	bra.uni 	$L__BB6_82;
$L__BB6_64:
	mov.b32 	%r360, 1;
	shl.b32 	%r361, %r360, %r429;
	setp.lt.s32 	%p49, %r4, %r361;
	ld.shared.u32 	%r440, [%r13];
	@%p49 bra 	$L__BB6_65;
	bra.uni 	$L__BB6_61;
$L__BB6_65:
	ld.shared.u32 	%r123, [%r83+4];
	mov.b32 	%r362, -1;
	shl.b32 	%r124, %r362, %r440;
	shl.b32 	%r363, %r362, %r123;
	not.b32 	%r125, %r363;
	add.s32 	%r435, %r428, %r4;
	bra.uni 	$L__BB6_52;
$L__BB6_66:
	setp.ne.s32 	%p30, %r4, 0;
	@%p30 bra 	$L__BB6_68;
	mov.b32 	%r268, 0;
	st.shared.u32 	[%r81], %r268;
	ld.shared.u32 	%r269, [%r82+-4];
	st.shared.u32 	[%r81+-4], %r269;
	ld.shared.u32 	%r448, [%r13];
$L__BB6_68:
	mov.b32 	%r270, 1;
	shl.b32 	%r139, %r270, %r429;
	setp.ge.s32 	%p31, %r4, %r139;
	@%p31 bra 	$L__BB6_79;
	ld.shared.u32 	%r140, [%r83+4];
	mov.b32 	%r271, -1;
	shl.b32 	%r141, %r271, %r448;
	not.b32 	%r142, %r141;
	shl.b32 	%r272, %r271, %r140;
	not.b32 	%r143, %r272;
	add.s32 	%r449, %r428, %r4;
	add.s32 	%r145, %r428, %r139;
$L__BB6_70:
	sub.s32 	%r147, %r449, %r428;
	shr.s32 	%r148, %r147, %r140;
	and.b32  	%r149, %r148, %r142;
	setp.eq.s32 	%p32, %r149, 0;
	mov.f32 	%f21, 0f00000000;
	@%p32 bra 	$L__BB6_74;
	mov.u32 	%r450, %r448;
	mov.u32 	%r451, %r149;
$L__BB6_72:
	mov.u32 	%r150, %r450;
	add.s32 	%r450, %r150, -1;
	and.b32  	%r273, %r451, 1;
	setp.eq.b32 	%p33, %r273, 1;
	not.pred 	%p34, %p33;
	shr.u32 	%r451, %r451, 1;
	@%p34 bra 	$L__BB6_72;
	shl.b32 	%r274, %r150, 2;
	add.s32 	%r275, %r12, %r274;
	ld.shared.u32 	%r276, [%r275+-4];
	ld.shared.u32 	%r277, [%r83];
	shr.s32 	%r278, %r147, %r277;
	add.s32 	%r279, %r140, %r450;
	shl.b32 	%r280, %r278, %r279;
	shl.b32 	%r281, %r451, %r140;
	and.b32  	%r282, %r147, %r143;
	add.s32 	%r283, %r281, %r276;
	add.s32 	%r284, %r283, %r280;
	add.s32 	%r285, %r284, %r282;
	mul.wide.s32 	%rd61, %r285, 4;
	add.s64 	%rd62, %rd1, %rd61;
	ld.global.f32 	%f21, [%rd62];
$L__BB6_74:
	or.b32  	%r286, %r141, %r148;
	setp.eq.s32 	%p35, %r286, -1;
	mov.f32 	%f22, 0f00000000;
	@%p35 bra 	$L__BB6_78;
	add.s32 	%r453, %r149, 1;
	mov.u32 	%r452, %r448;
$L__BB6_76:
	mov.u32 	%r155, %r452;
	add.s32 	%r452, %r155, -1;
	and.b32  	%r287, %r453, 1;
	setp.eq.b32 	%p36, %r287, 1;
	not.pred 	%p37, %p36;
	shr.u32 	%r453, %r453, 1;
	@%p37 bra 	$L__BB6_76;
	shl.b32 	%r288, %r155, 2;
	add.s32 	%r289, %r12, %r288;
	ld.shared.u32 	%r290, [%r289+-4];
	ld.shared.u32 	%r291, [%r83];
	shr.s32 	%r292, %r147, %r291;
	add.s32 	%r293, %r140, %r452;
	shl.b32 	%r294, %r292, %r293;
	shl.b32 	%r295, %r453, %r140;
	and.b32  	%r296, %r147, %r143;
	add.s32 	%r297, %r295, %r290;
	add.s32 	%r298, %r297, %r294;
	add.s32 	%r299, %r298, %r296;
	mul.wide.s32 	%rd63, %r299, 4;
	add.s64 	%rd64, %rd1, %rd63;
	ld.global.f32 	%f22, [%rd64];
$L__BB6_78:
	add.f32 	%f11, %f21, %f22;
	mul.wide.s32 	%rd65, %r449, 4;
	add.s64 	%rd66, %rd1, %rd65;
	ld.global.f32 	%f12, [%rd66];
	fma.rn.f32 	%f13, %f11, 0fBF000000, %f12;
	st.global.f32 	[%rd66], %f13;
	add.s32 	%r449, %r449, 32;
	setp.lt.s32 	%p38, %r449, %r145;
	@%p38 bra 	$L__BB6_70;
$L__BB6_79:
	setp.ne.s32 	%p39, %r4, 0;
	@%p39 bra 	$L__BB6_81;
	add.s32 	%r448, %r448, -1;
	st.shared.u32 	[%r13], %r448;
$L__BB6_81:
	add.s32 	%r429, %r429, -1;
	shl.b32 	%r300, %r448, 2;
	add.s32 	%r301, %r12, %r300;
	ld.shared.u32 	%r428, [%r301];
	setp.gt.s32 	%p40, %r448, 0;
	@%p40 bra 	$L__BB6_66;
$L__BB6_82:
	ret;
$L__BB6_83:
	ld.shared.u32 	%r448, [%r13];
	bra.uni 	$L__BB6_36;

}
	// .globl	_Z12hierarchize7iiPfi
.visible .entry _Z12hierarchize7iiPfi(
	.param .u32 _Z12hierarchize7iiPfi_param_0,
	.param .u32 _Z12hierarchize7iiPfi_param_1,
	.param .u64 .ptr .align 1 _Z12hierarchize7iiPfi_param_2,
	.param .u32 _Z12hierarchize7iiPfi_param_3
)
{
	.reg .pred 	%p<44>;
	.reg .b32 	%r<377>;
	.reg .b32 	%f<12>;
	.reg .b64 	%rd<75>;

	ld.param.u32 	%r124, [_Z12hierarchize7iiPfi_param_0];
	ld.param.u32 	%r125, [_Z12hierarchize7iiPfi_param_1];
	ld.param.u64 	%rd6, [_Z12hierarchize7iiPfi_param_2];
	ld.param.u32 	%r126, [_Z12hierarchize7iiPfi_param_3];
	cvta.to.global.u64 	%rd1, %rd6;
	mov.u32 	%r1, %ntid.x;
	mov.u32 	%r127, %ctaid.x;
	mov.u32 	%r128, %tid.x;
	mad.lo.s32 	%r129, %r1, %r127, %r128;
	shr.s32 	%r130, %r129, 31;
	shr.u32 	%r131, %r130, 27;
	add.s32 	%r132, %r129, %r131;
	shr.s32 	%r2, %r132, 5;
	shr.u32 	%r3, %r128, 5;
	and.b32  	%r4, %r129, 31;
	mul.lo.s32 	%r5, %r124, %r3;
	add.s32 	%r365, %r125, -1;
	add.s32 	%r7, %r124, -1;
	mul.lo.s32 	%r133, %r7, %r125;
	cvt.s64.s32 	%rd7, %r133;
	cvt.s64.s32 	%rd2, %r125;
	add.s64 	%rd8, %rd7, %rd2;
	shl.b64 	%rd9, %rd8, 2;
	mov.u64 	%rd10, d_dp_mat;
	add.s64 	%rd11, %rd10, %rd9;
	ld.const.u32 	%r134, [%rd11+-4];
	setp.ge.s32 	%p1, %r2, %r134;
	@%p1 bra 	$L__BB7_62;
	shl.b64 	%rd12, %rd2, 2;
	mov.u64 	%rd13, d_lidx_vect;
	add.s64 	%rd14, %rd13, %rd12;
	ld.const.u32 	%r135, [%rd14+-4];
	shl.b32 	%r136, %r2, %r365;
	add.s32 	%r364, %r135, %r136;
	add.s32 	%r137, %r2, 1;
	shl.b32 	%r138, %r137, %r365;
	add.s32 	%r139, %r135, %r138;
	add.s32 	%r9, %r364, %r4;
	setp.ge.s32 	%p2, %r9, %r139;
	@%p2 bra 	$L__BB7_62;
	shl.b32 	%r140, %r5, 2;
	mov.u32 	%r141, shared;
	add.s32 	%r10, %r141, %r140;
	mul.lo.s32 	%r142, %r124, %r1;
	shr.u32 	%r143, %r142, 5;
	mad.lo.s32 	%r144, %r125, %r3, %r143;
	shl.b32 	%r145, %r144, 2;
	add.s32 	%r11, %r141, %r145;
	setp.ne.s32 	%p3, %r4, 0;
	shl.b32 	%r146, %r126, 2;
	add.s32 	%r12, %r10, %r146;
	@%p3 bra 	$L__BB7_63;
	mov.b32 	%r333, 0;
$L__BB7_4:
	mov.u32 	%r14, %r333;
	mul.wide.u32 	%rd15, %r14, 4;
	add.s64 	%rd3, %rd13, %rd15;
	ld.const.u32 	%r148, [%rd3];
	setp.le.s32 	%p4, %r148, %r9;
	setp.lt.s32 	%p5, %r14, %r125;
	and.pred  	%p6, %p5, %p4;
	add.s32 	%r333, %r14, 1;
	@%p6 bra 	$L__BB7_4;
	add.s32 	%r342, %r14, -1;
	ld.const.u32 	%r149, [%rd3+-4];
	sub.s32 	%r17, %r9, %r149;
	setp.lt.s32 	%p7, %r124, 2;
	@%p7 bra 	$L__BB7_11;
	add.s32 	%r336, %r124, -2;
	shr.s32 	%r334, %r17, %r342;
	mov.u32 	%r335, %r342;
$L__BB7_7:
	mul.lo.s32 	%r23, %r336, %r125;
	add.s32 	%r151, %r335, %r23;
	mul.wide.s32 	%rd17, %r151, 4;
	add.s64 	%rd19, %rd10, %rd17;
	ld.const.u32 	%r337, [%rd19];
	setp.lt.s32 	%p8, %r334, %r337;
	mov.b32 	%r340, 0;
	@%p8 bra 	$L__BB7_10;
	mov.b32 	%r340, 0;
	cvt.s64.s32 	%rd20, %r23;
	mov.u32 	%r338, %r335;
$L__BB7_9:
	add.s32 	%r340, %r337, %r340;
	add.s32 	%r342, %r338, -1;
	cvt.s64.s32 	%rd21, %r338;
	add.s64 	%rd22, %rd21, %rd20;
	shl.b64 	%rd23, %rd22, 2;
	add.s64 	%rd25, %rd10, %rd23;
	ld.const.u32 	%r337, [%rd25+-4];
	add.s32 	%r153, %r337, %r340;
	setp.ge.s32 	%p9, %r334, %r153;
	mov.u32 	%r338, %r342;
	@%p9 bra 	$L__BB7_9;
$L__BB7_10:
	sub.s32 	%r154, %r335, %r342;
	shl.b32 	%r155, %r336, 2;
	add.s32 	%r156, %r10, %r155;
	st.shared.u32 	[%r156+4], %r154;
	sub.s32 	%r334, %r334, %r340;
	add.s32 	%r34, %r336, -1;
	setp.ne.s32 	%p10, %r336, 0;
	mov.u32 	%r335, %r342;
	mov.u32 	%r336, %r34;
	@%p10 bra 	$L__BB7_7;
$L__BB7_11:
	st.shared.u32 	[%r10], %r342;
	ld.shared.u32 	%r363, [%r12];
	setp.lt.s32 	%p11, %r363, 1;
	@%p11 bra 	$L__BB7_35;
	setp.lt.s32 	%p12, %r124, 2;
	@%p12 bra 	$L__BB7_29;
	mov.b32 	%r343, 0;
	mov.u64 	%rd52, d_dp_mat;
	cvt.u64.u32 	%rd55, %r363;
	sub.s64 	%rd56, %rd2, %rd55;
$L__BB7_14:
	st.shared.u32 	[%r12], %r343;
	ld.shared.u32 	%r345, [%r10];
	mov.b32 	%r346, 1;
	mov.b32 	%r349, 0;
$L__BB7_15:
	shl.b32 	%r174, %r346, 2;
	add.s32 	%r175, %r10, %r174;
	ld.shared.u32 	%r42, [%r175];
	add.s32 	%r345, %r42, %r345;
	setp.gt.s32 	%p17, %r42, 0;
	@%p17 bra 	$L__BB7_18;
$L__BB7_16:
	add.s32 	%r346, %r346, 1;
	setp.eq.s32 	%p26, %r346, %r124;
	@%p26 bra 	$L__BB7_17;
	bra.uni 	$L__BB7_15;
$L__BB7_17:
	sub.s32 	%r213, %r365, %r363;
	add.s32 	%r214, %r343, %r213;
	cvt.u64.u32 	%rd54, %r343;
	add.s64 	%rd57, %rd56, %rd54;
	shl.b64 	%rd58, %rd57, 2;
	add.s64 	%rd60, %rd13, %rd58;
	ld.const.u32 	%r215, [%rd60+-4];
	shl.b32 	%r216, %r349, %r214;
	add.s32 	%r217, %r215, %r216;
	shl.b32 	%r218, %r343, 2;
	add.s32 	%r219, %r11, %r218;
	st.shared.u32 	[%r219], %r217;
	add.s32 	%r343, %r343, 1;
	setp.eq.s32 	%p27, %r343, %r363;
	@%p27 bra 	$L__BB7_35;
	bra.uni 	$L__BB7_14;
$L__BB7_18:
	add.s32 	%r178, %r346, -1;
	mad.lo.s32 	%r51, %r178, %r125, %r345;
	setp.lt.u32 	%p18, %r42, 8;
	mov.b32 	%r355, 0;
	@%p18 bra 	$L__BB7_21;
	mov.b32 	%r348, 0;
$L__BB7_20:
	.pragma "nounroll";
	sub.s32 	%r180, %r51, %r348;
	mul.wide.s32 	%rd42, %r180, 4;
	add.s64 	%rd44, %rd52, %rd42;
	ld.const.u32 	%r181, [%rd44];
	add.s32 	%r182, %r181, %r349;
	ld.const.u32 	%r183, [%rd44+-4];
	add.s32 	%r184, %r183, %r182;
	ld.const.u32 	%r185, [%rd44+-8];
	add.s32 	%r186, %r185, %r184;
	ld.const.u32 	%r187, [%rd44+-12];
	add.s32 	%r188, %r187, %r186;
	ld.const.u32 	%r189, [%rd44+-16];
	add.s32 	%r190, %r189, %r188;
	ld.const.u32 	%r191, [%rd44+-20];
	add.s32 	%r192, %r191, %r190;
	ld.const.u32 	%r193, [%rd44+-24];
	add.s32 	%r194, %r193, %r192;
	ld.const.u32 	%r195, [%rd44+-28];
	add.s32 	%r349, %r195, %r194;
	add.s32 	%r348, %r348, 8;
	and.b32  	%r355, %r42, 2147483640;
	setp.eq.s32 	%p19, %r348, %r355;
	@%p19 bra 	$L__BB7_21;
	bra.uni 	$L__BB7_20;
$L__BB7_21:
	and.b32  	%r55, %r42, 7;
	setp.eq.s32 	%p20, %r55, 0;
	@%p20 bra 	$L__BB7_16;
	setp.lt.u32 	%p21, %r55, 4;
	@%p21 bra 	$L__BB7_24;
	sub.s32 	%r197, %r51, %r355;
	mul.wide.s32 	%rd45, %r197, 4;
	add.s64 	%rd47, %rd52, %rd45;
	ld.const.u32 	%r198, [%rd47];
	add.s32 	%r199, %r198, %r349;
	ld.const.u32 	%r200, [%rd47+-4];
	add.s32 	%r201, %r200, %r199;
	ld.const.u32 	%r202, [%rd47+-8];
	add.s32 	%r203, %r202, %r201;
	ld.const.u32 	%r204, [%rd47+-12];
	add.s32 	%r349, %r204, %r203;
	add.s32 	%r355, %r355, 4;
$L__BB7_24:
	and.b32  	%r61, %r42, 3;
	setp.eq.s32 	%p22, %r61, 0;
	@%p22 bra 	$L__BB7_16;
	setp.eq.s32 	%p23, %r61, 1;
	@%p23 bra 	$L__BB7_27;
	sub.s32 	%r206, %r51, %r355;
	mul.wide.s32 	%rd48, %r206, 4;
	add.s64 	%rd50, %rd52, %rd48;
	ld.const.u32 	%r207, [%rd50];
	add.s32 	%r208, %r207, %r349;
	ld.const.u32 	%r209, [%rd50+-4];
	add.s32 	%r349, %r209, %r208;
	add.s32 	%r355, %r355, 2;
$L__BB7_27:
	and.b32  	%r210, %r42, 1;
	setp.eq.b32 	%p24, %r210, 1;
	not.pred 	%p25, %p24;
	@%p25 bra 	$L__BB7_16;
	sub.s32 	%r211, %r51, %r355;
	mul.wide.s32 	%rd51, %r211, 4;
	add.s64 	%rd53, %rd52, %rd51;
	ld.const.u32 	%r212, [%rd53];
	add.s32 	%r349, %r212, %r349;
	bra.uni 	$L__BB7_16;
$L__BB7_29:
	and.b32  	%r69, %r363, 3;
	setp.lt.u32 	%p13, %r363, 4;
	mov.b32 	%r361, 0;
	@%p13 bra 	$L__BB7_32;
	and.b32  	%r361, %r363, 2147483644;
	cvt.u64.u32 	%rd4, %r363;
	mov.b32 	%r359, 0;
	sub.s64 	%rd27, %rd2, %rd4;
	sub.s32 	%r162, %r365, %r363;
	cvt.s64.s32 	%rd32, %r162;
$L__BB7_31:
	cvt.s64.s32 	%rd26, %r359;
	add.s64 	%rd28, %rd27, %rd26;
	shl.b64 	%rd29, %rd28, 2;
	add.s64 	%rd31, %rd13, %rd29;
	ld.const.u32 	%r159, [%rd31+-4];
	shl.b32 	%r160, %r359, 2;
	add.s32 	%r161, %r11, %r160;
	st.shared.u32 	[%r161], %r159;
	add.s64 	%rd33, %rd26, %rd32;
	shl.b64 	%rd34, %rd33, 2;
	add.s64 	%rd35, %rd13, %rd34;
	ld.const.u32 	%r163, [%rd35+4];
	st.shared.u32 	[%r161+4], %r163;
	ld.const.u32 	%r164, [%rd35+8];
	st.shared.u32 	[%r161+8], %r164;
	add.s32 	%r165, %r359, 3;
	st.shared.u32 	[%r12], %r165;
	ld.const.u32 	%r166, [%rd35+12];
	st.shared.u32 	[%r161+12], %r166;
	add.s32 	%r359, %r359, 4;
	setp.ne.s32 	%p14, %r359, %r361;
	@%p14 bra 	$L__BB7_31;
$L__BB7_32:
	setp.eq.s32 	%p15, %r69, 0;
	@%p15 bra 	$L__BB7_35;
	cvt.u64.u32 	%rd5, %r363;
	mov.b32 	%r362, 0;
	sub.s64 	%rd37, %rd2, %rd5;
	mov.u64 	%rd40, d_lidx_vect;
$L__BB7_34:
	.pragma "nounroll";
	cvt.s64.s32 	%rd36, %r361;
	add.s64 	%rd38, %rd37, %rd36;
	shl.b64 	%rd39, %rd38, 2;
	add.s64 	%rd41, %rd40, %rd39;
	ld.const.u32 	%r168, [%rd41+-4];
	shl.b32 	%r169, %r361, 2;
	add.s32 	%r170, %r11, %r169;
	st.shared.u32 	[%r170], %r168;
	add.s32 	%r361, %r361, 1;
	add.s32 	%r362, %r362, 1;
	setp.ne.s32 	%p16, %r362, %r69;
	@%p16 bra 	$L__BB7_34;
$L__BB7_35:
	st.shared.u32 	[%r12], %r363;
$L__BB7_36:
	setp.lt.s32 	%p28, %r363, 1;
	@%p28 bra 	$L__BB7_62;
	add.s32 	%r220, %r125, %r124;
	mul.lo.s32 	%r221, %r220, %r1;
	shr.u32 	%r222, %r221, 5;
	add.s32 	%r223, %r5, %r3;
	add.s32 	%r224, %r222, %r223;
	shl.b32 	%r225, %r224, 2;
	mov.u32 	%r226, shared;
	add.s32 	%r79, %r226, %r225;
	add.s32 	%r80, %r79, %r146;
	add.s32 	%r228, %r124, 7;
	and.b32  	%r229, %r228, 7;
	add.s32 	%r81, %r229, -1;
	add.s32 	%r230, %r124, 3;
	and.b32  	%r82, %r230, 3;
	and.b32  	%r83, %r228, 3;
	and.b32  	%r84, %r230, 1;
	and.b32  	%r231, %r7, -8;
	neg.s32 	%r85, %r231;
	shl.b32 	%r232, %r3, 2;
	add.s32 	%r233, %r232, 4;
	mad.lo.s32 	%r234, %r124, %r233, %r226;
	add.s32 	%r86, %r234, -16;
	mad.lo.s32 	%r235, %r3, %r124, %r3;
	shl.b32 	%r236, %r235, 2;
	shl.b32 	%r237, %r124, 2;
	add.s32 	%r238, %r236, %r237;
	shl.b32 	%r239, %r222, 2;
	add.s32 	%r240, %r238, %r239;
	add.s32 	%r241, %r240, %r226;
	add.s32 	%r87, %r241, -16;
	mov.u64 	%rd69, d_par_lili;
$L__BB7_38:
	setp.ne.s32 	%p29, %r4, 0;
	@%p29 bra 	$L__BB7_52;
	setp.lt.s32 	%p30, %r124, 2;
	shl.b32 	%r242, %r124, 2;
	add.s32 	%r243, %r79, %r242;
	mov.b32 	%r244, 0;
	st.shared.u32 	[%r243], %r244;
	add.s32 	%r245, %r10, %r242;
	ld.shared.u32 	%r370, [%r245+-4];
	st.shared.u32 	[%r243+-4], %r370;
	@%p30 bra 	$L__BB7_52;
	add.s32 	%r373, %r124, -2;
	setp.lt.u32 	%p31, %r373, 7;
	@%p31 bra 	$L__BB7_44;
	mov.u32 	%r366, %r87;
	mov.u32 	%r367, %r86;
	mov.u32 	%r368, %r85;
	mov.u32 	%r369, %r124;
$L__BB7_42:
	.pragma "nounroll";
	ld.shared.u32 	%r246, [%r367+8];
	add.s32 	%r247, %r246, %r370;
	st.shared.u32 	[%r366+8], %r247;
	ld.shared.u32 	%r248, [%r367+4];
	add.s32 	%r249, %r248, %r247;
	st.shared.u32 	[%r366+4], %r249;
	ld.shared.u32 	%r250, [%r367];
	add.s32 	%r251, %r250, %r249;
	st.shared.u32 	[%r366], %r251;
	ld.shared.u32 	%r252, [%r367+-4];
	add.s32 	%r253, %r252, %r251;
	st.shared.u32 	[%r366+-4], %r253;
	ld.shared.u32 	%r254, [%r367+-8];
	add.s32 	%r255, %r254, %r253;
	st.shared.u32 	[%r366+-8], %r255;
	ld.shared.u32 	%r256, [%r367+-12];
	add.s32 	%r257, %r256, %r255;
	st.shared.u32 	[%r366+-12], %r257;
	ld.shared.u32 	%r258, [%r367+-16];
	add.s32 	%r259, %r258, %r257;
	st.shared.u32 	[%r366+-16], %r259;
	ld.shared.u32 	%r260, [%r367+-20];
	add.s32 	%r370, %r260, %r259;
	st.shared.u32 	[%r366+-20], %r370;
	add.s32 	%r369, %r369, -8;
	add.s32 	%r368, %r368, 8;
	add.s32 	%r367, %r367, -32;
	add.s32 	%r366, %r366, -32;
	setp.ne.s32 	%p32, %r368, 0;
	@%p32 bra 	$L__BB7_42;
	add.s32 	%r373, %r369, -2;
$L__BB7_44:
	add.s32 	%r261, %r124, -1;
	and.b32  	%r262, %r261, 7;
	setp.eq.s32 	%p33, %r262, 0;
	@%p33 bra 	$L__BB7_52;
	setp.lt.u32 	%p34, %r81, 3;
	@%p34 bra 	$L__BB7_47;
	shl.b32 	%r263, %r373, 2;
	add.s32 	%r264, %r10, %r263;
	ld.shared.u32 	%r265, [%r264];
	add.s32 	%r266, %r265, %r370;
	add.s32 	%r267, %r79, %r263;
	st.shared.u32 	[%r267], %r266;
	ld.shared.u32 	%r268, [%r264+-4];
	add.s32 	%r269, %r268, %r266;
	st.shared.u32 	[%r267+-4], %r269;
	ld.shared.u32 	%r270, [%r264+-8];
	add.s32 	%r271, %r270, %r269;
	st.shared.u32 	[%r267+-8], %r271;
	ld.shared.u32 	%r272, [%r264+-12];
	add.s32 	%r273, %r272, %r271;
	st.shared.u32 	[%r267+-12], %r273;
	add.s32 	%r373, %r373, -4;
$L__BB7_47:
	setp.eq.s32 	%p35, %r83, 0;
	@%p35 bra 	$L__BB7_52;
	setp.eq.s32 	%p36, %r82, 1;
	@%p36 bra 	$L__BB7_50;
	shl.b32 	%r274, %r373, 2;
	add.s32 	%r275, %r79, %r274;
	ld.shared.u32 	%r276, [%r275+4];
	add.s32 	%r277, %r10, %r274;
	ld.shared.u32 	%r278, [%r277];
	add.s32 	%r279, %r278, %r276;
	st.shared.u32 	[%r275], %r279;
	ld.shared.u32 	%r280, [%r277+-4];
	add.s32 	%r281, %r280, %r279;
	st.shared.u32 	[%r275+-4], %r281;
	add.s32 	%r373, %r373, -2;
$L__BB7_50:
	setp.eq.s32 	%p37, %r84, 0;
	@%p37 bra 	$L__BB7_52;
	shl.b32 	%r282, %r373, 2;
	add.s32 	%r283, %r79, %r282;
	ld.shared.u32 	%r284, [%r283+4];
	add.s32 	%r285, %r10, %r282;
	ld.shared.u32 	%r286, [%r285];
	add.s32 	%r287, %r286, %r284;
	st.shared.u32 	[%r283], %r287;
$L__BB7_52:
	mov.b32 	%r288, 1;
	shl.b32 	%r289, %r288, %r365;
	setp.ge.s32 	%p38, %r4, %r289;
	ld.shared.u32 	%r376, [%r12];
	@%p38 bra 	$L__BB7_59;
	ld.shared.u32 	%r110, [%r80+4];
	mov.b32 	%r290, -1;
	shl.b32 	%r111, %r290, %r376;
	not.b32 	%r112, %r111;
	shl.b32 	%r291, %r290, %r110;
	not.b32 	%r113, %r291;
	add.s32 	%r375, %r364, %r4;
$L__BB7_54:
	sub.s32 	%r116, %r375, %r364;
	shr.s32 	%r117, %r116, %r110;
	and.b32  	%r118, %r117, %r112;
	setp.eq.s32 	%p39, %r118, 0;
	mov.f32 	%f10, 0f00000000;
	@%p39 bra 	$L__BB7_56;
	shl.b32 	%r292, %r112, 2;
	shl.b32 	%r293, %r118, 2;
	add.s32 	%r294, %r292, %r293;
	mul.wide.s32 	%rd61, %r294, 4;
	add.s64 	%rd63, %rd69, %rd61;
	ld.const.u32 	%r295, [%rd63];
	add.s32 	%r296, %r118, %r112;
	shl.b32 	%r297, %r296, 2;
	mul.wide.s32 	%rd64, %r297, 4;
	add.s64 	%rd65, %rd69, %rd64;
	ld.const.u32 	%r298, [%rd65+4];
	shl.b32 	%r299, %r295, 2;
	add.s32 	%r300, %r11, %r299;
	ld.shared.u32 	%r301, [%r300];
	ld.shared.u32 	%r302, [%r80];
	shr.s32 	%r303, %r116, %r302;
	add.s32 	%r304, %r110, %r295;
	shl.b32 	%r305, %r303, %r304;
	shl.b32 	%r306, %r298, %r110;
	and.b32  	%r307, %r116, %r113;
	add.s32 	%r308, %r306, %r301;
	add.s32 	%r309, %r308, %r305;
	add.s32 	%r310, %r309, %r307;
	mul.wide.s32 	%rd66, %r310, 4;
	add.s64 	%rd67, %rd1, %rd66;
	ld.global.f32 	%f10, [%rd67];
$L__BB7_56:
	or.b32  	%r311, %r111, %r117;
	setp.eq.s32 	%p40, %r311, -1;
	mov.f32 	%f11, 0f00000000;
	@%p40 bra 	$L__BB7_58;
	add.s32 	%r312, %r118, %r112;
	shl.b32 	%r313, %r312, 2;
	mul.wide.s32 	%rd68, %r313, 4;
	add.s64 	%rd70, %rd69, %rd68;
	ld.const.u32 	%r314, [%rd70+8];
	ld.const.u32 	%r315, [%rd70+12];
	shl.b32 	%r316, %r314, 2;
	add.s32 	%r317, %r11, %r316;
	ld.shared.u32 	%r318, [%r317];
	ld.shared.u32 	%r319, [%r80];
	shr.s32 	%r320, %r116, %r319;
	add.s32 	%r321, %r110, %r314;
	shl.b32 	%r322, %r320, %r321;
	shl.b32 	%r323, %r315, %r110;
	and.b32  	%r324, %r116, %r113;
	add.s32 	%r325, %r323, %r318;
	add.s32 	%r326, %r325, %r322;
	add.s32 	%r327, %r326, %r324;
	mul.wide.s32 	%rd71, %r327, 4;
	add.s64 	%rd72, %rd1, %rd71;
	ld.global.f32 	%f11, [%rd72];
$L__BB7_58:
	add.f32 	%f7, %f10, %f11;
	mul.wide.s32 	%rd73, %r375, 4;
	add.s64 	%rd74, %rd1, %rd73;
	ld.global.f32 	%f8, [%rd74];
	fma.rn.f32 	%f9, %f7, 0fBF000000, %f8;
	st.global.f32 	[%rd74], %f9;
	add.s32 	%r375, %r375, 32;
	mov.b32 	%r328, 1;
	shl.b32 	%r329, %r328, %r365;
	add.s32 	%r330, %r364, %r329;
	setp.lt.s32 	%p41, %r375, %r330;
	@%p41 bra 	$L__BB7_54;
$L__BB7_59:
	setp.ne.s32 	%p42, %r4, 0;
	@%p42 bra 	$L__BB7_61;
	add.s32 	%r376, %r376, -1;
	st.shared.u32 	[%r12], %r376;
$L__BB7_61:
	add.s32 	%r365, %r365, -1;
	shl.b32 	%r331, %r376, 2;
	add.s32 	%r332, %r11, %r331;
	ld.shared.u32 	%r364, [%r332];
	setp.gt.s32 	%p43, %r376, 0;
	@%p43 bra 	$L__BB7_38;
$L__BB7_62:
	ret;
$L__BB7_63:
	ld.shared.u32 	%r363, [%r12];
	bra.uni 	$L__BB7_36;

}
	// .globl	_Z9evaluate0iiPfS_S_ii
.visible .entry _Z9evaluate0iiPfS_S_ii(
	.param .u32 _Z9evaluate0iiPfS_S_ii_param_0,
	.param .u32 _Z9evaluate0iiPfS_S_ii_param_1,
	.param .u64 .ptr .align 1 _Z9evaluate0iiPfS_S_ii_param_2,
	.param .u64 .ptr .align 1 _Z9evaluate0iiPfS_S_ii_param_3,
	.param .u64 .ptr .align 1 _Z9evaluate0iiPfS_S_ii_param_4,
	.param .u32 _Z9evaluate0iiPfS_S_ii_param_5,
	.param .u32 _Z9evaluate0iiPfS_S_ii_param_6
)
{
	.reg .pred 	%p<29>;
	.reg .b32 	%r<168>;
	.reg .b32 	%f<128>;
	.reg .b64 	%rd<43>;

	ld.param.u32 	%r57, [_Z9evaluate0iiPfS_S_ii_param_0];
	ld.param.u32 	%r58, [_Z9evaluate0iiPfS_S_ii_param_1];
	ld.param.u64 	%rd8, [_Z9evaluate0iiPfS_S_ii_param_2];
	ld.param.u64 	%rd9, [_Z9evaluate0iiPfS_S_ii_param_3];
	ld.param.u32 	%r59, [_Z9evaluate0iiPfS_S_ii_param_5];
	ld.param.u32 	%r60, [_Z9evaluate0iiPfS_S_ii_param_6];
	mov.u32 	%r61, %ntid.x;
	mov.u32 	%r62, %ctaid.x;
	mov.u32 	%r1, %tid.x;
	mad.lo.s32 	%r2, %r61, %r62, %r1;
	shr.s32 	%r63, %r2, 31;
	shr.u32 	%r64, %r63, 27;
	add.s32 	%r65, %r2, %r64;
	shr.s32 	%r3, %r65, 5;
	add.s32 	%r66, %r59, %r60;
	add.s32 	%r67, %r66, -1;
	div.s32 	%r68, %r67, %r60;
	setp.ge.s32 	%p1, %r3, %r68;
	@%p1 bra 	$L__BB8_29;
	and.b32  	%r69, %r2, 31;
	mul.lo.s32 	%r70, %r60, %r3;
	add.s32 	%r71, %r70, %r60;
	min.s32 	%r4, %r71, %r59;
	add.s32 	%r143, %r70, %r69;
	setp.ge.s32 	%p2, %r143, %r4;
	@%p2 bra 	$L__BB8_29;
	mul.lo.s32 	%r72, %r143, %r57;
	cvta.to.global.u64 	%rd11, %rd9;
	mul.wide.s32 	%rd12, %r72, 4;
	add.s64 	%rd41, %rd11, %rd12;
	add.s32 	%r6, %r57, -2;
	and.b32  	%r7, %r57, 3;
	and.b32  	%r8, %r57, 2147483644;
	and.b32  	%r9, %r57, 1;
	cvta.to.global.u64 	%rd2, %rd8;
	mov.u64 	%rd14, d_dp_mat;
	mov.u64 	%rd17, d_lidx_vect;
$L__BB8_3:
	setp.lt.s32 	%p3, %r58, 1;
	mov.f32 	%f126, 0f00000000;
	@%p3 bra 	$L__BB8_28;
	mov.f32 	%f126, 0f00000000;
	mov.b32 	%r144, 0;
	mov.u32 	%r167, %r144;
$L__BB8_5:
	add.s32 	%r74, %r57, -1;
	mad.lo.s32 	%r75, %r74, %r58, %r144;
	mul.wide.s32 	%rd13, %r75, 4;
	add.s64 	%rd15, %rd14, %rd13;
	ld.const.u32 	%r13, [%rd15];
	setp.lt.s32 	%p4, %r13, 1;
	@%p4 bra 	$L__BB8_27;
	mul.wide.u32 	%rd16, %r144, 4;
	add.s64 	%rd4, %rd17, %rd16;
	mov.b32 	%r146, 0;
$L__BB8_7:
	setp.ne.s32 	%p5, %r1, 0;
	bar.sync 	0;
	@%p5 bra 	$L__BB8_17;
	ld.const.u32 	%r78, [%rd4];
	shl.b32 	%r79, %r146, %r144;
	add.s32 	%r16, %r78, %r79;
	mov.b32 	%r148, 0;
	mov.u64 	%rd42, %rd17;
$L__BB8_9:
	ld.const.u32 	%r80, [%rd42];
	setp.le.s32 	%p6, %r80, %r16;
	setp.lt.s32 	%p7, %r148, %r58;
	and.pred  	%p8, %p7, %p6;
	add.s32 	%r148, %r148, 1;
	add.s64 	%rd42, %rd42, 4;
	@%p8 bra 	$L__BB8_9;
	setp.lt.s32 	%p9, %r57, 2;
	add.s32 	%r157, %r148, -2;
	ld.const.u32 	%r81, [%rd42+-8];
	sub.s32 	%r20, %r16, %r81;
	@%p9 bra 	$L__BB8_16;
	shr.s32 	%r149, %r20, %r157;
	mov.u32 	%r150, %r157;
	mov.u32 	%r151, %r6;
$L__BB8_12:
	mul.lo.s32 	%r25, %r151, %r58;
	add.s32 	%r83, %r150, %r25;
	mul.wide.s32 	%rd19, %r83, 4;
	add.s64 	%rd21, %rd14, %rd19;
	ld.const.u32 	%r152, [%rd21];
	setp.lt.s32 	%p10, %r149, %r152;
	mov.b32 	%r155, 0;
	@%p10 bra 	$L__BB8_15;
	mov.b32 	%r155, 0;
	cvt.s64.s32 	%rd22, %r25;
	mov.u32 	%r153, %r150;
$L__BB8_14:
	add.s32 	%r155, %r152, %r155;
	add.s32 	%r157, %r153, -1;
	cvt.s64.s32 	%rd23, %r153;
	add.s64 	%rd24, %rd23, %rd22;
	shl.b64 	%rd25, %rd24, 2;
	mov.u64 	%rd26, d_dp_mat;
	add.s64 	%rd27, %rd26, %rd25;
	ld.const.u32 	%r152, [%rd27+-4];
	add.s32 	%r85, %r152, %r155;
	setp.ge.s32 	%p11, %r149, %r85;
	mov.u32 	%r153, %r157;
	@%p11 bra 	$L__BB8_14;
$L__BB8_15:
	sub.s32 	%r86, %r150, %r157;
	shl.b32 	%r87, %r151, 2;
	mov.u32 	%r88, shared;
	add.s32 	%r89, %r88, %r87;
	st.shared.u32 	[%r89+4], %r86;
	sub.s32 	%r149, %r149, %r155;
	add.s32 	%r36, %r151, -1;
	setp.ne.s32 	%p12, %r151, 0;
	mov.u32 	%r150, %r157;
	mov.u32 	%r151, %r36;
	@%p12 bra 	$L__BB8_12;
$L__BB8_16:
	st.shared.u32 	[shared], %r157;
$L__BB8_17:
	setp.lt.s32 	%p13, %r57, 1;
	bar.sync 	0;
	mov.b32 	%r166, 0;
	mov.f32 	%f125, 0f3F800000;
	@%p13 bra 	$L__BB8_26;
	setp.lt.u32 	%p14, %r57, 4;
	mov.f32 	%f125, 0f3F800000;
	mov.b32 	%r164, 0;
	mov.u32 	%r166, %r164;
	@%p14 bra 	$L__BB8_21;
	mov.f32 	%f125, 0f3F800000;
	mov.b32 	%r158, 0;
	mov.u32 	%r166, %r158;
$L__BB8_20:
	.pragma "nounroll";
	shl.b32 	%r94, %r158, 2;
	mov.u32 	%r95, shared;
	add.s32 	%r96, %r95, %r94;
	ld.shared.v4.u32 	{%r97, %r98, %r99, %r100}, [%r96];
	mov.b32 	%r101, 1;
	shl.b32 	%r102, %r101, %r97;
	cvt.rn.f32.s32 	%f21, %r102;
	rcp.rn.f32 	%f22, %f21;
	shl.b32 	%r103, %r166, %r97;
	mul.wide.u32 	%rd28, %r158, 4;
	add.s64 	%rd29, %rd41, %rd28;
	ld.global.f32 	%f23, [%rd29];
	div.rn.f32 	%f24, %f23, %f22;
	cvt.rzi.s32.f32 	%r104, %f24;
	add.s32 	%r105, %r104, %r103;
	cvt.rn.f32.s32 	%f25, %r104;
	mul.f32 	%f26, %f22, %f25;
	sub.f32 	%f27, %f23, %f26;
	add.f32 	%f28, %f27, %f27;
	sub.f32 	%f29, %f28, %f22;
	div.rn.f32 	%f30, %f29, %f22;
	setp.ge.f32 	%p15, %f30, 0f00000000;
	neg.f32 	%f31, %f30;
	selp.f32 	%f32, %f31, %f30, %p15;
	add.f32 	%f33, %f32, 0f3F800000;
	mul.f32 	%f34, %f125, %f33;
	shl.b32 	%r106, %r101, %r98;
	cvt.rn.f32.s32 	%f35, %r106;
	rcp.rn.f32 	%f36, %f35;
	shl.b32 	%r107, %r105, %r98;
	ld.global.f32 	%f37, [%rd29+4];
	div.rn.f32 	%f38, %f37, %f36;
	cvt.rzi.s32.f32 	%r108, %f38;
	add.s32 	%r109, %r108, %r107;
	cvt.rn.f32.s32 	%f39, %r108;
	mul.f32 	%f40, %f36, %f39;
	sub.f32 	%f41, %f37, %f40;
	add.f32 	%f42, %f41, %f41;
	sub.f32 	%f43, %f42, %f36;
	div.rn.f32 	%f44, %f43, %f36;
	setp.ge.f32 	%p16, %f44, 0f00000000;
	neg.f32 	%f45, %f44;
	selp.f32 	%f46, %f45, %f44, %p16;
	add.f32 	%f47, %f46, 0f3F800000;
	mul.f32 	%f48, %f34, %f47;
	shl.b32 	%r110, %r101, %r99;
	cvt.rn.f32.s32 	%f49, %r110;
	rcp.rn.f32 	%f50, %f49;
	shl.b32 	%r111, %r109, %r99;
	ld.global.f32 	%f51, [%rd29+8];
	div.rn.f32 	%f52, %f51, %f50;
	cvt.rzi.s32.f32 	%r112, %f52;
	add.s32 	%r113, %r112, %r111;
	cvt.rn.f32.s32 	%f53, %r112;
	mul.f32 	%f54, %f50, %f53;
	sub.f32 	%f55, %f51, %f54;
	add.f32 	%f56, %f55, %f55;
	sub.f32 	%f57, %f56, %f50;
	div.rn.f32 	%f58, %f57, %f50;
	setp.ge.f32 	%p17, %f58, 0f00000000;
	neg.f32 	%f59, %f58;
	selp.f32 	%f60, %f59, %f58, %p17;
	add.f32 	%f61, %f60, 0f3F800000;
	mul.f32 	%f62, %f48, %f61;
	shl.b32 	%r114, %r101, %r100;
	cvt.rn.f32.s32 	%f63, %r114;
	rcp.rn.f32 	%f64, %f63;
	shl.b32 	%r115, %r113, %r100;
	ld.global.f32 	%f65, [%rd29+12];
	div.rn.f32 	%f66, %f65, %f64;
	cvt.rzi.s32.f32 	%r116, %f66;
	add.s32 	%r166, %r116, %r115;
	cvt.rn.f32.s32 	%f67, %r116;
	mul.f32 	%f68, %f64, %f67;
	sub.f32 	%f69, %f65, %f68;
	add.f32 	%f70, %f69, %f69;
	sub.f32 	%f71, %f70, %f64;
	div.rn.f32 	%f72, %f71, %f64;
	setp.ge.f32 	%p18, %f72, 0f00000000;
	neg.f32 	%f73, %f72;
	selp.f32 	%f74, %f73, %f72, %p18;
	add.f32 	%f75, %f74, 0f3F800000;
	mul.f32 	%f125, %f62, %f75;
	add.s32 	%r158, %r158, 4;
	setp.ne.s32 	%p19, %r158, %r8;
	mov.u32 	%r164, %r8;
	@%p19 bra 	$L__BB8_20;
$L__BB8_21:
	setp.eq.s32 	%p20, %r7, 0;
	@%p20 bra 	$L__BB8_26;
	setp.eq.s32 	%p21, %r7, 1;
	@%p21 bra 	$L__BB8_24;
	shl.b32 	%r118, %r164, 2;
	mov.u32 	%r119, shared;
	add.s32 	%r120, %r119, %r118;
	ld.shared.u32 	%r121, [%r120];
	mov.b32 	%r122, 1;
	shl.b32 	%r123, %r122, %r121;
	cvt.rn.f32.s32 	%f77, %r123;
	rcp.rn.f32 	%f78, %f77;
	shl.b32 	%r124, %r166, %r121;
	mul.wide.u32 	%rd30, %r164, 4;
	add.s64 	%rd31, %rd41, %rd30;
	ld.global.f32 	%f79, [%rd31];
	div.rn.f32 	%f80, %f79, %f78;
	cvt.rzi.s32.f32 	%r125, %f80;
	add.s32 	%r126, %r125, %r124;
	cvt.rn.f32.s32 	%f81, %r125;
	mul.f32 	%f82, %f78, %f81;
	sub.f32 	%f83, %f79, %f82;
	add.f32 	%f84, %f83, %f83;
	sub.f32 	%f85, %f84, %f78;
	div.rn.f32 	%f86, %f85, %f78;
	setp.ge.f32 	%p22, %f86, 0f00000000;
	neg.f32 	%f87, %f86;
	selp.f32 	%f88, %f87, %f86, %p22;
	add.f32 	%f89, %f88, 0f3F800000;
	mul.f32 	%f90, %f125, %f89;
	ld.shared.u32 	%r127, [%r120+4];
	shl.b32 	%r128, %r122, %r127;
	cvt.rn.f32.s32 	%f91, %r128;
	rcp.rn.f32 	%f92, %f91;
	shl.b32 	%r129, %r126, %r127;
	ld.global.f32 	%f93, [%rd31+4];
	div.rn.f32 	%f94, %f93, %f92;
	cvt.rzi.s32.f32 	%r130, %f94;
	add.s32 	%r166, %r130, %r129;
	cvt.rn.f32.s32 	%f95, %r130;
	mul.f32 	%f96, %f92, %f95;
	sub.f32 	%f97, %f93, %f96;
	add.f32 	%f98, %f97, %f97;
	sub.f32 	%f99, %f98, %f92;
	div.rn.f32 	%f100, %f99, %f92;
	setp.ge.f32 	%p23, %f100, 0f00000000;
	neg.f32 	%f101, %f100;
	selp.f32 	%f102, %f101, %f100, %p23;
	add.f32 	%f103, %f102, 0f3F800000;
	mul.f32 	%f125, %f90, %f103;
	add.s32 	%r164, %r164, 2;
$L__BB8_24:
	setp.eq.s32 	%p24, %r9, 0;
	@%p24 bra 	$L__BB8_26;
	shl.b32 	%r131, %r164, 2;
	mov.u32 	%r132, shared;
	add.s32 	%r133, %r132, %r131;
	ld.shared.u32 	%r134, [%r133];
	mov.b32 	%r135, 1;
	shl.b32 	%r136, %r135, %r134;
	cvt.rn.f32.s32 	%f104, %r136;
	rcp.rn.f32 	%f105, %f104;
	shl.b32 	%r137, %r166, %r134;
	mul.wide.u32 	%rd32, %r164, 4;
	add.s64 	%rd33, %rd41, %rd32;
	ld.global.f32 	%f106, [%rd33];
	div.rn.f32 	%f107, %f106, %f105;
	cvt.rzi.s32.f32 	%r138, %f107;
	add.s32 	%r166, %r138, %r137;
	cvt.rn.f32.s32 	%f108, %r138;
	mul.f32 	%f109, %f105, %f108;
	sub.f32 	%f110, %f106, %f109;
	add.f32 	%f111, %f110, %f110;
	sub.f32 	%f112, %f111, %f105;
	div.rn.f32 	%f113, %f112, %f105;
	setp.ge.f32 	%p25, %f113, 0f00000000;
	neg.f32 	%f114, %f113;
	selp.f32 	%f115, %f114, %f113, %p25;
	add.f32 	%f116, %f115, 0f3F800000;
	mul.f32 	%f125, %f125, %f116;
$L__BB8_26:
	add.s32 	%r139, %r166, %r167;
	mul.wide.s32 	%rd34, %r139, 4;
	add.s64 	%rd35, %rd2, %rd34;
	ld.global.f32 	%f117, [%rd35];
	fma.rn.f32 	%f126, %f125, %f117, %f126;
	mov.b32 	%r140, 1;
	shl.b32 	%r141, %r140, %r144;
	add.s32 	%r167, %r167, %r141;
	add.s32 	%r146, %r146, 1;
	setp.lt.s32 	%p26, %r146, %r13;
	@%p26 bra 	$L__BB8_7;
$L__BB8_27:
	add.s32 	%r144, %r144, 1;
	setp.ne.s32 	%p27, %r144, %r58;
	@%p27 bra 	$L__BB8_5;
$L__BB8_28:
	ld.param.u64 	%rd40, [_Z9evaluate0iiPfS_S_ii_param_4];
	shl.b32 	%r142, %r57, 5;
	cvta.to.global.u64 	%rd36, %rd40;
	mul.wide.s32 	%rd37, %r143, 4;
	add.s64 	%rd38, %rd36, %rd37;
	st.global.f32 	[%rd38], %f126;
	add.s32 	%r143, %r143, 32;
	mul.wide.s32 	%rd39, %r142, 4;
	add.s64 	%rd41, %rd41, %rd39;
	setp.lt.s32 	%p28, %r143, %r4;
	@%p28 bra 	$L__BB8_3;
$L__BB8_29:
	ret;

}
	// .globl	_Z9evaluate1iiPfS_S_ii
.visible .entry _Z9evaluate1iiPfS_S_ii(
	.param .u32 _Z9evaluate1iiPfS_S_ii_param_0,
	.param .u32 _Z9evaluate1iiPfS_S_ii_param_1,
	.param .u64 .ptr .align 1 _Z9evaluate1iiPfS_S_ii_param_2,
	.param .u64 .ptr .align 1 _Z9evaluate1iiPfS_S_ii_param_3,
	.param .u64 .ptr .align 1 _Z9evaluate1iiPfS_S_ii_param_4,
	.param .u32 _Z9evaluate1iiPfS_S_ii_param_5,
	.param .u32 _Z9evaluate1iiPfS_S_ii_param_6
)
{
	.reg .pred 	%p<29>;
	.reg .b32 	%r<178>;
	.reg .b32 	%f<128>;
	.reg .b64 	%rd<47>;

	ld.param.u32 	%r58, [_Z9evaluate1iiPfS_S_ii_param_0];
	ld.param.u32 	%r59, [_Z9evaluate1iiPfS_S_ii_param_1];
	ld.param.u64 	%rd7, [_Z9evaluate1iiPfS_S_ii_param_2];
	ld.param.u64 	%rd8, [_Z9evaluate1iiPfS_S_ii_param_3];
	ld.param.u32 	%r60, [_Z9evaluate1iiPfS_S_ii_param_5];
	ld.param.u32 	%r61, [_Z9evaluate1iiPfS_S_ii_param_6];
	mov.u32 	%r62, %ntid.x;
	mov.u32 	%r63, %ctaid.x;
	mov.u32 	%r1, %tid.x;
	mad.lo.s32 	%r2, %r62, %r63, %r1;
	shr.s32 	%r64, %r2, 31;
	shr.u32 	%r65, %r64, 27;
	add.s32 	%r66, %r2, %r65;
	shr.s32 	%r3, %r66, 5;
	add.s32 	%r67, %r60, %r61;
	add.s32 	%r68, %r67, -1;
	div.s32 	%r69, %r68, %r61;
	setp.ge.s32 	%p1, %r3, %r69;
	@%p1 bra 	$L__BB9_29;
	and.b32  	%r70, %r2, 31;
	mul.lo.s32 	%r71, %r61, %r3;
	add.s32 	%r72, %r71, %r61;
	min.s32 	%r4, %r72, %r60;
	add.s32 	%r153, %r71, %r70;
	setp.ge.s32 	%p2, %r153, %r4;
	@%p2 bra 	$L__BB9_29;
	shl.b32 	%r6, %r58, 5;
	shr.s32 	%r73, %r153, 31;
	shr.u32 	%r74, %r73, 27;
	add.s32 	%r75, %r153, %r74;
	shr.s32 	%r76, %r75, 5;
	mul.lo.s32 	%r77, %r6, %r76;
	cvt.s64.s32 	%rd10, %r77;
	and.b32  	%r78, %r75, -32;
	sub.s32 	%r79, %r153, %r78;
	cvt.s64.s32 	%rd11, %r79;
	add.s64 	%rd12, %rd10, %rd11;
	cvta.to.global.u64 	%rd13, %rd8;
	shl.b64 	%rd14, %rd12, 2;
	add.s64 	%rd45, %rd13, %rd14;
	add.s32 	%r7, %r58, -2;
	and.b32  	%r8, %r58, 3;
	and.b32  	%r9, %r58, 2147483644;
	and.b32  	%r10, %r58, 1;
	cvta.to.global.u64 	%rd2, %rd7;
	mov.u64 	%rd16, d_dp_mat;
	mov.u64 	%rd18, d_lidx_vect;
$L__BB9_3:
	setp.lt.s32 	%p3, %r59, 1;
	mov.f32 	%f126, 0f00000000;
	@%p3 bra 	$L__BB9_28;
	mov.f32 	%f126, 0f00000000;
	mov.b32 	%r154, 0;
	mov.u32 	%r177, %r154;
$L__BB9_5:
	add.s32 	%r81, %r58, -1;
	mad.lo.s32 	%r82, %r81, %r59, %r154;
	mul.wide.s32 	%rd15, %r82, 4;
	add.s64 	%rd17, %rd16, %rd15;
	ld.const.u32 	%r14, [%rd17];
	setp.lt.s32 	%p4, %r14, 1;
	@%p4 bra 	$L__BB9_27;
	mov.b32 	%r156, 0;
	mul.wide.u32 	%rd19, %r154, 4;
	add.s64 	%rd20, %rd18, %rd19;
$L__BB9_7:
	setp.ne.s32 	%p5, %r1, 0;
	bar.sync 	0;
	@%p5 bra 	$L__BB9_17;
	ld.const.u32 	%r85, [%rd20];
	shl.b32 	%r86, %r156, %r154;
	add.s32 	%r17, %r85, %r86;
	mov.b32 	%r158, 0;
	mov.u64 	%rd46, %rd18;
$L__BB9_9:
	ld.const.u32 	%r87, [%rd46];
	setp.le.s32 	%p6, %r87, %r17;
	setp.lt.s32 	%p7, %r158, %r59;
	and.pred  	%p8, %p7, %p6;
	add.s32 	%r158, %r158, 1;
	add.s64 	%rd46, %rd46, 4;
	@%p8 bra 	$L__BB9_9;
	setp.lt.s32 	%p9, %r58, 2;
	add.s32 	%r167, %r158, -2;
	ld.const.u32 	%r88, [%rd46+-8];
	sub.s32 	%r21, %r17, %r88;
	@%p9 bra 	$L__BB9_16;
	shr.s32 	%r159, %r21, %r167;
	mov.u32 	%r160, %r167;
	mov.u32 	%r161, %r7;
$L__BB9_12:
	mul.lo.s32 	%r26, %r161, %r59;
	add.s32 	%r90, %r160, %r26;
	mul.wide.s32 	%rd21, %r90, 4;
	mov.u64 	%rd22, d_dp_mat;
	add.s64 	%rd23, %rd22, %rd21;
	ld.const.u32 	%r162, [%rd23];
	setp.lt.s32 	%p10, %r159, %r162;
	mov.b32 	%r165, 0;
	@%p10 bra 	$L__BB9_15;
	mov.b32 	%r165, 0;
	mov.u32 	%r163, %r160;
$L__BB9_14:
	add.s32 	%r165, %r162, %r165;
	add.s32 	%r167, %r163, -1;
	cvt.s64.s32 	%rd24, %r26;
	cvt.s64.s32 	%rd25, %r163;
	add.s64 	%rd26, %rd25, %rd24;
	shl.b64 	%rd27, %rd26, 2;
	mov.u64 	%rd28, d_dp_mat;
	add.s64 	%rd29, %rd28, %rd27;
	ld.const.u32 	%r162, [%rd29+-4];
	add.s32 	%r92, %r162, %r165;
	setp.ge.s32 	%p11, %r159, %r92;
	mov.u32 	%r163, %r167;
	@%p11 bra 	$L__BB9_14;
$L__BB9_15:
	sub.s32 	%r93, %r160, %r167;
	shl.b32 	%r94, %r161, 2;
	mov.u32 	%r95, shared;
	add.s32 	%r96, %r95, %r94;
	st.shared.u32 	[%r96+4], %r93;
	sub.s32 	%r159, %r159, %r165;
	add.s32 	%r37, %r161, -1;
	setp.ne.s32 	%p12, %r161, 0;
	mov.u32 	%r160, %r167;
	mov.u32 	%r161, %r37;
	@%p12 bra 	$L__BB9_12;
$L__BB9_16:
	st.shared.u32 	[shared], %r167;
$L__BB9_17:
	setp.lt.s32 	%p13, %r58, 1;
	bar.sync 	0;
	mov.b32 	%r176, 0;
	mov.f32 	%f125, 0f3F800000;
	@%p13 bra 	$L__BB9_26;
	setp.lt.u32 	%p14, %r58, 4;
	mov.f32 	%f125, 0f3F800000;
	mov.b32 	%r174, 0;
	mov.u32 	%r176, %r174;
	@%p14 bra 	$L__BB9_21;
	mov.f32 	%f125, 0f3F800000;
	mov.b32 	%r168, 0;
	mov.u32 	%r176, %r168;
$L__BB9_20:
	.pragma "nounroll";
	shl.b32 	%r101, %r168, 5;
	shl.b32 	%r102, %r168, 2;
	mov.u32 	%r103, shared;
	add.s32 	%r104, %r103, %r102;
	ld.shared.v4.u32 	{%r105, %r106, %r107, %r108}, [%r104];
	mov.b32 	%r109, 1;
	shl.b32 	%r110, %r109, %r105;
	cvt.rn.f32.s32 	%f21, %r110;
	rcp.rn.f32 	%f22, %f21;
	shl.b32 	%r111, %r176, %r105;
	mul.wide.u32 	%rd30, %r101, 4;
	add.s64 	%rd31, %rd45, %rd30;
	ld.global.f32 	%f23, [%rd31];
	div.rn.f32 	%f24, %f23, %f22;
	cvt.rzi.s32.f32 	%r112, %f24;
	add.s32 	%r113, %r112, %r111;
	cvt.rn.f32.s32 	%f25, %r112;
	mul.f32 	%f26, %f22, %f25;
	sub.f32 	%f27, %f23, %f26;
	add.f32 	%f28, %f27, %f27;
	sub.f32 	%f29, %f28, %f22;
	div.rn.f32 	%f30, %f29, %f22;
	setp.ge.f32 	%p15, %f30, 0f00000000;
	neg.f32 	%f31, %f30;
	selp.f32 	%f32, %f31, %f30, %p15;
	add.f32 	%f33, %f32, 0f3F800000;
	mul.f32 	%f34, %f125, %f33;
	shl.b32 	%r114, %r109, %r106;
	cvt.rn.f32.s32 	%f35, %r114;
	rcp.rn.f32 	%f36, %f35;
	shl.b32 	%r115, %r113, %r106;
	ld.global.f32 	%f37, [%rd31+128];
	div.rn.f32 	%f38, %f37, %f36;
	cvt.rzi.s32.f32 	%r116, %f38;
	add.s32 	%r117, %r116, %r115;
	cvt.rn.f32.s32 	%f39, %r116;
	mul.f32 	%f40, %f36, %f39;
	sub.f32 	%f41, %f37, %f40;
	add.f32 	%f42, %f41, %f41;
	sub.f32 	%f43, %f42, %f36;
	div.rn.f32 	%f44, %f43, %f36;
	setp.ge.f32 	%p16, %f44, 0f00000000;
	neg.f32 	%f45, %f44;
	selp.f32 	%f46, %f45, %f44, %p16;
	add.f32 	%f47, %f46, 0f3F800000;
	mul.f32 	%f48, %f34, %f47;
	shl.b32 	%r118, %r109, %r107;
	cvt.rn.f32.s32 	%f49, %r118;
	rcp.rn.f32 	%f50, %f49;
	shl.b32 	%r119, %r117, %r107;
	ld.global.f32 	%f51, [%rd31+256];
	div.rn.f32 	%f52, %f51, %f50;
	cvt.rzi.s32.f32 	%r120, %f52;
	add.s32 	%r121, %r120, %r119;
	cvt.rn.f32.s32 	%f53, %r120;
	mul.f32 	%f54, %f50, %f53;
	sub.f32 	%f55, %f51, %f54;
	add.f32 	%f56, %f55, %f55;
	sub.f32 	%f57, %f56, %f50;
	div.rn.f32 	%f58, %f57, %f50;
	setp.ge.f32 	%p17, %f58, 0f00000000;
	neg.f32 	%f59, %f58;
	selp.f32 	%f60, %f59, %f58, %p17;
	add.f32 	%f61, %f60, 0f3F800000;
	mul.f32 	%f62, %f48, %f61;
	shl.b32 	%r122, %r109, %r108;
	cvt.rn.f32.s32 	%f63, %r122;
	rcp.rn.f32 	%f64, %f63;
	shl.b32 	%r123, %r121, %r108;
	ld.global.f32 	%f65, [%rd31+384];
	div.rn.f32 	%f66, %f65, %f64;
	cvt.rzi.s32.f32 	%r124, %f66;
	add.s32 	%r176, %r124, %r123;
	cvt.rn.f32.s32 	%f67, %r124;
	mul.f32 	%f68, %f64, %f67;
	sub.f32 	%f69, %f65, %f68;
	add.f32 	%f70, %f69, %f69;
	sub.f32 	%f71, %f70, %f64;
	div.rn.f32 	%f72, %f71, %f64;
	setp.ge.f32 	%p18, %f72, 0f00000000;
	neg.f32 	%f73, %f72;
	selp.f32 	%f74, %f73, %f72, %p18;
	add.f32 	%f75, %f74, 0f3F800000;
	mul.f32 	%f125, %f62, %f75;
	add.s32 	%r168, %r168, 4;
	setp.ne.s32 	%p19, %r168, %r9;
	mov.u32 	%r174, %r9;
	@%p19 bra 	$L__BB9_20;
$L__BB9_21:
	setp.eq.s32 	%p20, %r8, 0;
	@%p20 bra 	$L__BB9_26;
	setp.eq.s32 	%p21, %r8, 1;
	@%p21 bra 	$L__BB9_24;
	shl.b32 	%r126, %r174, 5;
	shl.b32 	%r127, %r174, 2;
	mov.u32 	%r128, shared;
	add.s32 	%r129, %r128, %r127;
	ld.shared.u32 	%r130, [%r129];
	mov.b32 	%r131, 1;
	shl.b32 	%r132, %r131, %r130;
	cvt.rn.f32.s32 	%f77, %r132;
	rcp.rn.f32 	%f78, %f77;
	shl.b32 	%r133, %r176, %r130;
	mul.wide.u32 	%rd32, %r126, 4;
	add.s64 	%rd33, %rd45, %rd32;
	ld.global.f32 	%f79, [%rd33];
	div.rn.f32 	%f80, %f79, %f78;
	cvt.rzi.s32.f32 	%r134, %f80;
	add.s32 	%r135, %r134, %r133;
	cvt.rn.f32.s32 	%f81, %r134;
	mul.f32 	%f82, %f78, %f81;
	sub.f32 	%f83, %f79, %f82;
	add.f32 	%f84, %f83, %f83;
	sub.f32 	%f85, %f84, %f78;
	div.rn.f32 	%f86, %f85, %f78;
	setp.ge.f32 	%p22, %f86, 0f00000000;
	neg.f32 	%f87, %f86;
	selp.f32 	%f88, %f87, %f86, %p22;
	add.f32 	%f89, %f88, 0f3F800000;
	mul.f32 	%f90, %f125, %f89;
	add.s32 	%r136, %r126, 32;
	ld.shared.u32 	%r137, [%r129+4];
	shl.b32 	%r138, %r131, %r137;
	cvt.rn.f32.s32 	%f91, %r138;
	rcp.rn.f32 	%f92, %f91;
	shl.b32 	%r139, %r135, %r137;
	mul.wide.u32 	%rd34, %r136, 4;
	add.s64 	%rd35, %rd45, %rd34;
	ld.global.f32 	%f93, [%rd35];
	div.rn.f32 	%f94, %f93, %f92;
	cvt.rzi.s32.f32 	%r140, %f94;
	add.s32 	%r176, %r140, %r139;
	cvt.rn.f32.s32 	%f95, %r140;
	mul.f32 	%f96, %f92, %f95;
	sub.f32 	%f97, %f93, %f96;
	add.f32 	%f98, %f97, %f97;
	sub.f32 	%f99, %f98, %f92;
	div.rn.f32 	%f100, %f99, %f92;
	setp.ge.f32 	%p23, %f100, 0f00000000;
	neg.f32 	%f101, %f100;
	selp.f32 	%f102, %f101, %f100, %p23;
	add.f32 	%f103, %f102, 0f3F800000;
	mul.f32 	%f125, %f90, %f103;
	add.s32 	%r174, %r174, 2;
$L__BB9_24:
	setp.eq.s32 	%p24, %r10, 0;
	@%p24 bra 	$L__BB9_26;
	shl.b32 	%r141, %r174, 5;
	shl.b32 	%r142, %r174, 2;
	mov.u32 	%r143, shared;
	add.s32 	%r144, %r143, %r142;
	ld.shared.u32 	%r145, [%r144];
	mov.b32 	%r146, 1;
	shl.b32 	%r147, %r146, %r145;
	cvt.rn.f32.s32 	%f104, %r147;
	rcp.rn.f32 	%f105, %f104;
	shl.b32 	%r148, %r176, %r145;
	mul.wide.u32 	%rd36, %r141, 4;
	add.s64 	%rd37, %rd45, %rd36;
	ld.global.f32 	%f106, [%rd37];
	div.rn.f32 	%f107, %f106, %f105;
	cvt.rzi.s32.f32 	%r149, %f107;
	add.s32 	%r176, %r149, %r148;
	cvt.rn.f32.s32 	%f108, %r149;
	mul.f32 	%f109, %f105, %f108;
	sub.f32 	%f110, %f106, %f109;
	add.f32 	%f111, %f110, %f110;
	sub.f32 	%f112, %f111, %f105;
	div.rn.f32 	%f113, %f112, %f105;
	setp.ge.f32 	%p25, %f113, 0f00000000;
	neg.f32 	%f114, %f113;
	selp.f32 	%f115, %f114, %f113, %p25;
	add.f32 	%f116, %f115, 0f3F800000;
	mul.f32 	%f125, %f125, %f116;
$L__BB9_26:
	add.s32 	%r150, %r176, %r177;
	mul.wide.s32 	%rd38, %r150, 4;
	add.s64 	%rd39, %rd2, %rd38;
	ld.global.f32 	%f117, [%rd39];
	fma.rn.f32 	%f126, %f125, %f117, %f126;
	mov.b32 	%r151, 1;
	shl.b32 	%r152, %r151, %r154;
	add.s32 	%r177, %r177, %r152;
	add.s32 	%r156, %r156, 1;
	setp.lt.s32 	%p26, %r156, %r14;
	@%p26 bra 	$L__BB9_7;
$L__BB9_27:
	add.s32 	%r154, %r154, 1;
	setp.ne.s32 	%p27, %r154, %r59;
	@%p27 bra 	$L__BB9_5;
$L__BB9_28:
	ld.param.u64 	%rd44, [_Z9evaluate1iiPfS_S_ii_param_4];
	cvta.to.global.u64 	%rd40, %rd44;
	mul.wide.s32 	%rd41, %r153, 4;
	add.s64 	%rd42, %rd40, %rd41;
	st.global.f32 	[%rd42], %f126;
	add.s32 	%r153, %r153, 32;
	mul.wide.s32 	%rd43, %r6, 4;
	add.s64 	%rd45, %rd45, %rd43;
	setp.lt.s32 	%p28, %r153, %r4;
	@%p28 bra 	$L__BB9_3;
$L__BB9_29:
	ret;

}
	// .globl	_Z9evaluate2iiPfS_S_ii
.visible .entry _Z9evaluate2iiPfS_S_ii(
	.param .u32 _Z9evaluate2iiPfS_S_ii_param_0,
	.param .u32 _Z9evaluate2iiPfS_S_ii_param_1,
	.param .u64 .ptr .align 1 _Z9evaluate2iiPfS_S_ii_param_2,
	.param .u64 .ptr .align 1 _Z9evaluate2iiPfS_S_ii_param_3,
	.param .u64 .ptr .align 1 _Z9evaluate2iiPfS_S_ii_param_4,
	.param .u32 _Z9evaluate2iiPfS_S_ii_param_5,
	.param .u32 _Z9evaluate2iiPfS_S_ii_param_6
)
{
	.reg .pred 	%p<31>;
	.reg .b32 	%r<173>;
	.reg .b32 	%f<121>;
	.reg .b64 	%rd<56>;

	ld.param.u32 	%r55, [_Z9evaluate2iiPfS_S_ii_param_0];
	ld.param.u32 	%r56, [_Z9evaluate2iiPfS_S_ii_param_1];
	ld.param.u64 	%rd12, [_Z9evaluate2iiPfS_S_ii_param_2];
	ld.param.u64 	%rd13, [_Z9evaluate2iiPfS_S_ii_param_3];
	ld.param.u64 	%rd14, [_Z9evaluate2iiPfS_S_ii_param_4];
	ld.param.u32 	%r57, [_Z9evaluate2iiPfS_S_ii_param_5];
	ld.param.u32 	%r58, [_Z9evaluate2iiPfS_S_ii_param_6];
	cvta.to.global.u64 	%rd1, %rd14;
	mov.u32 	%r59, %ntid.x;
	mov.u32 	%r60, %ctaid.x;
	mov.u32 	%r61, %tid.x;
	mad.lo.s32 	%r1, %r59, %r60, %r61;
	shr.s32 	%r62, %r1, 31;
	shr.u32 	%r63, %r62, 27;
	add.s32 	%r64, %r1, %r63;
	shr.s32 	%r2, %r64, 5;
	add.s32 	%r65, %r57, %r58;
	add.s32 	%r66, %r65, -1;
	div.s32 	%r67, %r66, %r58;
	setp.ge.s32 	%p1, %r2, %r67;
	@%p1 bra 	$L__BB10_29;
	and.b32  	%r68, %r1, 31;
	mul.lo.s32 	%r69, %r58, %r2;
	add.s32 	%r70, %r69, %r58;
	min.s32 	%r3, %r70, %r57;
	add.s32 	%r4, %r69, %r68;
	setp.ge.s32 	%p2, %r4, %r3;
	setp.lt.s32 	%p3, %r56, 1;
	or.pred  	%p4, %p2, %p3;
	@%p4 bra 	$L__BB10_29;
	cvta.to.global.u64 	%rd55, %rd12;
	shl.b32 	%r5, %r55, 5;
	shr.s32 	%r72, %r4, 31;
	shr.u32 	%r73, %r72, 27;
	add.s32 	%r74, %r4, %r73;
	shr.s32 	%r75, %r74, 5;
	mul.lo.s32 	%r76, %r5, %r75;
	cvt.s64.s32 	%rd15, %r76;
	and.b32  	%r77, %r74, -32;
	sub.s32 	%r78, %r4, %r77;
	cvt.s64.s32 	%rd16, %r78;
	add.s64 	%rd17, %rd15, %rd16;
	cvta.to.global.u64 	%rd18, %rd13;
	shl.b64 	%rd19, %rd17, 2;
	add.s64 	%rd3, %rd18, %rd19;
	and.b32  	%r6, %r55, 3;
	and.b32  	%r7, %r55, 2147483644;
	and.b32  	%r8, %r55, 1;
	mov.b32 	%r150, 0;
	mov.u64 	%rd21, d_dp_mat;
	mov.u64 	%rd23, d_lidx_vect;
$L__BB10_3:
	add.s32 	%r79, %r55, -1;
	mad.lo.s32 	%r80, %r79, %r56, %r150;
	mul.wide.s32 	%rd20, %r80, 4;
	add.s64 	%rd22, %rd21, %rd20;
	ld.const.u32 	%r10, [%rd22];
	setp.lt.s32 	%p5, %r10, 1;
	@%p5 bra 	$L__BB10_28;
	mov.b32 	%r151, 0;
	mul.wide.u32 	%rd24, %r150, 4;
	add.s64 	%rd25, %rd23, %rd24;
$L__BB10_5:
	mov.u32 	%r82, %tid.x;
	setp.ne.s32 	%p6, %r82, 0;
	bar.sync 	0;
	@%p6 bra 	$L__BB10_15;
	ld.const.u32 	%r84, [%rd25];
	shl.b32 	%r85, %r151, %r150;
	add.s32 	%r12, %r84, %r85;
	mov.b32 	%r152, 0;
	mov.u64 	%rd53, %rd23;
$L__BB10_7:
	ld.const.u32 	%r86, [%rd53];
	setp.le.s32 	%p7, %r86, %r12;
	setp.lt.s32 	%p8, %r152, %r56;
	and.pred  	%p9, %p8, %p7;
	add.s32 	%r152, %r152, 1;
	add.s64 	%rd53, %rd53, 4;
	@%p9 bra 	$L__BB10_7;
	setp.lt.s32 	%p10, %r55, 2;
	add.s32 	%r161, %r152, -2;
	ld.const.u32 	%r87, [%rd53+-8];
	sub.s32 	%r16, %r12, %r87;
	@%p10 bra 	$L__BB10_14;
	add.s32 	%r155, %r55, -2;
	shr.s32 	%r153, %r16, %r161;
	mov.u32 	%r154, %r161;
$L__BB10_10:
	mul.lo.s32 	%r22, %r155, %r56;
	add.s32 	%r89, %r154, %r22;
	mul.wide.s32 	%rd26, %r89, 4;
	mov.u64 	%rd27, d_dp_mat;
	add.s64 	%rd28, %rd27, %rd26;
	ld.const.u32 	%r156, [%rd28];
	setp.lt.s32 	%p11, %r153, %r156;
	mov.b32 	%r159, 0;
	@%p11 bra 	$L__BB10_13;
	mov.b32 	%r159, 0;
	mov.u32 	%r157, %r154;
$L__BB10_12:
	add.s32 	%r159, %r156, %r159;
	add.s32 	%r161, %r157, -1;
	cvt.s64.s32 	%rd29, %r22;
	cvt.s64.s32 	%rd30, %r157;
	add.s64 	%rd31, %rd30, %rd29;
	shl.b64 	%rd32, %rd31, 2;
	mov.u64 	%rd33, d_dp_mat;
	add.s64 	%rd34, %rd33, %rd32;
	ld.const.u32 	%r156, [%rd34+-4];
	add.s32 	%r91, %r156, %r159;
	setp.ge.s32 	%p12, %r153, %r91;
	mov.u32 	%r157, %r161;
	@%p12 bra 	$L__BB10_12;
$L__BB10_13:
	sub.s32 	%r92, %r154, %r161;
	shl.b32 	%r93, %r155, 2;
	mov.u32 	%r94, shared;
	add.s32 	%r95, %r94, %r93;
	st.shared.u32 	[%r95+4], %r92;
	sub.s32 	%r153, %r153, %r159;
	add.s32 	%r33, %r155, -1;
	setp.ne.s32 	%p13, %r155, 0;
	mov.u32 	%r154, %r161;
	mov.u32 	%r155, %r33;
	@%p13 bra 	$L__BB10_10;
$L__BB10_14:
	st.shared.u32 	[shared], %r161;
$L__BB10_15:
	setp.gt.s32 	%p14, %r55, 0;
	bar.sync 	0;
	mov.u32 	%r172, %r4;
	@%p14 bra 	$L__BB10_16;
	bra.uni 	$L__BB10_26;
$L__BB10_16:
	mov.u32 	%r162, %r4;
	mov.u64 	%rd54, %rd3;
$L__BB10_17:
	setp.lt.u32 	%p16, %r55, 4;
	mov.f32 	%f116, 0f3F800000;
	mov.b32 	%r169, 0;
	mov.u32 	%r165, %r169;
	@%p16 bra 	$L__BB10_20;
	mov.f32 	%f116, 0f3F800000;
	mov.b32 	%r163, 0;
	mov.u32 	%r165, %r163;
$L__BB10_19:
	.pragma "nounroll";
	shl.b32 	%r99, %r163, 5;
	shl.b32 	%r100, %r163, 2;
	mov.u32 	%r101, shared;
	add.s32 	%r102, %r101, %r100;
	ld.shared.v4.u32 	{%r103, %r104, %r105, %r106}, [%r102];
	mov.b32 	%r107, 1;
	shl.b32 	%r108, %r107, %r103;
	cvt.rn.f32.s32 	%f16, %r108;
	rcp.rn.f32 	%f17, %f16;
	shl.b32 	%r109, %r165, %r103;
	mul.wide.u32 	%rd37, %r99, 4;
	add.s64 	%rd38, %rd54, %rd37;
	ld.global.f32 	%f18, [%rd38];
	div.rn.f32 	%f19, %f18, %f17;
	cvt.rzi.s32.f32 	%r110, %f19;
	add.s32 	%r111, %r110, %r109;
	cvt.rn.f32.s32 	%f20, %r110;
	mul.f32 	%f21, %f17, %f20;
	sub.f32 	%f22, %f18, %f21;
	add.f32 	%f23, %f22, %f22;
	sub.f32 	%f24, %f23, %f17;
	div.rn.f32 	%f25, %f24, %f17;
	setp.ge.f32 	%p17, %f25, 0f00000000;
	neg.f32 	%f26, %f25;
	selp.f32 	%f27, %f26, %f25, %p17;
	add.f32 	%f28, %f27, 0f3F800000;
	mul.f32 	%f29, %f116, %f28;
	shl.b32 	%r112, %r107, %r104;
	cvt.rn.f32.s32 	%f30, %r112;
	rcp.rn.f32 	%f31, %f30;
	shl.b32 	%r113, %r111, %r104;
	ld.global.f32 	%f32, [%rd38+128];
	div.rn.f32 	%f33, %f32, %f31;
	cvt.rzi.s32.f32 	%r114, %f33;
	add.s32 	%r115, %r114, %r113;
	cvt.rn.f32.s32 	%f34, %r114;
	mul.f32 	%f35, %f31, %f34;
	sub.f32 	%f36, %f32, %f35;
	add.f32 	%f37, %f36, %f36;
	sub.f32 	%f38, %f37, %f31;
	div.rn.f32 	%f39, %f38, %f31;
	setp.ge.f32 	%p18, %f39, 0f00000000;
	neg.f32 	%f40, %f39;
	selp.f32 	%f41, %f40, %f39, %p18;
	add.f32 	%f42, %f41, 0f3F800000;
	mul.f32 	%f43, %f29, %f42;
	shl.b32 	%r116, %r107, %r105;
	cvt.rn.f32.s32 	%f44, %r116;
	rcp.rn.f32 	%f45, %f44;
	shl.b32 	%r117, %r115, %r105;
	ld.global.f32 	%f46, [%rd38+256];
	div.rn.f32 	%f47, %f46, %f45;
	cvt.rzi.s32.f32 	%r118, %f47;
	add.s32 	%r119, %r118, %r117;
	cvt.rn.f32.s32 	%f48, %r118;
	mul.f32 	%f49, %f45, %f48;
	sub.f32 	%f50, %f46, %f49;
	add.f32 	%f51, %f50, %f50;
	sub.f32 	%f52, %f51, %f45;
	div.rn.f32 	%f53, %f52, %f45;
	setp.ge.f32 	%p19, %f53, 0f00000000;
	neg.f32 	%f54, %f53;
	selp.f32 	%f55, %f54, %f53, %p19;
	add.f32 	%f56, %f55, 0f3F800000;
	mul.f32 	%f57, %f43, %f56;
	shl.b32 	%r120, %r107, %r106;
	cvt.rn.f32.s32 	%f58, %r120;
	rcp.rn.f32 	%f59, %f58;
	shl.b32 	%r121, %r119, %r106;
	ld.global.f32 	%f60, [%rd38+384];
	div.rn.f32 	%f61, %f60, %f59;
	cvt.rzi.s32.f32 	%r122, %f61;
	add.s32 	%r165, %r122, %r121;
	cvt.rn.f32.s32 	%f62, %r122;
	mul.f32 	%f63, %f59, %f62;
	sub.f32 	%f64, %f60, %f63;
	add.f32 	%f65, %f64, %f64;
	sub.f32 	%f66, %f65, %f59;
	div.rn.f32 	%f67, %f66, %f59;
	setp.ge.f32 	%p20, %f67, 0f00000000;
	neg.f32 	%f68, %f67;
	selp.f32 	%f69, %f68, %f67, %p20;
	add.f32 	%f70, %f69, 0f3F800000;
	mul.f32 	%f116, %f57, %f70;
	add.s32 	%r163, %r163, 4;
	setp.ne.s32 	%p21, %r163, %r7;
	mov.u32 	%r169, %r7;
	@%p21 bra 	$L__BB10_19;
$L__BB10_20:
	setp.eq.s32 	%p22, %r6, 0;
	@%p22 bra 	$L__BB10_25;
	setp.eq.s32 	%p23, %r6, 1;
	@%p23 bra 	$L__BB10_23;
	shl.b32 	%r124, %r169, 5;
	shl.b32 	%r125, %r169, 2;
	mov.u32 	%r126, shared;
	add.s32 	%r127, %r126, %r125;
	ld.shared.u32 	%r128, [%r127];
	mov.b32 	%r129, 1;
	shl.b32 	%r130, %r129, %r128;
	cvt.rn.f32.s32 	%f72, %r130;
	rcp.rn.f32 	%f73, %f72;
	shl.b32 	%r131, %r165, %r128;
	mul.wide.u32 	%rd39, %r124, 4;
	add.s64 	%rd40, %rd54, %rd39;
	ld.global.f32 	%f74, [%rd40];
	div.rn.f32 	%f75, %f74, %f73;
	cvt.rzi.s32.f32 	%r132, %f75;
	add.s32 	%r133, %r132, %r131;
	cvt.rn.f32.s32 	%f76, %r132;
	mul.f32 	%f77, %f73, %f76;
	sub.f32 	%f78, %f74, %f77;
	add.f32 	%f79, %f78, %f78;
	sub.f32 	%f80, %f79, %f73;
	div.rn.f32 	%f81, %f80, %f73;
	setp.ge.f32 	%p24, %f81, 0f00000000;
	neg.f32 	%f82, %f81;
	selp.f32 	%f83, %f82, %f81, %p24;
	add.f32 	%f84, %f83, 0f3F800000;
	mul.f32 	%f85, %f116, %f84;
	add.s32 	%r134, %r124, 32;
	ld.shared.u32 	%r135, [%r127+4];
	shl.b32 	%r136, %r129, %r135;
	cvt.rn.f32.s32 	%f86, %r136;
	rcp.rn.f32 	%f87, %f86;
	shl.b32 	%r137, %r133, %r135;
	mul.wide.u32 	%rd41, %r134, 4;
	add.s64 	%rd42, %rd54, %rd41;
	ld.global.f32 	%f88, [%rd42];
	div.rn.f32 	%f89, %f88, %f87;
	cvt.rzi.s32.f32 	%r138, %f89;
	add.s32 	%r165, %r138, %r137;
	cvt.rn.f32.s32 	%f90, %r138;
	mul.f32 	%f91, %f87, %f90;
	sub.f32 	%f92, %f88, %f91;
	add.f32 	%f93, %f92, %f92;
	sub.f32 	%f94, %f93, %f87;
	div.rn.f32 	%f95, %f94, %f87;
	setp.ge.f32 	%p25, %f95, 0f00000000;
	neg.f32 	%f96, %f95;
	selp.f32 	%f97, %f96, %f95, %p25;
	add.f32 	%f98, %f97, 0f3F800000;
	mul.f32 	%f116, %f85, %f98;
	add.s32 	%r169, %r169, 2;
$L__BB10_23:
	setp.eq.s32 	%p26, %r8, 0;
	@%p26 bra 	$L__BB10_25;
	shl.b32 	%r139, %r169, 5;
	shl.b32 	%r140, %r169, 2;
	mov.u32 	%r141, shared;
	add.s32 	%r142, %r141, %r140;
	ld.shared.u32 	%r143, [%r142];
	mov.b32 	%r144, 1;
	shl.b32 	%r145, %r144, %r143;
	cvt.rn.f32.s32 	%f99, %r145;
	rcp.rn.f32 	%f100, %f99;
	shl.b32 	%r146, %r165, %r143;
	mul.wide.u32 	%rd43, %r139, 4;
	add.s64 	%rd44, %rd54, %rd43;
	ld.global.f32 	%f101, [%rd44];
	div.rn.f32 	%f102, %f101, %f100;
	cvt.rzi.s32.f32 	%r147, %f102;
	add.s32 	%r165, %r147, %r146;
	cvt.rn.f32.s32 	%f103, %r147;
	mul.f32 	%f104, %f100, %f103;
	sub.f32 	%f105, %f101, %f104;
	add.f32 	%f106, %f105, %f105;
	sub.f32 	%f107, %f106, %f100;
	div.rn.f32 	%f108, %f107, %f100;
	setp.ge.f32 	%p27, %f108, 0f00000000;
	neg.f32 	%f109, %f108;
	selp.f32 	%f110, %f109, %f108, %p27;
	add.f32 	%f111, %f110, 0f3F800000;
	mul.f32 	%f116, %f116, %f111;
$L__BB10_25:
	mul.wide.s32 	%rd45, %r165, 4;
	add.s64 	%rd46, %rd55, %rd45;
	ld.global.f32 	%f112, [%rd46];
	mul.wide.s32 	%rd47, %r162, 4;
	add.s64 	%rd48, %rd1, %rd47;
	ld.global.f32 	%f113, [%rd48];
	fma.rn.f32 	%f114, %f116, %f112, %f113;
	st.global.f32 	[%rd48], %f114;
	add.s32 	%r162, %r162, 32;
	mul.wide.s32 	%rd49, %r5, 4;
	add.s64 	%rd54, %rd54, %rd49;
	setp.lt.s32 	%p28, %r162, %r3;
	@%p28 bra 	$L__BB10_17;
	bra.uni 	$L__BB10_27;
$L__BB10_26:
	ld.global.f32 	%f10, [%rd55];
	mul.wide.s32 	%rd35, %r172, 4;
	add.s64 	%rd36, %rd1, %rd35;
	ld.global.f32 	%f11, [%rd36];
	add.f32 	%f12, %f11, %f10;
	st.global.f32 	[%rd36], %f12;
	add.s32 	%r172, %r172, 32;
	setp.lt.s32 	%p15, %r172, %r3;
	@%p15 bra 	$L__BB10_26;
$L__BB10_27:
	mov.b32 	%r148, 1;
	shl.b32 	%r149, %r148, %r150;
	mul.wide.s32 	%rd50, %r149, 4;
	add.s64 	%rd55, %rd55, %rd50;
	add.s32 	%r151, %r151, 1;
	setp.lt.s32 	%p29, %r151, %r10;
	@%p29 bra 	$L__BB10_5;
$L__BB10_28:
	add.s32 	%r150, %r150, 1;
	setp.ne.s32 	%p30, %r150, %r56;
	@%p30 bra 	$L__BB10_3;
$L__BB10_29:
	ret;

}
	// .globl	_Z9evaluate3iiPfS_S_iiii
.visible .entry _Z9evaluate3iiPfS_S_iiii(
	.param .u32 _Z9evaluate3iiPfS_S_iiii_param_0,
	.param .u32 _Z9evaluate3iiPfS_S_iiii_param_1,
	.param .u64 .ptr .align 1 _Z9evaluate3iiPfS_S_iiii_param_2,
	.param .u64 .ptr .align 1 _Z9evaluate3iiPfS_S_iiii_param_3,
	.param .u64 .ptr .align 1 _Z9evaluate3iiPfS_S_iiii_param_4,
	.param .u32 _Z9evaluate3iiPfS_S_iiii_param_5,
	.param .u32 _Z9evaluate3iiPfS_S_iiii_param_6,
	.param .u32 _Z9evaluate3iiPfS_S_iiii_param_7,
	.param .u32 _Z9evaluate3iiPfS_S_iiii_param_8
)
{
	.reg .pred 	%p<29>;
	.reg .b32 	%r<184>;
	.reg .b32 	%f<133>;
	.reg .b64 	%rd<51>;

	ld.param.u32 	%r64, [_Z9evaluate3iiPfS_S_iiii_param_0];
	ld.param.u32 	%r65, [_Z9evaluate3iiPfS_S_iiii_param_1];
	ld.param.u64 	%rd13, [_Z9evaluate3iiPfS_S_iiii_param_2];
	ld.param.u64 	%rd12, [_Z9evaluate3iiPfS_S_iiii_param_3];
	ld.param.u64 	%rd14, [_Z9evaluate3iiPfS_S_iiii_param_4];
	ld.param.u32 	%r66, [_Z9evaluate3iiPfS_S_iiii_param_5];
	ld.param.u32 	%r67, [_Z9evaluate3iiPfS_S_iiii_param_6];
	ld.param.u32 	%r68, [_Z9evaluate3iiPfS_S_iiii_param_7];
	ld.param.u32 	%r69, [_Z9evaluate3iiPfS_S_iiii_param_8];
	cvta.to.global.u64 	%rd1, %rd14;
	cvta.to.global.u64 	%rd2, %rd13;
	mov.u32 	%r70, %ntid.x;
	mov.u32 	%r71, %ctaid.x;
	mov.u32 	%r1, %tid.x;
	mad.lo.s32 	%r2, %r70, %r71, %r1;
	shr.s32 	%r72, %r2, 31;
	shr.u32 	%r73, %r72, 27;
	add.s32 	%r74, %r2, %r73;
	shr.s32 	%r3, %r74, 5;
	add.s32 	%r75, %r66, %r67;
	add.s32 	%r76, %r75, -1;
	div.s32 	%r77, %r76, %r67;
	setp.ge.s32 	%p1, %r3, %r77;
	@%p1 bra 	$L__BB11_28;
	and.b32  	%r4, %r2, 31;
	mul.lo.s32 	%r5, %r67, %r3;
	add.s32 	%r78, %r5, %r67;
	min.s32 	%r6, %r78, %r66;
	add.s32 	%r182, %r5, %r4;
	setp.ge.s32 	%p2, %r182, %r6;
	@%p2 bra 	$L__BB11_28;
	bar.sync 	0;
	setp.ne.s32 	%p3, %r1, 0;
	mul.wide.s32 	%rd15, %r68, 4;
	mov.u64 	%rd16, d_lidx_vect;
	add.s64 	%rd3, %rd16, %rd15;
	@%p3 bra 	$L__BB11_12;
	ld.const.u32 	%r80, [%rd3];
	shl.b32 	%r81, %r69, %r68;
	add.s32 	%r8, %r80, %r81;
	mov.b32 	%r159, 0;
$L__BB11_4:
	mov.u32 	%r9, %r159;
	mul.wide.u32 	%rd17, %r9, 4;
	add.s64 	%rd4, %rd16, %rd17;
	ld.const.u32 	%r82, [%rd4];
	setp.le.s32 	%p4, %r82, %r8;
	setp.lt.s32 	%p5, %r9, %r65;
	and.pred  	%p6, %p5, %p4;
	add.s32 	%r159, %r9, 1;
	@%p6 bra 	$L__BB11_4;
	add.s32 	%r168, %r9, -1;
	ld.const.u32 	%r83, [%rd4+-4];
	sub.s32 	%r12, %r8, %r83;
	setp.lt.s32 	%p7, %r64, 2;
	@%p7 bra 	$L__BB11_11;
	add.s32 	%r162, %r64, -2;
	shr.s32 	%r160, %r12, %r168;
	mov.u64 	%rd20, d_dp_mat;
	mov.u32 	%r161, %r168;
$L__BB11_7:
	mul.lo.s32 	%r18, %r162, %r65;
	add.s32 	%r85, %r161, %r18;
	mul.wide.s32 	%rd19, %r85, 4;
	add.s64 	%rd21, %rd20, %rd19;
	ld.const.u32 	%r163, [%rd21];
	setp.lt.s32 	%p8, %r160, %r163;
	mov.b32 	%r166, 0;
	@%p8 bra 	$L__BB11_10;
	mov.b32 	%r166, 0;
	cvt.s64.s32 	%rd22, %r18;
	mov.u32 	%r164, %r161;
$L__BB11_9:
	add.s32 	%r166, %r163, %r166;
	add.s32 	%r168, %r164, -1;
	cvt.s64.s32 	%rd23, %r164;
	add.s64 	%rd24, %rd23, %rd22;
	shl.b64 	%rd25, %rd24, 2;
	add.s64 	%rd27, %rd20, %rd25;
	ld.const.u32 	%r163, [%rd27+-4];
	add.s32 	%r87, %r163, %r166;
	setp.ge.s32 	%p9, %r160, %r87;
	mov.u32 	%r164, %r168;
	@%p9 bra 	$L__BB11_9;
$L__BB11_10:
	sub.s32 	%r88, %r161, %r168;
	shl.b32 	%r89, %r162, 2;
	mov.u32 	%r90, shared;
	add.s32 	%r91, %r90, %r89;
	st.shared.u32 	[%r91+4], %r88;
	sub.s32 	%r160, %r160, %r166;
	add.s32 	%r29, %r162, -1;
	setp.ne.s32 	%p10, %r162, 0;
	mov.u32 	%r161, %r168;
	mov.u32 	%r162, %r29;
	@%p10 bra 	$L__BB11_7;
$L__BB11_11:
	st.shared.u32 	[shared], %r168;
$L__BB11_12:
	bar.sync 	0;
	shl.b32 	%r31, %r64, 5;
	shr.s32 	%r92, %r182, 31;
	shr.u32 	%r93, %r92, 27;
	add.s32 	%r94, %r182, %r93;
	shr.s32 	%r95, %r94, 5;
	mul.lo.s32 	%r96, %r31, %r95;
	cvt.s64.s32 	%rd28, %r96;
	and.b32  	%r97, %r94, -32;
	sub.s32 	%r98, %r182, %r97;
	cvt.s64.s32 	%rd29, %r98;
	add.s64 	%rd30, %rd28, %rd29;
	cvta.to.global.u64 	%rd31, %rd12;
	shl.b64 	%rd32, %rd30, 2;
	add.s64 	%rd49, %rd31, %rd32;
	setp.lt.s32 	%p11, %r64, 1;
	ld.const.u32 	%r99, [%rd3];
	shl.b32 	%r100, %r69, %r68;
	add.s32 	%r32, %r100, %r99;
	@%p11 bra 	$L__BB11_23;
	and.b32  	%r33, %r64, 3;
	and.b32  	%r34, %r64, 2147483644;
	and.b32  	%r35, %r64, 1;
	neg.s32 	%r36, %r34;
	mul.wide.s32 	%rd48, %r31, 4;
$L__BB11_14:
	setp.lt.u32 	%p16, %r64, 4;
	mov.f32 	%f128, 0f3F800000;
	mov.b32 	%r177, 0;
	mov.u32 	%r173, %r177;
	@%p16 bra 	$L__BB11_17;
	add.s64 	%rd50, %rd49, 256;
	mov.f32 	%f128, 0f3F800000;
	mov.b32 	%r173, 0;
	mov.u32 	%r170, shared;
	mov.u32 	%r171, %r36;
$L__BB11_16:
	.pragma "nounroll";
	ld.shared.v4.u32 	{%r113, %r114, %r115, %r116}, [%r170];
	mov.b32 	%r117, 1;
	shl.b32 	%r118, %r117, %r113;
	cvt.rn.f32.s32 	%f28, %r118;
	rcp.rn.f32 	%f29, %f28;
	shl.b32 	%r119, %r173, %r113;
	ld.global.f32 	%f30, [%rd50+-256];
	div.rn.f32 	%f31, %f30, %f29;
	cvt.rzi.s32.f32 	%r120, %f31;
	add.s32 	%r121, %r120, %r119;
	cvt.rn.f32.s32 	%f32, %r120;
	mul.f32 	%f33, %f29, %f32;
	sub.f32 	%f34, %f30, %f33;
	add.f32 	%f35, %f34, %f34;
	sub.f32 	%f36, %f35, %f29;
	div.rn.f32 	%f37, %f36, %f29;
	setp.ge.f32 	%p17, %f37, 0f00000000;
	neg.f32 	%f38, %f37;
	selp.f32 	%f39, %f38, %f37, %p17;
	add.f32 	%f40, %f39, 0f3F800000;
	mul.f32 	%f41, %f128, %f40;
	shl.b32 	%r122, %r117, %r114;
	cvt.rn.f32.s32 	%f42, %r122;
	rcp.rn.f32 	%f43, %f42;
	shl.b32 	%r123, %r121, %r114;
	ld.global.f32 	%f44, [%rd50+-128];
	div.rn.f32 	%f45, %f44, %f43;
	cvt.rzi.s32.f32 	%r124, %f45;
	add.s32 	%r125, %r124, %r123;
	cvt.rn.f32.s32 	%f46, %r124;
	mul.f32 	%f47, %f43, %f46;
	sub.f32 	%f48, %f44, %f47;
	add.f32 	%f49, %f48, %f48;
	sub.f32 	%f50, %f49, %f43;
	div.rn.f32 	%f51, %f50, %f43;
	setp.ge.f32 	%p18, %f51, 0f00000000;
	neg.f32 	%f52, %f51;
	selp.f32 	%f53, %f52, %f51, %p18;
	add.f32 	%f54, %f53, 0f3F800000;
	mul.f32 	%f55, %f41, %f54;
	shl.b32 	%r126, %r117, %r115;
	cvt.rn.f32.s32 	%f56, %r126;
	rcp.rn.f32 	%f57, %f56;
	shl.b32 	%r127, %r125, %r115;
	ld.global.f32 	%f58, [%rd50];
	div.rn.f32 	%f59, %f58, %f57;
	cvt.rzi.s32.f32 	%r128, %f59;
	add.s32 	%r129, %r128, %r127;
	cvt.rn.f32.s32 	%f60, %r128;
	mul.f32 	%f61, %f57, %f60;
	sub.f32 	%f62, %f58, %f61;
	add.f32 	%f63, %f62, %f62;
	sub.f32 	%f64, %f63, %f57;
	div.rn.f32 	%f65, %f64, %f57;
	setp.ge.f32 	%p19, %f65, 0f00000000;
	neg.f32 	%f66, %f65;
	selp.f32 	%f67, %f66, %f65, %p19;
	add.f32 	%f68, %f67, 0f3F800000;
	mul.f32 	%f69, %f55, %f68;
	shl.b32 	%r130, %r117, %r116;
	cvt.rn.f32.s32 	%f70, %r130;
	rcp.rn.f32 	%f71, %f70;
	shl.b32 	%r131, %r129, %r116;
	ld.global.f32 	%f72, [%rd50+128];
	div.rn.f32 	%f73, %f72, %f71;
	cvt.rzi.s32.f32 	%r132, %f73;
	add.s32 	%r173, %r132, %r131;
	cvt.rn.f32.s32 	%f74, %r132;
	mul.f32 	%f75, %f71, %f74;
	sub.f32 	%f76, %f72, %f75;
	add.f32 	%f77, %f76, %f76;
	sub.f32 	%f78, %f77, %f71;
	div.rn.f32 	%f79, %f78, %f71;
	setp.ge.f32 	%p20, %f79, 0f00000000;
	neg.f32 	%f80, %f79;
	selp.f32 	%f81, %f80, %f79, %p20;
	add.f32 	%f82, %f81, 0f3F800000;
	mul.f32 	%f128, %f69, %f82;
	add.s32 	%r171, %r171, 4;
	add.s32 	%r170, %r170, 16;
	add.s64 	%rd50, %rd50, 512;
	setp.ne.s32 	%p21, %r171, 0;
	mov.u32 	%r177, %r34;
	@%p21 bra 	$L__BB11_16;
$L__BB11_17:
	setp.eq.s32 	%p22, %r33, 0;
	@%p22 bra 	$L__BB11_22;
	setp.eq.s32 	%p23, %r33, 1;
	@%p23 bra 	$L__BB11_20;
	shl.b32 	%r134, %r177, 5;
	shl.b32 	%r135, %r177, 2;
	mov.u32 	%r136, shared;
	add.s32 	%r137, %r136, %r135;
	ld.shared.u32 	%r138, [%r137];
	mov.b32 	%r139, 1;
	shl.b32 	%r140, %r139, %r138;
	cvt.rn.f32.s32 	%f84, %r140;
	rcp.rn.f32 	%f85, %f84;
	shl.b32 	%r141, %r173, %r138;
	mul.wide.u32 	%rd38, %r134, 4;
	add.s64 	%rd39, %rd49, %rd38;
	ld.global.f32 	%f86, [%rd39];
	div.rn.f32 	%f87, %f86, %f85;
	cvt.rzi.s32.f32 	%r142, %f87;
	add.s32 	%r143, %r142, %r141;
	cvt.rn.f32.s32 	%f88, %r142;
	mul.f32 	%f89, %f85, %f88;
	sub.f32 	%f90, %f86, %f89;
	add.f32 	%f91, %f90, %f90;
	sub.f32 	%f92, %f91, %f85;
	div.rn.f32 	%f93, %f92, %f85;
	setp.ge.f32 	%p24, %f93, 0f00000000;
	neg.f32 	%f94, %f93;
	selp.f32 	%f95, %f94, %f93, %p24;
	add.f32 	%f96, %f95, 0f3F800000;
	mul.f32 	%f97, %f128, %f96;
	add.s32 	%r144, %r134, 32;
	ld.shared.u32 	%r145, [%r137+4];
	shl.b32 	%r146, %r139, %r145;
	cvt.rn.f32.s32 	%f98, %r146;
	rcp.rn.f32 	%f99, %f98;
	shl.b32 	%r147, %r143, %r145;
	mul.wide.u32 	%rd40, %r144, 4;
	add.s64 	%rd41, %rd49, %rd40;
	ld.global.f32 	%f100, [%rd41];
	div.rn.f32 	%f101, %f100, %f99;
	cvt.rzi.s32.f32 	%r148, %f101;
	add.s32 	%r173, %r148, %r147;
	cvt.rn.f32.s32 	%f102, %r148;
	mul.f32 	%f103, %f99, %f102;
	sub.f32 	%f104, %f100, %f103;
	add.f32 	%f105, %f104, %f104;
	sub.f32 	%f106, %f105, %f99;
	div.rn.f32 	%f107, %f106, %f99;
	setp.ge.f32 	%p25, %f107, 0f00000000;
	neg.f32 	%f108, %f107;
	selp.f32 	%f109, %f108, %f107, %p25;
	add.f32 	%f110, %f109, 0f3F800000;
	mul.f32 	%f128, %f97, %f110;
	add.s32 	%r177, %r177, 2;
$L__BB11_20:
	setp.eq.s32 	%p26, %r35, 0;
	@%p26 bra 	$L__BB11_22;
	shl.b32 	%r149, %r177, 5;
	shl.b32 	%r150, %r177, 2;
	mov.u32 	%r151, shared;
	add.s32 	%r152, %r151, %r150;
	ld.shared.u32 	%r153, [%r152];
	mov.b32 	%r154, 1;
	shl.b32 	%r155, %r154, %r153;
	cvt.rn.f32.s32 	%f111, %r155;
	rcp.rn.f32 	%f112, %f111;
	shl.b32 	%r156, %r173, %r153;
	mul.wide.u32 	%rd42, %r149, 4;
	add.s64 	%rd43, %rd49, %rd42;
	ld.global.f32 	%f113, [%rd43];
	div.rn.f32 	%f114, %f113, %f112;
	cvt.rzi.s32.f32 	%r157, %f114;
	add.s32 	%r173, %r157, %r156;
	cvt.rn.f32.s32 	%f115, %r157;
	mul.f32 	%f116, %f112, %f115;
	sub.f32 	%f117, %f113, %f116;
	add.f32 	%f118, %f117, %f117;
	sub.f32 	%f119, %f118, %f112;
	div.rn.f32 	%f120, %f119, %f112;
	setp.ge.f32 	%p27, %f120, 0f00000000;
	neg.f32 	%f121, %f120;
	selp.f32 	%f122, %f121, %f120, %p27;
	add.f32 	%f123, %f122, 0f3F800000;
	mul.f32 	%f128, %f128, %f123;
$L__BB11_22:
	add.s32 	%r158, %r173, %r32;
	mul.wide.s32 	%rd44, %r158, 4;
	add.s64 	%rd45, %rd2, %rd44;
	ld.global.f32 	%f124, [%rd45];
	mul.wide.s32 	%rd46, %r182, 4;
	add.s64 	%rd47, %rd1, %rd46;
	ld.global.f32 	%f125, [%rd47];
	fma.rn.f32 	%f126, %f128, %f124, %f125;
	st.global.f32 	[%rd47], %f126;
	add.s32 	%r182, %r182, 32;
	add.s64 	%rd49, %rd49, %rd48;
	setp.lt.s32 	%p28, %r182, %r6;
	@%p28 bra 	$L__BB11_14;
	bra.uni 	$L__BB11_28;
$L__BB11_23:
	mul.wide.s32 	%rd33, %r32, 4;
	add.s64 	%rd11, %rd2, %rd33;
	add.s32 	%r101, %r182, 32;
	max.s32 	%r102, %r6, %r101;
	not.b32 	%r103, %r5;
	add.s32 	%r104, %r102, %r103;
	sub.s32 	%r55, %r104, %r4;
	and.b32  	%r105, %r55, 96;
	setp.eq.s32 	%p12, %r105, 96;
	@%p12 bra 	$L__BB11_26;
	shr.u32 	%r107, %r55, 5;
	add.s32 	%r108, %r107, 1;
	and.b32  	%r56, %r108, 3;
	mov.b32 	%r181, 0;
$L__BB11_25:
	.pragma "nounroll";
	ld.global.f32 	%f10, [%rd11];
	mul.wide.s32 	%rd34, %r182, 4;
	add.s64 	%rd35, %rd1, %rd34;
	ld.global.f32 	%f11, [%rd35];
	add.f32 	%f12, %f11, %f10;
	st.global.f32 	[%rd35], %f12;
	add.s32 	%r182, %r182, 32;
	add.s32 	%r181, %r181, 1;
	setp.ne.s32 	%p13, %r181, %r56;
	@%p13 bra 	$L__BB11_25;
$L__BB11_26:
	setp.lt.u32 	%p14, %r55, 96;
	@%p14 bra 	$L__BB11_28;
$L__BB11_27:
	ld.global.f32 	%f13, [%rd11];
	mul.wide.s32 	%rd36, %r182, 4;
	add.s64 	%rd37, %rd1, %rd36;
	ld.global.f32 	%f14, [%rd37];
	add.f32 	%f15, %f14, %f13;
	st.global.f32 	[%rd37], %f15;
	ld.global.f32 	%f16, [%rd11];
	ld.global.f32 	%f17, [%rd37+128];
	add.f32 	%f18, %f17, %f16;
	st.global.f32 	[%rd37+128], %f18;
	ld.global.f32 	%f19, [%rd11];
	ld.global.f32 	%f20, [%rd37+256];
	add.f32 	%f21, %f20, %f19;
	st.global.f32 	[%rd37+256], %f21;
	ld.global.f32 	%f22, [%rd11];
	ld.global.f32 	%f23, [%rd37+384];
	add.f32 	%f24, %f23, %f22;
	st.global.f32 	[%rd37+384], %f24;
	add.s32 	%r182, %r182, 128;
	setp.lt.s32 	%p15, %r182, %r6;
	@%p15 bra 	$L__BB11_27;
$L__BB11_28:
	ret;

}
	// .globl	_Z9evaluate4iiPfS_S_ii
.visible .entry _Z9evaluate4iiPfS_S_ii(
	.param .u32 _Z9evaluate4iiPfS_S_ii_param_0,
	.param .u32 _Z9evaluate4iiPfS_S_ii_param_1,
	.param .u64 .ptr .align 1 _Z9evaluate4iiPfS_S_ii_param_2,
	.param .u64 .ptr .align 1 _Z9evaluate4iiPfS_S_ii_param_3,
	.param .u64 .ptr .align 1 _Z9evaluate4iiPfS_S_ii_param_4,
	.param .u32 _Z9evaluate4iiPfS_S_ii_param_5,
	.param .u32 _Z9evaluate4iiPfS_S_ii_param_6
)
{
	.reg .pred 	%p<39>;
	.reg .b32 	%r<272>;
	.reg .b32 	%f<159>;
	.reg .b64 	%rd<56>;

	ld.param.u32 	%r67, [_Z9evaluate4iiPfS_S_ii_param_0];
	ld.param.u32 	%r68, [_Z9evaluate4iiPfS_S_ii_param_1];
	ld.param.u64 	%rd12, [_Z9evaluate4iiPfS_S_ii_param_2];
	ld.param.u64 	%rd13, [_Z9evaluate4iiPfS_S_ii_param_3];
	ld.param.u64 	%rd14, [_Z9evaluate4iiPfS_S_ii_param_4];
	ld.param.u32 	%r69, [_Z9evaluate4iiPfS_S_ii_param_5];
	ld.param.u32 	%r70, [_Z9evaluate4iiPfS_S_ii_param_6];
	cvta.to.global.u64 	%rd1, %rd14;
	mov.u32 	%r71, %ntid.x;
	mov.u32 	%r72, %ctaid.x;
	mov.u32 	%r1, %tid.x;
	mad.lo.s32 	%r2, %r71, %r72, %r1;
	shr.s32 	%r73, %r2, 31;
	shr.u32 	%r74, %r73, 27;
	add.s32 	%r75, %r2, %r74;
	shr.s32 	%r3, %r75, 5;
	shl.b32 	%r4, %r67, 2;
	add.s32 	%r76, %r69, %r70;
	add.s32 	%r77, %r76, -1;
	div.s32 	%r78, %r77, %r70;
	setp.ge.s32 	%p1, %r3, %r78;
	@%p1 bra 	$L__BB12_40;
	and.b32  	%r79, %r2, 31;
	mul.lo.s32 	%r80, %r70, %r3;
	add.s32 	%r81, %r80, %r70;
	min.s32 	%r5, %r81, %r69;
	add.s32 	%r6, %r80, %r79;
	setp.ge.s32 	%p2, %r6, %r5;
	setp.lt.s32 	%p3, %r68, 1;
	or.pred  	%p4, %p2, %p3;
	@%p4 bra 	$L__BB12_40;
	shl.b32 	%r83, %r67, 3;
	mov.u32 	%r84, shared;
	add.s32 	%r7, %r84, %r83;
	cvta.to.global.u64 	%rd55, %rd12;
	shl.b32 	%r8, %r67, 5;
	shr.s32 	%r85, %r6, 31;
	shr.u32 	%r86, %r85, 27;
	add.s32 	%r87, %r6, %r86;
	shr.s32 	%r88, %r87, 5;
	mul.lo.s32 	%r89, %r8, %r88;
	cvt.s64.s32 	%rd15, %r89;
	and.b32  	%r90, %r87, -32;
	sub.s32 	%r91, %r6, %r90;
	cvt.s64.s32 	%rd16, %r91;
	add.s64 	%rd17, %rd15, %rd16;
	cvta.to.global.u64 	%rd18, %rd13;
	shl.b64 	%rd19, %rd17, 2;
	add.s64 	%rd3, %rd18, %rd19;
	and.b32  	%r9, %r67, 7;
	and.b32  	%r10, %r67, 3;
	and.b32  	%r11, %r67, 1;
	and.b32  	%r12, %r67, 2147483644;
	mov.b32 	%r245, 0;
	mov.u64 	%rd21, d_dp_mat;
	mov.u64 	%rd23, d_lidx_vect;
$L__BB12_3:
	add.s32 	%r92, %r67, -1;
	mad.lo.s32 	%r93, %r92, %r68, %r245;
	mul.wide.s32 	%rd20, %r93, 4;
	add.s64 	%rd22, %rd21, %rd20;
	ld.const.u32 	%r14, [%rd22];
	setp.lt.s32 	%p5, %r14, 1;
	@%p5 bra 	$L__BB12_39;
	mov.b32 	%r246, 0;
	mul.wide.u32 	%rd24, %r245, 4;
	add.s64 	%rd25, %rd23, %rd24;
$L__BB12_5:
	setp.ne.s32 	%p6, %r1, 0;
	bar.sync 	0;
	@%p6 bra 	$L__BB12_26;
	ld.const.u32 	%r96, [%rd25];
	shl.b32 	%r97, %r246, %r245;
	add.s32 	%r16, %r96, %r97;
	mov.b32 	%r247, 0;
	mov.u64 	%rd53, %rd23;
$L__BB12_7:
	ld.const.u32 	%r98, [%rd53];
	setp.le.s32 	%p7, %r98, %r16;
	setp.lt.s32 	%p8, %r247, %r68;
	and.pred  	%p9, %p8, %p7;
	add.s32 	%r247, %r247, 1;
	add.s64 	%rd53, %rd53, 4;
	@%p9 bra 	$L__BB12_7;
	setp.lt.s32 	%p10, %r67, 2;
	add.s32 	%r256, %r247, -2;
	ld.const.u32 	%r99, [%rd53+-8];
	sub.s32 	%r20, %r16, %r99;
	@%p10 bra 	$L__BB12_14;
	add.s32 	%r250, %r67, -2;
	shr.s32 	%r248, %r20, %r256;
	mov.u32 	%r249, %r256;
$L__BB12_10:
	mul.lo.s32 	%r26, %r250, %r68;
	add.s32 	%r101, %r249, %r26;
	mul.wide.s32 	%rd26, %r101, 4;
	mov.u64 	%rd27, d_dp_mat;
	add.s64 	%rd28, %rd27, %rd26;
	ld.const.u32 	%r251, [%rd28];
	setp.lt.s32 	%p11, %r248, %r251;
	mov.b32 	%r254, 0;
	@%p11 bra 	$L__BB12_13;
	mov.b32 	%r254, 0;
	mov.u32 	%r252, %r249;
$L__BB12_12:
	add.s32 	%r254, %r251, %r254;
	add.s32 	%r256, %r252, -1;
	cvt.s64.s32 	%rd29, %r26;
	cvt.s64.s32 	%rd30, %r252;
	add.s64 	%rd31, %rd30, %rd29;
	shl.b64 	%rd32, %rd31, 2;
	mov.u64 	%rd33, d_dp_mat;
	add.s64 	%rd34, %rd33, %rd32;
	ld.const.u32 	%r251, [%rd34+-4];
	add.s32 	%r103, %r251, %r254;
	setp.ge.s32 	%p12, %r248, %r103;
	mov.u32 	%r252, %r256;
	@%p12 bra 	$L__BB12_12;
$L__BB12_13:
	sub.s32 	%r104, %r249, %r256;
	shl.b32 	%r105, %r250, 2;
	mov.u32 	%r106, shared;
	add.s32 	%r107, %r106, %r105;
	st.shared.u32 	[%r107+4], %r104;
	sub.s32 	%r248, %r248, %r254;
	add.s32 	%r37, %r250, -1;
	setp.ne.s32 	%p13, %r250, 0;
	mov.u32 	%r249, %r256;
	mov.u32 	%r250, %r37;
	@%p13 bra 	$L__BB12_10;
$L__BB12_14:
	setp.lt.s32 	%p14, %r67, 1;
	st.shared.u32 	[shared], %r256;
	@%p14 bra 	$L__BB12_26;
	setp.lt.u32 	%p15, %r67, 8;
	mov.b32 	%r259, 0;
	@%p15 bra 	$L__BB12_18;
	mov.b32 	%r257, 0;
$L__BB12_17:
	.pragma "nounroll";
	shl.b32 	%r110, %r257, 2;
	mov.u32 	%r111, shared;
	add.s32 	%r112, %r111, %r110;
	ld.shared.u32 	%r113, [%r112];
	mov.b32 	%r114, 1;
	shl.b32 	%r115, %r114, %r113;
	cvt.rn.f32.s32 	%f10, %r115;
	rcp.rn.f32 	%f11, %f10;
	add.s32 	%r116, %r112, %r4;
	st.shared.f32 	[%r116], %f11;
	ld.shared.v2.u32 	{%r117, %r118}, [%r112];
	shl.b32 	%r119, %r114, %r117;
	cvt.rn.f32.s32 	%f12, %r119;
	add.s32 	%r120, %r116, %r4;
	st.shared.f32 	[%r120], %f12;
	shl.b32 	%r121, %r114, %r118;
	cvt.rn.f32.s32 	%f13, %r121;
	rcp.rn.f32 	%f14, %f13;
	st.shared.f32 	[%r116+4], %f14;
	ld.shared.u32 	%r122, [%r112+4];
	shl.b32 	%r123, %r114, %r122;
	cvt.rn.f32.s32 	%f15, %r123;
	st.shared.f32 	[%r120+4], %f15;
	ld.shared.u32 	%r124, [%r112+8];
	shl.b32 	%r125, %r114, %r124;
	cvt.rn.f32.s32 	%f16, %r125;
	rcp.rn.f32 	%f17, %f16;
	st.shared.f32 	[%r116+8], %f17;
	ld.shared.v2.u32 	{%r126, %r127}, [%r112+8];
	shl.b32 	%r128, %r114, %r126;
	cvt.rn.f32.s32 	%f18, %r128;
	st.shared.f32 	[%r120+8], %f18;
	shl.b32 	%r129, %r114, %r127;
	cvt.rn.f32.s32 	%f19, %r129;
	rcp.rn.f32 	%f20, %f19;
	st.shared.f32 	[%r116+12], %f20;
	ld.shared.u32 	%r130, [%r112+12];
	shl.b32 	%r131, %r114, %r130;
	cvt.rn.f32.s32 	%f21, %r131;
	st.shared.f32 	[%r120+12], %f21;
	ld.shared.u32 	%r132, [%r112+16];
	shl.b32 	%r133, %r114, %r132;
	cvt.rn.f32.s32 	%f22, %r133;
	rcp.rn.f32 	%f23, %f22;
	st.shared.f32 	[%r116+16], %f23;
	ld.shared.v2.u32 	{%r134, %r135}, [%r112+16];
	shl.b32 	%r136, %r114, %r134;
	cvt.rn.f32.s32 	%f24, %r136;
	st.shared.f32 	[%r120+16], %f24;
	shl.b32 	%r137, %r114, %r135;
	cvt.rn.f32.s32 	%f25, %r137;
	rcp.rn.f32 	%f26, %f25;
	st.shared.f32 	[%r116+20], %f26;
	ld.shared.u32 	%r138, [%r112+20];
	shl.b32 	%r139, %r114, %r138;
	cvt.rn.f32.s32 	%f27, %r139;
	st.shared.f32 	[%r120+20], %f27;
	ld.shared.u32 	%r140, [%r112+24];
	shl.b32 	%r141, %r114, %r140;
	cvt.rn.f32.s32 	%f28, %r141;
	rcp.rn.f32 	%f29, %f28;
	st.shared.f32 	[%r116+24], %f29;
	ld.shared.v2.u32 	{%r142, %r143}, [%r112+24];
	shl.b32 	%r144, %r114, %r142;
	cvt.rn.f32.s32 	%f30, %r144;
	st.shared.f32 	[%r120+24], %f30;
	shl.b32 	%r145, %r114, %r143;
	cvt.rn.f32.s32 	%f31, %r145;
	rcp.rn.f32 	%f32, %f31;
	st.shared.f32 	[%r116+28], %f32;
	ld.shared.u32 	%r146, [%r112+28];
	shl.b32 	%r147, %r114, %r146;
	cvt.rn.f32.s32 	%f33, %r147;
	st.shared.f32 	[%r120+28], %f33;
	add.s32 	%r257, %r257, 8;
	and.b32  	%r259, %r67, 2147483640;
	setp.ne.s32 	%p16, %r257, %r259;
	@%p16 bra 	$L__BB12_17;
$L__BB12_18:
	setp.eq.s32 	%p17, %r9, 0;
	@%p17 bra 	$L__BB12_26;
	add.s32 	%r148, %r9, -1;
	setp.lt.u32 	%p18, %r148, 3;
	@%p18 bra 	$L__BB12_21;
	shl.b32 	%r149, %r259, 2;
	mov.u32 	%r150, shared;
	add.s32 	%r151, %r150, %r149;
	ld.shared.u32 	%r152, [%r151];
	mov.b32 	%r153, 1;
	shl.b32 	%r154, %r153, %r152;
	cvt.rn.f32.s32 	%f34, %r154;
	rcp.rn.f32 	%f35, %f34;
	add.s32 	%r155, %r151, %r4;
	st.shared.f32 	[%r155], %f35;
	ld.shared.u32 	%r156, [%r151];
	shl.b32 	%r157, %r153, %r156;
	cvt.rn.f32.s32 	%f36, %r157;
	add.s32 	%r158, %r155, %r4;
	st.shared.f32 	[%r158], %f36;
	ld.shared.u32 	%r159, [%r151+4];
	shl.b32 	%r160, %r153, %r159;
	cvt.rn.f32.s32 	%f37, %r160;
	rcp.rn.f32 	%f38, %f37;
	st.shared.f32 	[%r155+4], %f38;
	ld.shared.u32 	%r161, [%r151+4];
	shl.b32 	%r162, %r153, %r161;
	cvt.rn.f32.s32 	%f39, %r162;
	st.shared.f32 	[%r158+4], %f39;
	ld.shared.u32 	%r163, [%r151+8];
	shl.b32 	%r164, %r153, %r163;
	cvt.rn.f32.s32 	%f40, %r164;
	rcp.rn.f32 	%f41, %f40;
	st.shared.f32 	[%r155+8], %f41;
	ld.shared.u32 	%r165, [%r151+8];
	shl.b32 	%r166, %r153, %r165;
	cvt.rn.f32.s32 	%f42, %r166;
	st.shared.f32 	[%r158+8], %f42;
	ld.shared.u32 	%r167, [%r151+12];
	shl.b32 	%r168, %r153, %r167;
	cvt.rn.f32.s32 	%f43, %r168;
	rcp.rn.f32 	%f44, %f43;
	st.shared.f32 	[%r155+12], %f44;
	ld.shared.u32 	%r169, [%r151+12];
	shl.b32 	%r170, %r153, %r169;
	cvt.rn.f32.s32 	%f45, %r170;
	st.shared.f32 	[%r158+12], %f45;
	add.s32 	%r259, %r259, 4;
$L__BB12_21:
	setp.eq.s32 	%p19, %r10, 0;
	@%p19 bra 	$L__BB12_26;
	setp.eq.s32 	%p20, %r10, 1;
	@%p20 bra 	$L__BB12_24;
	shl.b32 	%r171, %r259, 2;
	mov.u32 	%r172, shared;
	add.s32 	%r173, %r172, %r171;
	ld.shared.u32 	%r174, [%r173];
	mov.b32 	%r175, 1;
	shl.b32 	%r176, %r175, %r174;
	cvt.rn.f32.s32 	%f46, %r176;
	rcp.rn.f32 	%f47, %f46;
	add.s32 	%r177, %r173, %r4;
	st.shared.f32 	[%r177], %f47;
	ld.shared.u32 	%r178, [%r173];
	shl.b32 	%r179, %r175, %r178;
	cvt.rn.f32.s32 	%f48, %r179;
	add.s32 	%r180, %r177, %r4;
	st.shared.f32 	[%r180], %f48;
	ld.shared.u32 	%r181, [%r173+4];
	shl.b32 	%r182, %r175, %r181;
	cvt.rn.f32.s32 	%f49, %r182;
	rcp.rn.f32 	%f50, %f49;
	st.shared.f32 	[%r177+4], %f50;
	ld.shared.u32 	%r183, [%r173+4];
	shl.b32 	%r184, %r175, %r183;
	cvt.rn.f32.s32 	%f51, %r184;
	st.shared.f32 	[%r180+4], %f51;
	add.s32 	%r259, %r259, 2;
$L__BB12_24:
	setp.eq.s32 	%p21, %r11, 0;
	@%p21 bra 	$L__BB12_26;
	shl.b32 	%r185, %r259, 2;
	mov.u32 	%r186, shared;
	add.s32 	%r187, %r186, %r185;
	ld.shared.u32 	%r188, [%r187];
	mov.b32 	%r189, 1;
	shl.b32 	%r190, %r189, %r188;
	cvt.rn.f32.s32 	%f52, %r190;
	rcp.rn.f32 	%f53, %f52;
	add.s32 	%r191, %r187, %r4;
	st.shared.f32 	[%r191], %f53;
	ld.shared.u32 	%r192, [%r187];
	shl.b32 	%r193, %r189, %r192;
	cvt.rn.f32.s32 	%f54, %r193;
	add.s32 	%r194, %r191, %r4;
	st.shared.f32 	[%r194], %f54;
$L__BB12_26:
	setp.gt.s32 	%p22, %r67, 0;
	bar.sync 	0;
	mov.u32 	%r271, %r6;
	@%p22 bra 	$L__BB12_27;
	bra.uni 	$L__BB12_37;
$L__BB12_27:
	mov.u32 	%r261, %r6;
	mov.u64 	%rd54, %rd3;
$L__BB12_28:
	setp.lt.u32 	%p24, %r67, 4;
	mov.f32 	%f154, 0f3F800000;
	mov.b32 	%r268, 0;
	mov.u32 	%r264, %r268;
	@%p24 bra 	$L__BB12_31;
	mov.f32 	%f154, 0f3F800000;
	mov.b32 	%r262, 0;
	mov.u32 	%r264, %r262;
$L__BB12_30:
	.pragma "nounroll";
	shl.b32 	%r198, %r262, 5;
	mul.wide.u32 	%rd37, %r198, 4;
	add.s64 	%rd38, %rd54, %rd37;
	ld.global.f32 	%f61, [%rd38];
	shl.b32 	%r199, %r262, 2;
	add.s32 	%r200, %r7, %r199;
	ld.shared.v2.f32 	{%f62, %f63}, [%r200];
	mul.f32 	%f64, %f61, %f62;
	cvt.rzi.s32.f32 	%r201, %f64;
	mov.u32 	%r202, shared;
	add.s32 	%r203, %r202, %r199;
	ld.shared.v4.u32 	{%r204, %r205, %r206, %r207}, [%r203];
	shl.b32 	%r208, %r264, %r204;
	add.s32 	%r209, %r208, %r201;
	cvt.rn.f32.s32 	%f65, %r201;
	add.s32 	%r210, %r203, %r4;
	ld.shared.f32 	%f66, [%r210];
	mul.f32 	%f67, %f66, %f65;
	sub.f32 	%f68, %f61, %f67;
	add.f32 	%f69, %f62, %f62;
	fma.rn.f32 	%f70, %f68, %f69, 0fBF800000;
	setp.ge.f32 	%p25, %f70, 0f00000000;
	neg.f32 	%f71, %f70;
	selp.f32 	%f72, %f71, %f70, %p25;
	add.f32 	%f73, %f72, 0f3F800000;
	mul.f32 	%f74, %f154, %f73;
	ld.global.f32 	%f75, [%rd38+128];
	mul.f32 	%f76, %f75, %f63;
	cvt.rzi.s32.f32 	%r211, %f76;
	shl.b32 	%r212, %r209, %r205;
	add.s32 	%r213, %r212, %r211;
	cvt.rn.f32.s32 	%f77, %r211;
	ld.shared.f32 	%f78, [%r210+4];
	mul.f32 	%f79, %f78, %f77;
	sub.f32 	%f80, %f75, %f79;
	add.f32 	%f81, %f63, %f63;
	fma.rn.f32 	%f82, %f80, %f81, 0fBF800000;
	setp.ge.f32 	%p26, %f82, 0f00000000;
	neg.f32 	%f83, %f82;
	selp.f32 	%f84, %f83, %f82, %p26;
	add.f32 	%f85, %f84, 0f3F800000;
	mul.f32 	%f86, %f74, %f85;
	ld.global.f32 	%f87, [%rd38+256];
	ld.shared.v2.f32 	{%f88, %f89}, [%r200+8];
	mul.f32 	%f90, %f87, %f88;
	cvt.rzi.s32.f32 	%r214, %f90;
	shl.b32 	%r215, %r213, %r206;
	add.s32 	%r216, %r215, %r214;
	cvt.rn.f32.s32 	%f91, %r214;
	ld.shared.f32 	%f92, [%r210+8];
	mul.f32 	%f93, %f92, %f91;
	sub.f32 	%f94, %f87, %f93;
	add.f32 	%f95, %f88, %f88;
	fma.rn.f32 	%f96, %f94, %f95, 0fBF800000;
	setp.ge.f32 	%p27, %f96, 0f00000000;
	neg.f32 	%f97, %f96;
	selp.f32 	%f98, %f97, %f96, %p27;
	add.f32 	%f99, %f98, 0f3F800000;
	mul.f32 	%f100, %f86, %f99;
	ld.global.f32 	%f101, [%rd38+384];
	mul.f32 	%f102, %f101, %f89;
	cvt.rzi.s32.f32 	%r217, %f102;
	shl.b32 	%r218, %r216, %r207;
	add.s32 	%r264, %r218, %r217;
	cvt.rn.f32.s32 	%f103, %r217;
	ld.shared.f32 	%f104, [%r210+12];
	mul.f32 	%f105, %f104, %f103;
	sub.f32 	%f106, %f101, %f105;
	add.f32 	%f107, %f89, %f89;
	fma.rn.f32 	%f108, %f106, %f107, 0fBF800000;
	setp.ge.f32 	%p28, %f108, 0f00000000;
	neg.f32 	%f109, %f108;
	selp.f32 	%f110, %f109, %f108, %p28;
	add.f32 	%f111, %f110, 0f3F800000;
	mul.f32 	%f154, %f100, %f111;
	add.s32 	%r262, %r262, 4;
	setp.ne.s32 	%p29, %r262, %r12;
	mov.u32 	%r268, %r12;
	@%p29 bra 	$L__BB12_30;
$L__BB12_31:
	setp.eq.s32 	%p30, %r10, 0;
	@%p30 bra 	$L__BB12_36;
	setp.eq.s32 	%p31, %r10, 1;
	@%p31 bra 	$L__BB12_34;
	shl.b32 	%r220, %r268, 5;
	mul.wide.u32 	%rd39, %r220, 4;
	add.s64 	%rd40, %rd54, %rd39;
	ld.global.f32 	%f113, [%rd40];
	shl.b32 	%r221, %r268, 2;
	add.s32 	%r222, %r7, %r221;
	ld.shared.f32 	%f114, [%r222];
	mul.f32 	%f115, %f113, %f114;
	cvt.rzi.s32.f32 	%r223, %f115;
	mov.u32 	%r224, shared;
	add.s32 	%r225, %r224, %r221;
	ld.shared.u32 	%r226, [%r225];
	shl.b32 	%r227, %r264, %r226;
	add.s32 	%r228, %r227, %r223;
	cvt.rn.f32.s32 	%f116, %r223;
	add.s32 	%r229, %r225, %r4;
	ld.shared.f32 	%f117, [%r229];
	mul.f32 	%f118, %f117, %f116;
	sub.f32 	%f119, %f113, %f118;
	add.f32 	%f120, %f114, %f114;
	fma.rn.f32 	%f121, %f119, %f120, 0fBF800000;
	setp.ge.f32 	%p32, %f121, 0f00000000;
	neg.f32 	%f122, %f121;
	selp.f32 	%f123, %f122, %f121, %p32;
	add.f32 	%f124, %f123, 0f3F800000;
	mul.f32 	%f125, %f154, %f124;
	add.s32 	%r230, %r220, 32;
	mul.wide.u32 	%rd41, %r230, 4;
	add.s64 	%rd42, %rd54, %rd41;
	ld.global.f32 	%f126, [%rd42];
	ld.shared.f32 	%f127, [%r222+4];
	mul.f32 	%f128, %f126, %f127;
	cvt.rzi.s32.f32 	%r231, %f128;
	ld.shared.u32 	%r232, [%r225+4];
	shl.b32 	%r233, %r228, %r232;
	add.s32 	%r264, %r233, %r231;
	cvt.rn.f32.s32 	%f129, %r231;
	ld.shared.f32 	%f130, [%r229+4];
	mul.f32 	%f131, %f130, %f129;
	sub.f32 	%f132, %f126, %f131;
	add.f32 	%f133, %f127, %f127;
	fma.rn.f32 	%f134, %f132, %f133, 0fBF800000;
	setp.ge.f32 	%p33, %f134, 0f00000000;
	neg.f32 	%f135, %f134;
	selp.f32 	%f136, %f135, %f134, %p33;
	add.f32 	%f137, %f136, 0f3F800000;
	mul.f32 	%f154, %f125, %f137;
	add.s32 	%r268, %r268, 2;
$L__BB12_34:
	setp.eq.s32 	%p34, %r11, 0;
	@%p34 bra 	$L__BB12_36;
	shl.b32 	%r234, %r268, 5;
	mul.wide.u32 	%rd43, %r234, 4;
	add.s64 	%rd44, %rd54, %rd43;
	ld.global.f32 	%f138, [%rd44];
	shl.b32 	%r235, %r268, 2;
	add.s32 	%r236, %r7, %r235;
	ld.shared.f32 	%f139, [%r236];
	mul.f32 	%f140, %f138, %f139;
	cvt.rzi.s32.f32 	%r237, %f140;
	mov.u32 	%r238, shared;
	add.s32 	%r239, %r238, %r235;
	ld.shared.u32 	%r240, [%r239];
	shl.b32 	%r241, %r264, %r240;
	add.s32 	%r264, %r241, %r237;
	cvt.rn.f32.s32 	%f141, %r237;
	add.s32 	%r242, %r239, %r4;
	ld.shared.f32 	%f142, [%r242];
	mul.f32 	%f143, %f142, %f141;
	sub.f32 	%f144, %f138, %f143;
	add.f32 	%f145, %f139, %f139;
	fma.rn.f32 	%f146, %f144, %f145, 0fBF800000;
	setp.ge.f32 	%p35, %f146, 0f00000000;
	neg.f32 	%f147, %f146;
	selp.f32 	%f148, %f147, %f146, %p35;
	add.f32 	%f149, %f148, 0f3F800000;
	mul.f32 	%f154, %f154, %f149;
$L__BB12_36:
	mul.wide.s32 	%rd45, %r264, 4;
	add.s64 	%rd46, %rd55, %rd45;
	ld.global.f32 	%f150, [%rd46];
	mul.wide.s32 	%rd47, %r261, 4;
	add.s64 	%rd48, %rd1, %rd47;
	ld.global.f32 	%f151, [%rd48];
	fma.rn.f32 	%f152, %f154, %f150, %f151;
	st.global.f32 	[%rd48], %f152;
	add.s32 	%r261, %r261, 32;
	mul.wide.s32 	%rd49, %r8, 4;
	add.s64 	%rd54, %rd54, %rd49;
	setp.lt.s32 	%p36, %r261, %r5;
	@%p36 bra 	$L__BB12_28;
	bra.uni 	$L__BB12_38;
$L__BB12_37:
	ld.global.f32 	%f55, [%rd55];
	mul.wide.s32 	%rd35, %r271, 4;
	add.s64 	%rd36, %rd1, %rd35;
	ld.global.f32 	%f56, [%rd36];
	add.f32 	%f57, %f56, %f55;
	st.global.f32 	[%rd36], %f57;
	add.s32 	%r271, %r271, 32;
	setp.lt.s32 	%p23, %r271, %r5;
	@%p23 bra 	$L__BB12_37;
$L__BB12_38:
	mov.b32 	%r243, 1;
	shl.b32 	%r244, %r243, %r245;
	mul.wide.s32 	%rd50, %r244, 4;
	add.s64 	%rd55, %rd55, %rd50;
	add.s32 	%r246, %r246, 1;
	setp.lt.s32 	%p37, %r246, %r14;
	@%p37 bra 	$L__BB12_5;
$L__BB12_39:
	add.s32 	%r245, %r245, 1;
	setp.ne.s32 	%p38, %r245, %r68;
	@%p38 bra 	$L__BB12_3;
$L__BB12_40:
	ret;

}
	// .globl	_Z9evaluate5iiPfS_S_ii
.visible .entry _Z9evaluate5iiPfS_S_ii(
	.param .u32 _Z9evaluate5iiPfS_S_ii_param_0,
	.param .u32 _Z9evaluate5iiPfS_S_ii_param_1,
	.param .u64 .ptr .align 1 _Z9evaluate5iiPfS_S_ii_param_2,
	.param .u64 .ptr .align 1 _Z9evaluate5iiPfS_S_ii_param_3,
	.param .u64 .ptr .align 1 _Z9evaluate5iiPfS_S_ii_param_4,
	.param .u32 _Z9evaluate5iiPfS_S_ii_param_5,
	.param .u32 _Z9evaluate5iiPfS_S_ii_param_6
)
{
	.reg .pred 	%p<47>;
	.reg .b32 	%r<355>;
	.reg .b32 	%f<159>;
	.reg .b64 	%rd<56>;

	ld.param.u32 	%r88, [_Z9evaluate5iiPfS_S_ii_param_0];
	ld.param.u32 	%r89, [_Z9evaluate5iiPfS_S_ii_param_1];
	ld.param.u64 	%rd12, [_Z9evaluate5iiPfS_S_ii_param_2];
	ld.param.u64 	%rd13, [_Z9evaluate5iiPfS_S_ii_param_3];
	ld.param.u64 	%rd14, [_Z9evaluate5iiPfS_S_ii_param_4];
	ld.param.u32 	%r90, [_Z9evaluate5iiPfS_S_ii_param_5];
	ld.param.u32 	%r91, [_Z9evaluate5iiPfS_S_ii_param_6];
	cvta.to.global.u64 	%rd1, %rd14;
	mov.u32 	%r92, %ntid.x;
	mov.u32 	%r93, %ctaid.x;
	mov.u32 	%r1, %tid.x;
	mad.lo.s32 	%r2, %r92, %r93, %r1;
	shr.s32 	%r94, %r2, 31;
	shr.u32 	%r95, %r94, 27;
	add.s32 	%r96, %r2, %r95;
	shr.s32 	%r3, %r96, 5;
	shl.b32 	%r4, %r88, 2;
	mul.lo.s32 	%r5, %r88, 12;
	add.s32 	%r97, %r90, %r91;
	add.s32 	%r98, %r97, -1;
	div.s32 	%r99, %r98, %r91;
	setp.ge.s32 	%p1, %r3, %r99;
	@%p1 bra 	$L__BB13_52;
	and.b32  	%r100, %r2, 31;
	mul.lo.s32 	%r101, %r91, %r3;
	add.s32 	%r102, %r101, %r91;
	min.s32 	%r6, %r102, %r90;
	add.s32 	%r7, %r101, %r100;
	setp.ge.s32 	%p2, %r7, %r6;
	setp.lt.s32 	%p3, %r89, 1;
	or.pred  	%p4, %p2, %p3;
	@%p4 bra 	$L__BB13_52;
	mov.u32 	%r104, shared;
	add.s32 	%r8, %r104, %r4;
	add.s32 	%r9, %r8, %r4;
	add.s32 	%r10, %r9, %r4;
	cvta.to.global.u64 	%rd55, %rd12;
	add.s32 	%r105, %r88, -1;
	mul.lo.s32 	%r11, %r105, %r89;
	add.s32 	%r12, %r88, -2;
	shl.b32 	%r13, %r88, 5;
	shr.s32 	%r106, %r7, 31;
	shr.u32 	%r107, %r106, 27;
	add.s32 	%r108, %r7, %r107;
	shr.s32 	%r109, %r108, 5;
	mul.lo.s32 	%r110, %r13, %r109;
	cvt.s64.s32 	%rd15, %r110;
	and.b32  	%r111, %r108, -32;
	sub.s32 	%r112, %r7, %r111;
	cvt.s64.s32 	%rd16, %r112;
	add.s64 	%rd17, %rd15, %rd16;
	cvta.to.global.u64 	%rd18, %rd13;
	shl.b64 	%rd19, %rd17, 2;
	add.s64 	%rd3, %rd18, %rd19;
	and.b32  	%r113, %r105, 7;
	add.s32 	%r14, %r113, -1;
	and.b32  	%r15, %r105, 3;
	and.b32  	%r16, %r88, 7;
	and.b32  	%r17, %r88, 3;
	add.s32 	%r18, %r17, -1;
	and.b32  	%r19, %r105, -8;
	and.b32  	%r20, %r88, 2147483640;
	and.b32  	%r21, %r88, 1;
	and.b32  	%r22, %r88, 2147483644;
	mov.b32 	%r321, 0;
	mov.u64 	%rd21, d_dp_mat;
	mov.u64 	%rd23, d_lidx_vect;
$L__BB13_3:
	add.s32 	%r114, %r321, %r11;
	mul.wide.s32 	%rd20, %r114, 4;
	add.s64 	%rd22, %rd21, %rd20;
	ld.const.u32 	%r24, [%rd22];
	setp.lt.s32 	%p5, %r24, 1;
	@%p5 bra 	$L__BB13_51;
	mov.b32 	%r322, 0;
	mul.wide.u32 	%rd24, %r321, 4;
	add.s64 	%rd25, %rd23, %rd24;
$L__BB13_5:
	setp.ne.s32 	%p6, %r1, 0;
	bar.sync 	0;
	@%p6 bra 	$L__BB13_38;
	ld.const.u32 	%r117, [%rd25];
	shl.b32 	%r118, %r322, %r321;
	add.s32 	%r26, %r117, %r118;
	mov.b32 	%r323, 0;
	mov.u64 	%rd53, %rd23;
$L__BB13_7:
	ld.const.u32 	%r119, [%rd53];
	setp.le.s32 	%p7, %r119, %r26;
	setp.lt.s32 	%p8, %r323, %r89;
	and.pred  	%p9, %p8, %p7;
	add.s32 	%r323, %r323, 1;
	add.s64 	%rd53, %rd53, 4;
	@%p9 bra 	$L__BB13_7;
	setp.lt.s32 	%p10, %r88, 2;
	add.s32 	%r332, %r323, -2;
	ld.const.u32 	%r120, [%rd53+-8];
	sub.s32 	%r30, %r26, %r120;
	@%p10 bra 	$L__BB13_14;
	shr.s32 	%r324, %r30, %r332;
	mov.u32 	%r325, %r332;
	mov.u32 	%r326, %r12;
$L__BB13_10:
	mul.lo.s32 	%r35, %r326, %r89;
	add.s32 	%r122, %r325, %r35;
	mul.wide.s32 	%rd26, %r122, 4;
	mov.u64 	%rd27, d_dp_mat;
	add.s64 	%rd28, %rd27, %rd26;
	ld.const.u32 	%r327, [%rd28];
	setp.lt.s32 	%p11, %r324, %r327;
	mov.b32 	%r330, 0;
	@%p11 bra 	$L__BB13_13;
	mov.b32 	%r330, 0;
	mov.u32 	%r328, %r325;
$L__BB13_12:
	add.s32 	%r330, %r327, %r330;
	add.s32 	%r332, %r328, -1;
	cvt.s64.s32 	%rd29, %r35;
	cvt.s64.s32 	%rd30, %r328;
	add.s64 	%rd31, %rd30, %rd29;
	shl.b64 	%rd32, %rd31, 2;
	mov.u64 	%rd33, d_dp_mat;
	add.s64 	%rd34, %rd33, %rd32;
	ld.const.u32 	%r327, [%rd34+-4];
	add.s32 	%r124, %r327, %r330;
	setp.ge.s32 	%p12, %r324, %r124;
	mov.u32 	%r328, %r332;
	@%p12 bra 	$L__BB13_12;
$L__BB13_13:
	sub.s32 	%r125, %r325, %r332;
	shl.b32 	%r126, %r326, 2;
	mov.u32 	%r127, shared;
	add.s32 	%r128, %r127, %r126;
	st.shared.u32 	[%r128+4], %r125;
	sub.s32 	%r324, %r324, %r330;
	add.s32 	%r46, %r326, -1;
	setp.ne.s32 	%p13, %r326, 0;
	mov.u32 	%r325, %r332;
	mov.u32 	%r326, %r46;
	@%p13 bra 	$L__BB13_10;
$L__BB13_14:
	st.shared.u32 	[shared], %r332;
	mov.u32 	%r129, shared;
	shl.b32 	%r130, %r88, 2;
	add.s32 	%r131, %r10, %r130;
	mov.b32 	%r132, 0;
	st.shared.u32 	[%r131], %r132;
	add.s32 	%r133, %r129, %r130;
	ld.shared.u32 	%r337, [%r133+-4];
	st.shared.u32 	[%r131+-4], %r337;
	@%p10 bra 	$L__BB13_26;
	setp.lt.u32 	%p15, %r12, 7;
	mov.u32 	%r338, %r12;
	@%p15 bra 	$L__BB13_18;
	mov.b32 	%r339, 0;
	mov.u32 	%r338, %r12;
$L__BB13_17:
	.pragma "nounroll";
	shl.b32 	%r135, %r338, 2;
	add.s32 	%r137, %r129, %r135;
	ld.shared.u32 	%r138, [%r137];
	add.s32 	%r139, %r138, %r337;
	add.s32 	%r140, %r137, %r5;
	st.shared.u32 	[%r140], %r139;
	ld.shared.u32 	%r141, [%r137+-4];
	add.s32 	%r142, %r141, %r139;
	st.shared.u32 	[%r140+-4], %r142;
	ld.shared.u32 	%r143, [%r137+-8];
	add.s32 	%r144, %r143, %r142;
	st.shared.u32 	[%r140+-8], %r144;
	ld.shared.u32 	%r145, [%r137+-12];
	add.s32 	%r146, %r145, %r144;
	st.shared.u32 	[%r140+-12], %r146;
	ld.shared.u32 	%r147, [%r137+-16];
	add.s32 	%r148, %r147, %r146;
	st.shared.u32 	[%r140+-16], %r148;
	ld.shared.u32 	%r149, [%r137+-20];
	add.s32 	%r150, %r149, %r148;
	st.shared.u32 	[%r140+-20], %r150;
	ld.shared.u32 	%r151, [%r137+-24];
	add.s32 	%r152, %r151, %r150;
	st.shared.u32 	[%r140+-24], %r152;
	ld.shared.u32 	%r153, [%r137+-28];
	add.s32 	%r337, %r153, %r152;
	st.shared.u32 	[%r140+-28], %r337;
	add.s32 	%r338, %r338, -8;
	add.s32 	%r339, %r339, 8;
	setp.eq.s32 	%p16, %r339, %r19;
	@%p16 bra 	$L__BB13_18;
	bra.uni 	$L__BB13_17;
$L__BB13_18:
	add.s32 	%r154, %r88, -1;
	and.b32  	%r155, %r154, 7;
	setp.eq.s32 	%p17, %r155, 0;
	@%p17 bra 	$L__BB13_26;
	setp.lt.u32 	%p18, %r14, 3;
	@%p18 bra 	$L__BB13_21;
	shl.b32 	%r156, %r338, 2;
	add.s32 	%r158, %r129, %r156;
	ld.shared.u32 	%r159, [%r158];
	add.s32 	%r160, %r159, %r337;
	add.s32 	%r161, %r158, %r5;
	st.shared.u32 	[%r161], %r160;
	ld.shared.u32 	%r162, [%r158+-4];
	add.s32 	%r163, %r162, %r160;
	st.shared.u32 	[%r161+-4], %r163;
	ld.shared.u32 	%r164, [%r158+-8];
	add.s32 	%r165, %r164, %r163;
	st.shared.u32 	[%r161+-8], %r165;
	ld.shared.u32 	%r166, [%r158+-12];
	add.s32 	%r167, %r166, %r165;
	st.shared.u32 	[%r161+-12], %r167;
	add.s32 	%r338, %r338, -4;
$L__BB13_21:
	and.b32  	%r169, %r154, 3;
	setp.eq.s32 	%p19, %r169, 0;
	@%p19 bra 	$L__BB13_26;
	setp.eq.s32 	%p20, %r15, 1;
	@%p20 bra 	$L__BB13_24;
	shl.b32 	%r170, %r338, 2;
	add.s32 	%r171, %r10, %r170;
	ld.shared.u32 	%r172, [%r171+4];
	add.s32 	%r174, %r129, %r170;
	ld.shared.u32 	%r175, [%r174];
	add.s32 	%r176, %r175, %r172;
	st.shared.u32 	[%r171], %r176;
	ld.shared.u32 	%r177, [%r174+-4];
	add.s32 	%r178, %r177, %r176;
	st.shared.u32 	[%r171+-4], %r178;
	add.s32 	%r338, %r338, -2;
$L__BB13_24:
	and.b32  	%r179, %r88, 1;
	setp.eq.b32 	%p21, %r179, 1;
	@%p21 bra 	$L__BB13_26;
	shl.b32 	%r180, %r338, 2;
	add.s32 	%r181, %r10, %r180;
	ld.shared.u32 	%r182, [%r181+4];
	add.s32 	%r184, %r129, %r180;
	ld.shared.u32 	%r185, [%r184];
	add.s32 	%r186, %r185, %r182;
	st.shared.u32 	[%r181], %r186;
$L__BB13_26:
	setp.lt.s32 	%p22, %r88, 1;
	@%p22 bra 	$L__BB13_38;
	setp.lt.u32 	%p23, %r88, 8;
	mov.b32 	%r342, 0;
	@%p23 bra 	$L__BB13_30;
	mov.b32 	%r340, 0;
$L__BB13_29:
	.pragma "nounroll";
	shl.b32 	%r189, %r340, 2;
	add.s32 	%r191, %r129, %r189;
	ld.shared.u32 	%r192, [%r191];
	mov.b32 	%r193, 1;
	shl.b32 	%r194, %r193, %r192;
	cvt.rn.f32.s32 	%f10, %r194;
	rcp.rn.f32 	%f11, %f10;
	add.s32 	%r195, %r191, %r4;
	st.shared.f32 	[%r195], %f11;
	ld.shared.v2.u32 	{%r196, %r197}, [%r191];
	shl.b32 	%r198, %r193, %r196;
	cvt.rn.f32.s32 	%f12, %r198;
	add.s32 	%r199, %r195, %r4;
	st.shared.f32 	[%r199], %f12;
	shl.b32 	%r200, %r193, %r197;
	cvt.rn.f32.s32 	%f13, %r200;
	rcp.rn.f32 	%f14, %f13;
	st.shared.f32 	[%r195+4], %f14;
	ld.shared.u32 	%r201, [%r191+4];
	shl.b32 	%r202, %r193, %r201;
	cvt.rn.f32.s32 	%f15, %r202;
	st.shared.f32 	[%r199+4], %f15;
	ld.shared.u32 	%r203, [%r191+8];
	shl.b32 	%r204, %r193, %r203;
	cvt.rn.f32.s32 	%f16, %r204;
	rcp.rn.f32 	%f17, %f16;
	st.shared.f32 	[%r195+8], %f17;
	ld.shared.v2.u32 	{%r205, %r206}, [%r191+8];
	shl.b32 	%r207, %r193, %r205;
	cvt.rn.f32.s32 	%f18, %r207;
	st.shared.f32 	[%r199+8], %f18;
	shl.b32 	%r208, %r193, %r206;
	cvt.rn.f32.s32 	%f19, %r208;
	rcp.rn.f32 	%f20, %f19;
	st.shared.f32 	[%r195+12], %f20;
	ld.shared.u32 	%r209, [%r191+12];
	shl.b32 	%r210, %r193, %r209;
	cvt.rn.f32.s32 	%f21, %r210;
	st.shared.f32 	[%r199+12], %f21;
	ld.shared.u32 	%r211, [%r191+16];
	shl.b32 	%r212, %r193, %r211;
	cvt.rn.f32.s32 	%f22, %r212;
	rcp.rn.f32 	%f23, %f22;
	st.shared.f32 	[%r195+16], %f23;
	ld.shared.v2.u32 	{%r213, %r214}, [%r191+16];
	shl.b32 	%r215, %r193, %r213;
	cvt.rn.f32.s32 	%f24, %r215;
	st.shared.f32 	[%r199+16], %f24;
	shl.b32 	%r216, %r193, %r214;
	cvt.rn.f32.s32 	%f25, %r216;
	rcp.rn.f32 	%f26, %f25;
	st.shared.f32 	[%r195+20], %f26;
	ld.shared.u32 	%r217, [%r191+20];
	shl.b32 	%r218, %r193, %r217;
	cvt.rn.f32.s32 	%f27, %r218;
	st.shared.f32 	[%r199+20], %f27;
	ld.shared.u32 	%r219, [%r191+24];
	shl.b32 	%r220, %r193, %r219;
	cvt.rn.f32.s32 	%f28, %r220;
	rcp.rn.f32 	%f29, %f28;
	st.shared.f32 	[%r195+24], %f29;
	ld.shared.v2.u32 	{%r221, %r222}, [%r191+24];
	shl.b32 	%r223, %r193, %r221;
	cvt.rn.f32.s32 	%f30, %r223;
	st.shared.f32 	[%r199+24], %f30;
	shl.b32 	%r224, %r193, %r222;
	cvt.rn.f32.s32 	%f31, %r224;
	rcp.rn.f32 	%f32, %f31;
	st.shared.f32 	[%r195+28], %f32;
	ld.shared.u32 	%r225, [%r191+28];
	shl.b32 	%r226, %r193, %r225;
	cvt.rn.f32.s32 	%f33, %r226;
	st.shared.f32 	[%r199+28], %f33;
	add.s32 	%r340, %r340, 8;
	setp.ne.s32 	%p24, %r340, %r20;
	mov.u32 	%r342, %r20;
	@%p24 bra 	$L__BB13_29;
$L__BB13_30:
	setp.eq.s32 	%p25, %r16, 0;
	@%p25 bra 	$L__BB13_38;
	add.s32 	%r227, %r16, -1;
	setp.lt.u32 	%p26, %r227, 3;
	@%p26 bra 	$L__BB13_33;
	shl.b32 	%r228, %r342, 2;
	add.s32 	%r230, %r129, %r228;
	ld.shared.u32 	%r231, [%r230];
	mov.b32 	%r232, 1;
	shl.b32 	%r233, %r232, %r231;
	cvt.rn.f32.s32 	%f34, %r233;
	rcp.rn.f32 	%f35, %f34;
	add.s32 	%r234, %r230, %r4;
	st.shared.f32 	[%r234], %f35;
	ld.shared.u32 	%r235, [%r230];
	shl.b32 	%r236, %r232, %r235;
	cvt.rn.f32.s32 	%f36, %r236;
	add.s32 	%r237, %r234, %r4;
	st.shared.f32 	[%r237], %f36;
	ld.shared.u32 	%r238, [%r230+4];
	shl.b32 	%r239, %r232, %r238;
	cvt.rn.f32.s32 	%f37, %r239;
	rcp.rn.f32 	%f38, %f37;
	st.shared.f32 	[%r234+4], %f38;
	ld.shared.u32 	%r240, [%r230+4];
	shl.b32 	%r241, %r232, %r240;
	cvt.rn.f32.s32 	%f39, %r241;
	st.shared.f32 	[%r237+4], %f39;
	ld.shared.u32 	%r242, [%r230+8];
	shl.b32 	%r243, %r232, %r242;
	cvt.rn.f32.s32 	%f40, %r243;
	rcp.rn.f32 	%f41, %f40;
	st.shared.f32 	[%r234+8], %f41;
	ld.shared.u32 	%r244, [%r230+8];
	shl.b32 	%r245, %r232, %r244;
	cvt.rn.f32.s32 	%f42, %r245;
	st.shared.f32 	[%r237+8], %f42;
	ld.shared.u32 	%r246, [%r230+12];
	shl.b32 	%r247, %r232, %r246;
	cvt.rn.f32.s32 	%f43, %r247;
	rcp.rn.f32 	%f44, %f43;
	st.shared.f32 	[%r234+12], %f44;
	ld.shared.u32 	%r248, [%r230+12];
	shl.b32 	%r249, %r232, %r248;
	cvt.rn.f32.s32 	%f45, %r249;
	st.shared.f32 	[%r237+12], %f45;
	add.s32 	%r342, %r342, 4;
$L__BB13_33:
	setp.eq.s32 	%p27, %r17, 0;
	@%p27 bra 	$L__BB13_38;
	setp.eq.s32 	%p28, %r18, 0;
	@%p28 bra 	$L__BB13_36;
	shl.b32 	%r250, %r342, 2;
	add.s32 	%r252, %r129, %r250;
	ld.shared.u32 	%r253, [%r252];
	mov.b32 	%r254, 1;
	shl.b32 	%r255, %r254, %r253;
	cvt.rn.f32.s32 	%f46, %r255;
	rcp.rn.f32 	%f47, %f46;
	add.s32 	%r256, %r252, %r4;
	st.shared.f32 	[%r256], %f47;
	ld.shared.u32 	%r257, [%r252];
	shl.b32 	%r258, %r254, %r257;
	cvt.rn.f32.s32 	%f48, %r258;
	add.s32 	%r259, %r256, %r4;
	st.shared.f32 	[%r259], %f48;
	ld.shared.u32 	%r260, [%r252+4];
	shl.b32 	%r261, %r254, %r260;
	cvt.rn.f32.s32 	%f49, %r261;
	rcp.rn.f32 	%f50, %f49;
	st.shared.f32 	[%r256+4], %f50;
	ld.shared.u32 	%r262, [%r252+4];
	shl.b32 	%r263, %r254, %r262;
	cvt.rn.f32.s32 	%f51, %r263;
	st.shared.f32 	[%r259+4], %f51;
	add.s32 	%r342, %r342, 2;
$L__BB13_36:
	setp.eq.s32 	%p29, %r21, 0;
	@%p29 bra 	$L__BB13_38;
	shl.b32 	%r264, %r342, 2;
	add.s32 	%r266, %r129, %r264;
	ld.shared.u32 	%r267, [%r266];
	mov.b32 	%r268, 1;
	shl.b32 	%r269, %r268, %r267;
	cvt.rn.f32.s32 	%f52, %r269;
	rcp.rn.f32 	%f53, %f52;
	add.s32 	%r270, %r266, %r4;
	st.shared.f32 	[%r270], %f53;
	ld.shared.u32 	%r271, [%r266];
	shl.b32 	%r272, %r268, %r271;
	cvt.rn.f32.s32 	%f54, %r272;
	add.s32 	%r273, %r270, %r4;
	st.shared.f32 	[%r273], %f54;
$L__BB13_38:
	setp.gt.s32 	%p30, %r88, 0;
	bar.sync 	0;
	mov.u32 	%r354, %r7;
	@%p30 bra 	$L__BB13_39;
	bra.uni 	$L__BB13_49;
$L__BB13_39:
	mov.u32 	%r344, %r7;
	mov.u64 	%rd54, %rd3;
$L__BB13_40:
	setp.lt.u32 	%p32, %r88, 4;
	mov.f32 	%f154, 0f3F800000;
	mov.b32 	%r351, 0;
	mov.u32 	%r347, %r351;
	@%p32 bra 	$L__BB13_43;
	mov.f32 	%f154, 0f3F800000;
	mov.b32 	%r345, 0;
	mov.u32 	%r347, %r345;
$L__BB13_42:
	.pragma "nounroll";
	shl.b32 	%r277, %r345, 5;
	mul.wide.u32 	%rd37, %r277, 4;
	add.s64 	%rd38, %rd54, %rd37;
	ld.global.f32 	%f61, [%rd38];
	shl.b32 	%r278, %r345, 2;
	add.s32 	%r279, %r9, %r278;
	ld.shared.v2.f32 	{%f62, %f63}, [%r279];
	mul.f32 	%f64, %f61, %f62;
	cvt.rzi.s32.f32 	%r280, %f64;
	add.s32 	%r281, %r279, %r4;
	ld.shared.u32 	%r282, [%r281+4];
	shl.b32 	%r283, %r280, %r282;
	add.s32 	%r284, %r283, %r347;
	cvt.rn.f32.s32 	%f65, %r280;
	add.s32 	%r285, %r8, %r278;
	ld.shared.f32 	%f66, [%r285];
	mul.f32 	%f67, %f66, %f65;
	sub.f32 	%f68, %f61, %f67;
	add.f32 	%f69, %f62, %f62;
	fma.rn.f32 	%f70, %f68, %f69, 0fBF800000;
	setp.ge.f32 	%p33, %f70, 0f00000000;
	neg.f32 	%f71, %f70;
	selp.f32 	%f72, %f71, %f70, %p33;
	add.f32 	%f73, %f72, 0f3F800000;
	mul.f32 	%f74, %f154, %f73;
	ld.global.f32 	%f75, [%rd38+128];
	mul.f32 	%f76, %f75, %f63;
	cvt.rzi.s32.f32 	%r286, %f76;
	ld.shared.u32 	%r287, [%r281+8];
	shl.b32 	%r288, %r286, %r287;
	add.s32 	%r289, %r288, %r284;
	cvt.rn.f32.s32 	%f77, %r286;
	ld.shared.f32 	%f78, [%r285+4];
	mul.f32 	%f79, %f78, %f77;
	sub.f32 	%f80, %f75, %f79;
	add.f32 	%f81, %f63, %f63;
	fma.rn.f32 	%f82, %f80, %f81, 0fBF800000;
	setp.ge.f32 	%p34, %f82, 0f00000000;
	neg.f32 	%f83, %f82;
	selp.f32 	%f84, %f83, %f82, %p34;
	add.f32 	%f85, %f84, 0f3F800000;
	mul.f32 	%f86, %f74, %f85;
	ld.global.f32 	%f87, [%rd38+256];
	ld.shared.v2.f32 	{%f88, %f89}, [%r279+8];
	mul.f32 	%f90, %f87, %f88;
	cvt.rzi.s32.f32 	%r290, %f90;
	ld.shared.u32 	%r291, [%r281+12];
	shl.b32 	%r292, %r290, %r291;
	add.s32 	%r293, %r292, %r289;
	cvt.rn.f32.s32 	%f91, %r290;
	ld.shared.f32 	%f92, [%r285+8];
	mul.f32 	%f93, %f92, %f91;
	sub.f32 	%f94, %f87, %f93;
	add.f32 	%f95, %f88, %f88;
	fma.rn.f32 	%f96, %f94, %f95, 0fBF800000;
	setp.ge.f32 	%p35, %f96, 0f00000000;
	neg.f32 	%f97, %f96;
	selp.f32 	%f98, %f97, %f96, %p35;
	add.f32 	%f99, %f98, 0f3F800000;
	mul.f32 	%f100, %f86, %f99;
	ld.global.f32 	%f101, [%rd38+384];
	mul.f32 	%f102, %f101, %f89;
	cvt.rzi.s32.f32 	%r294, %f102;
	add.s32 	%r345, %r345, 4;
	ld.shared.u32 	%r295, [%r281+16];
	shl.b32 	%r296, %r294, %r295;
	add.s32 	%r347, %r296, %r293;
	cvt.rn.f32.s32 	%f103, %r294;
	ld.shared.f32 	%f104, [%r285+12];
	mul.f32 	%f105, %f104, %f103;
	sub.f32 	%f106, %f101, %f105;
	add.f32 	%f107, %f89, %f89;
	fma.rn.f32 	%f108, %f106, %f107, 0fBF800000;
	setp.ge.f32 	%p36, %f108, 0f00000000;
	neg.f32 	%f109, %f108;
	selp.f32 	%f110, %f109, %f108, %p36;
	add.f32 	%f111, %f110, 0f3F800000;
	mul.f32 	%f154, %f100, %f111;
	setp.ne.s32 	%p37, %r345, %r22;
	mov.u32 	%r351, %r22;
	@%p37 bra 	$L__BB13_42;
$L__BB13_43:
	setp.eq.s32 	%p38, %r17, 0;
	@%p38 bra 	$L__BB13_48;
	setp.eq.s32 	%p39, %r18, 0;
	@%p39 bra 	$L__BB13_46;
	shl.b32 	%r298, %r351, 5;
	mul.wide.u32 	%rd39, %r298, 4;
	add.s64 	%rd40, %rd54, %rd39;
	ld.global.f32 	%f113, [%rd40];
	shl.b32 	%r299, %r351, 2;
	add.s32 	%r300, %r9, %r299;
	ld.shared.f32 	%f114, [%r300];
	mul.f32 	%f115, %f113, %f114;
	cvt.rzi.s32.f32 	%r301, %f115;
	add.s32 	%r302, %r300, %r4;
	ld.shared.u32 	%r303, [%r302+4];
	shl.b32 	%r304, %r301, %r303;
	add.s32 	%r305, %r304, %r347;
	cvt.rn.f32.s32 	%f116, %r301;
	add.s32 	%r306, %r8, %r299;
	ld.shared.f32 	%f117, [%r306];
	mul.f32 	%f118, %f117, %f116;
	sub.f32 	%f119, %f113, %f118;
	add.f32 	%f120, %f114, %f114;
	fma.rn.f32 	%f121, %f119, %f120, 0fBF800000;
	setp.ge.f32 	%p40, %f121, 0f00000000;
	neg.f32 	%f122, %f121;
	selp.f32 	%f123, %f122, %f121, %p40;
	add.f32 	%f124, %f123, 0f3F800000;
	mul.f32 	%f125, %f154, %f124;
	add.s32 	%r307, %r298, 32;
	mul.wide.u32 	%rd41, %r307, 4;
	add.s64 	%rd42, %rd54, %rd41;
	ld.global.f32 	%f126, [%rd42];
	ld.shared.f32 	%f127, [%r300+4];
	mul.f32 	%f128, %f126, %f127;
	cvt.rzi.s32.f32 	%r308, %f128;
	add.s32 	%r351, %r351, 2;
	ld.shared.u32 	%r309, [%r302+8];
	shl.b32 	%r310, %r308, %r309;
	add.s32 	%r347, %r310, %r305;
	cvt.rn.f32.s32 	%f129, %r308;
	ld.shared.f32 	%f130, [%r306+4];
	mul.f32 	%f131, %f130, %f129;
	sub.f32 	%f132, %f126, %f131;
	add.f32 	%f133, %f127, %f127;
	fma.rn.f32 	%f134, %f132, %f133, 0fBF800000;
	setp.ge.f32 	%p41, %f134, 0f00000000;
	neg.f32 	%f135, %f134;
	selp.f32 	%f136, %f135, %f134, %p41;
	add.f32 	%f137, %f136, 0f3F800000;
	mul.f32 	%f154, %f125, %f137;
$L__BB13_46:
	setp.eq.s32 	%p42, %r21, 0;
	@%p42 bra 	$L__BB13_48;
	shl.b32 	%r311, %r351, 5;
	mul.wide.u32 	%rd43, %r311, 4;
	add.s64 	%rd44, %rd54, %rd43;
	ld.global.f32 	%f138, [%rd44];
	shl.b32 	%r312, %r351, 2;
	add.s32 	%r313, %r9, %r312;
	ld.shared.f32 	%f139, [%r313];
	mul.f32 	%f140, %f138, %f139;
	cvt.rzi.s32.f32 	%r314, %f140;
	add.s32 	%r315, %r313, %r4;
	ld.shared.u32 	%r316, [%r315+4];
	shl.b32 	%r317, %r314, %r316;
	add.s32 	%r347, %r317, %r347;
	cvt.rn.f32.s32 	%f141, %r314;
	add.s32 	%r318, %r8, %r312;
	ld.shared.f32 	%f142, [%r318];
	mul.f32 	%f143, %f142, %f141;
	sub.f32 	%f144, %f138, %f143;
	add.f32 	%f145, %f139, %f139;
	fma.rn.f32 	%f146, %f144, %f145, 0fBF800000;
	setp.ge.f32 	%p43, %f146, 0f00000000;
	neg.f32 	%f147, %f146;
	selp.f32 	%f148, %f147, %f146, %p43;
	add.f32 	%f149, %f148, 0f3F800000;
	mul.f32 	%f154, %f154, %f149;
$L__BB13_48:
	mul.wide.s32 	%rd45, %r347, 4;
	add.s64 	%rd46, %rd55, %rd45;
	ld.global.f32 	%f150, [%rd46];
	mul.wide.s32 	%rd47, %r344, 4;
	add.s64 	%rd48, %rd1, %rd47;
	ld.global.f32 	%f151, [%rd48];
	fma.rn.f32 	%f152, %f154, %f150, %f151;
	st.global.f32 	[%rd48], %f152;
	add.s32 	%r344, %r344, 32;
	mul.wide.s32 	%rd49, %r13, 4;
	add.s64 	%rd54, %rd54, %rd49;
	setp.lt.s32 	%p44, %r344, %r6;
	@%p44 bra 	$L__BB13_40;
	bra.uni 	$L__BB13_50;
$L__BB13_49:
	ld.global.f32 	%f55, [%rd55];
	mul.wide.s32 	%rd35, %r354, 4;
	add.s64 	%rd36, %rd1, %rd35;
	ld.global.f32 	%f56, [%rd36];
	add.f32 	%f57, %f56, %f55;
	st.global.f32 	[%rd36], %f57;
	add.s32 	%r354, %r354, 32;
	setp.lt.s32 	%p31, %r354, %r6;
	@%p31 bra 	$L__BB13_49;
$L__BB13_50:
	mov.b32 	%r319, 1;
	shl.b32 	%r320, %r319, %r321;
	mul.wide.s32 	%rd50, %r320, 4;
	add.s64 	%rd55, %rd55, %rd50;
	add.s32 	%r322, %r322, 1;
	setp.lt.s32 	%p45, %r322, %r24;
	@%p45 bra 	$L__BB13_5;
$L__BB13_51:
	add.s32 	%r321, %r321, 1;
	setp.ne.s32 	%p46, %r321, %r89;
	@%p46 bra 	$L__BB13_3;
$L__BB13_52:
	ret;

}


// ===== COMPILED SASS (sm_100) =====

	.target	sm_100

	.elftype	@"ET_EXEC"


//--------------------- .note.nv.tkinfo           --------------------------
	.section	.note.nv.tkinfo,"",@"SHT_NOTE"
	.sectionflags	@"SHF_NOTE_NV_TKINFO"
	.tkinfo
        /*0018*/ 	.word	0x00000002
        /*0030*/ 	.string	""
        /*0030*/ 	.string	"ptxas"
        /*0030*/ 	.string	"Cuda compilation tools, release 13.0, V13.0.88"
        /*0030*/ 	.string	"Build cuda_13.0.r13.0/compiler.36424714_0"
        /*0030*/ 	.string	"-arch sm_100 -m 64 "



//--------------------- .note.nv.cuinfo           --------------------------
	.section	.note.nv.cuinfo,"",@"SHT_NOTE"
	.sectionflags	@"SHF_NOTE_NV_CUINFO"
        /*0018*/ 	.short	0x0002
        /*001a*/ 	.short	0x0064
        /*001c*/ 	.short	0x0082
	.zero		2


//--------------------- .nv.info                  --------------------------
	.section	.nv.info,"",@"SHT_CUDA_INFO"
	.align	4


	//----- nvinfo : EIATTR_REGCOUNT
	.align		4
        /*0000*/ 	.byte	0x04, 0x2f
        /*0002*/ 	.short	(.L_4 - .L_3)
	.align		4
.L_3:
        /*0004*/ 	.word	index@(_Z12hierarchize0iiiPfii)
        /*0008*/ 	.word	0x0000001f


	//----- nvinfo : EIATTR_FRAME_SIZE
	.align		4
.L_4:
        /*000c*/ 	.byte	0x04, 0x11
        /*000e*/ 	.short	(.L_6 - .L_5)
	.align		4
.L_5:
        /*0010*/ 	.word	index@(_Z12hierarchize0iiiPfii)
        /*0014*/ 	.word	0x00000000


	//----- nvinfo : EIATTR_REGCOUNT
	.align		4
.L_6:
        /*0018*/ 	.byte	0x04, 0x2f
        /*001a*/ 	.short	(.L_8 - .L_7)
	.align		4
.L_7:
        /*001c*/ 	.word	index@(_Z12hierarchize1iiPfii)
        /*0020*/ 	.word	0x0000001f


	//----- nvinfo : EIATTR_FRAME_SIZE
	.align		4
.L_8:
        /*0024*/ 	.byte	0x04, 0x11
        /*0026*/ 	.short	(.L_10 - .L_9)
	.align		4
.L_9:
        /*0028*/ 	.word	index@(_Z12hierarchize1iiPfii)
        /*002c*/ 	.word	0x00000000


	//----- nvinfo : EIATTR_REGCOUNT
	.align		4
.L_10:
        /*0030*/ 	.byte	0x04, 0x2f
        /*0032*/ 	.short	(.L_12 - .L_11)
	.align		4
.L_11:
        /*0034*/ 	.word	index@(_Z12hierarchize2iiPfii)
        /*0038*/ 	.word	0x0000001f


	//----- nvinfo : EIATTR_FRAME_SIZE
	.align		4
.L_12:
        /*003c*/ 	.byte	0x04, 0x11
        /*003e*/ 	.short	(.L_14 - .L_13)
	.align		4
.L_13:
        /*0040*/ 	.word	index@(_Z12hierarchize2iiPfii)
        /*0044*/ 	.word	0x00000000


	//----- nvinfo : EIATTR_REGCOUNT
	.align		4
.L_14:
        /*0048*/ 	.byte	0x04, 0x2f
        /*004a*/ 	.short	(.L_16 - .L_15)
	.align		4
.L_15:
        /*004c*/ 	.word	index@(_Z12hierarchize3iiPfii)
        /*0050*/ 	.word	0x00000020


	//----- nvinfo : EIATTR_FRAME_SIZE
	.align		4
.L_16:
        /*0054*/ 	.byte	0x04, 0x11
        /*0056*/ 	.short	(.L_18 - .L_17)
	.align		4
.L_17:
        /*0058*/ 	.word	index@(_Z12hierarchize3iiPfii)
        /*005c*/ 	.word	0x00000000


	//----- nvinfo : EIATTR_REGCOUNT
	.align		4
.L_18:
        /*0060*/ 	.byte	0x04, 0x2f
        /*0062*/ 	.short	(.L_20 - .L_19)
	.align		4
.L_19:
        /*0064*/ 	.word	index@(_Z12hierarchize4iiPfii)
        /*0068*/ 	.word	0x0000001d


	//----- nvinfo : EIATTR_FRAME_SIZE
	.align		4
.L_20:
        /*006c*/ 	.byte	0x04, 0x11
        /*006e*/ 	.short	(.L_22 - .L_21)
	.align		4
.L_21:
        /*0070*/ 	.word	index@(_Z12hierarchize4iiPfii)
        /*0074*/ 	.word	0x00000000


	//----- nvinfo : EIATTR_REGCOUNT
	.align		4
.L_22:
        /*0078*/ 	.byte	0x04, 0x2f
        /*007a*/ 	.short	(.L_24 - .L_23)
	.align		4
.L_23:
        /*007c*/ 	.word	index@(_Z12hierarchize5iiPfii)
        /*0080*/ 	.word	0x0000001e


	//----- nvinfo : EIATTR_FRAME_SIZE
	.align		4
.L_24:
        /*0084*/ 	.byte	0x04, 0x11
        /*0086*/ 	.short	(.L_26 - .L_25)
	.align		4
.L_25:
        /*0088*/ 	.word	index@(_Z12hierarchize5iiPfii)
        /*008c*/ 	.word	0x00000000


	//----- nvinfo : EIATTR_REGCOUNT
	.align		4
.L_26:
        /*0090*/ 	.byte	0x04, 0x2f
        /*0092*/ 	.short	(.L_28 - .L_27)
	.align		4
.L_27:
        /*0094*/ 	.word	index@(_Z12hierarchize6iiPfi)
        /*0098*/ 	.word	0x00000020


	//----- nvinfo : EIATTR_FRAME_SIZE
	.align		4
.L_28:
        /*009c*/ 	.byte	0x04, 0x11
        /*009e*/ 	.short	(.L_30 - .L_29)
	.align		4
.L_29:
        /*00a0*/ 	.word	index@(_Z12hierarchize6iiPfi)
        /*00a4*/ 	.word	0x00000000


	//----- nvinfo : EIATTR_REGCOUNT
	.align		4
.L_30:
        /*00a8*/ 	.byte	0x04, 0x2f
        /*00aa*/ 	.short	(.L_32 - .L_31)
	.align		4
.L_31:
        /*00ac*/ 	.word	index@(_Z12hierarchize7iiPfi)
        /*00b0*/ 	.word	0x00000020


	//----- nvinfo : EIATTR_FRAME_SIZE
	.align		4
.L_32:
        /*00b4*/ 	.byte	0x04, 0x11
        /*00b6*/ 	.short	(.L_34 - .L_33)
	.align		4
.L_33:
        /*00b8*/ 	.word	index@(_Z12hierarchize7iiPfi)
        /*00bc*/ 	.word	0x00000000


	//----- nvinfo : EIATTR_REGCOUNT
	.align		4
.L_34:
        /*00c0*/ 	.byte	0x04, 0x2f
        /*00c2*/ 	.short	(.L_36 - .L_35)
	.align		4
.L_35:
        /*00c4*/ 	.word	index@(_Z9evaluate0iiPfS_S_ii)
        /*00c8*/ 	.word	0x00000023


	//----- nvinfo : EIATTR_FRAME_SIZE
	.align		4
.L_36:
        /*00cc*/ 	.byte	0x04, 0x11
        /*00ce*/ 	.short	(.L_38 - .L_37)
	.align		4
.L_37:
        /*00d0*/ 	.word	index@($__internal_9_$__cuda_sm3x_div_rn_noftz_f32_slowpath)
        /*00d4*/ 	.word	0x00000000


	//----- nvinfo : EIATTR_FRAME_SIZE
	.align		4
.L_38:
        /*00d8*/ 	.byte	0x04, 0x11
        /*00da*/ 	.short	(.L_40 - .L_39)
	.align		4
.L_39:
        /*00dc*/ 	.word	index@($__internal_8_$__cuda_sm20_rcp_rn_f32_slowpath)
        /*00e0*/ 	.word	0x00000000


	//----- nvinfo : EIATTR_FRAME_SIZE
	.align		4
.L_40:
        /*00e4*/ 	.byte	0x04, 0x11
        /*00e6*/ 	.short	(.L_42 - .L_41)
	.align		4
.L_41:
        /*00e8*/ 	.word	index@(_Z9evaluate0iiPfS_S_ii)
        /*00ec*/ 	.word	0x00000000


	//----- nvinfo : EIATTR_REGCOUNT
	.align		4
.L_42:
        /*00f0*/ 	.byte	0x04, 0x2f
        /*00f2*/ 	.short	(.L_44 - .L_43)
	.align		4
.L_43:
        /*00f4*/ 	.word	index@(_Z9evaluate1iiPfS_S_ii)
        /*00f8*/ 	.word	0x00000025


	//----- nvinfo : EIATTR_FRAME_SIZE
	.align		4
.L_44:
        /*00fc*/ 	.byte	0x04, 0x11
        /*00fe*/ 	.short	(.L_46 - .L_45)
	.align		4
.L_45:
        /*0100*/ 	.word	index@($__internal_7_$__cuda_sm3x_div_rn_noftz_f32_slowpath)
        /*0104*/ 	.word	0x00000000


	//----- nvinfo : EIATTR_FRAME_SIZE
	.align		4
.L_46:
        /*0108*/ 	.byte	0x04, 0x11
        /*010a*/ 	.short	(.L_48 - .L_47)
	.align		4
.L_47:
        /*010c*/ 	.word	index@($__internal_6_$__cuda_sm20_rcp_rn_f32_slowpath)
        /*0110*/ 	.word	0x00000000


	//----- nvinfo : EIATTR_FRAME_SIZE
	.align		4
.L_48:
        /*0114*/ 	.byte	0x04, 0x11
        /*0116*/ 	.short	(.L_50 - .L_49)
	.align		4
.L_49:
        /*0118*/ 	.word	index@(_Z9evaluate1iiPfS_S_ii)
        /*011c*/ 	.word	0x00000000


	//----- nvinfo : EIATTR_REGCOUNT
	.align		4
.L_50:
        /*0120*/ 	.byte	0x04, 0x2f
        /*0122*/ 	.short	(.L_52 - .L_51)
	.align		4
.L_51:
        /*0124*/ 	.word	index@(_Z9evaluate2iiPfS_S_ii)
        /*0128*/ 	.word	0x0000001f


	//----- nvinfo : EIATTR_FRAME_SIZE
	.align		4
.L_52:
        /*012c*/ 	.byte	0x04, 0x11
        /*012e*/ 	.short	(.L_54 - .L_53)
	.align		4
.L_53:
        /*0130*/ 	.word	index@($__internal_5_$__cuda_sm3x_div_rn_noftz_f32_slowpath)
        /*0134*/ 	.word	0x00000000


	//----- nvinfo : EIATTR_FRAME_SIZE
	.align		4
.L_54:
        /*0138*/ 	.byte	0x04, 0x11
        /*013a*/ 	.short	(.L_56 - .L_55)
	.align		4
.L_55:
        /*013c*/ 	.word	index@($__internal_4_$__cuda_sm20_rcp_rn_f32_slowpath)
        /*0140*/ 	.word	0x00000000


	//----- nvinfo : EIATTR_FRAME_SIZE
	.align		4
.L_56:
        /*0144*/ 	.byte	0x04, 0x11
        /*0146*/ 	.short	(.L_58 - .L_57)
	.align		4
.L_57:
        /*0148*/ 	.word	index@(_Z9evaluate2iiPfS_S_ii)
        /*014c*/ 	.word	0x00000000


	//----- nvinfo : EIATTR_REGCOUNT
	.align		4
.L_58:
        /*0150*/ 	.byte	0x04, 0x2f
        /*0152*/ 	.short	(.L_60 - .L_59)
	.align		4
.L_59:
        /*0154*/ 	.word	index@(_Z9evaluate3iiPfS_S_iiii)
        /*0158*/ 	.word	0x0000001d


	//----- nvinfo : EIATTR_FRAME_SIZE
	.align		4
.L_60:
        /*015c*/ 	.byte	0x04, 0x11
        /*015e*/ 	.short	(.L_62 - .L_61)
	.align		4
.L_61:
        /*0160*/ 	.word	index@($__internal_3_$__cuda_sm3x_div_rn_noftz_f32_slowpath)
        /*0164*/ 	.word	0x00000000


	//----- nvinfo : EIATTR_FRAME_SIZE
	.align		4
.L_62:
        /*0168*/ 	.byte	0x04, 0x11
        /*016a*/ 	.short	(.L_64 - .L_63)
	.align		4
.L_63:
        /*016c*/ 	.word	index@($__internal_2_$__cuda_sm20_rcp_rn_f32_slowpath)
        /*0170*/ 	.word	0x00000000


	//----- nvinfo : EIATTR_FRAME_SIZE
	.align		4
.L_64:
        /*0174*/ 	.byte	0x04, 0x11
        /*0176*/ 	.short	(.L_66 - .L_65)
	.align		4
.L_65:
        /*0178*/ 	.word	index@(_Z9evaluate3iiPfS_S_iiii)
        /*017c*/ 	.word	0x00000000


	//----- nvinfo : EIATTR_REGCOUNT
	.align		4
.L_66:
        /*0180*/ 	.byte	0x04, 0x2f
        /*0182*/ 	.short	(.L_68 - .L_67)
	.align		4
.L_67:
        /*0184*/ 	.word	index@(_Z9evaluate4iiPfS_S_ii)
        /*0188*/ 	.word	0x00000020


	//----- nvinfo : EIATTR_FRAME_SIZE
	.align		4
.L_68:
        /*018c*/ 	.byte	0x04, 0x11
        /*018e*/ 	.short	(.L_70 - .L_69)
	.align		4
.L_69:
        /*0190*/ 	.word	index@($__internal_1_$__cuda_sm20_rcp_rn_f32_slowpath)
        /*0194*/ 	.word	0x00000000


	//----- nvinfo : EIATTR_FRAME_SIZE
	.align		4
.L_70:
        /*0198*/ 	.byte	0x04, 0x11
        /*019a*/ 	.short	(.L_72 - .L_71)
	.align		4
.L_71:
        /*019c*/ 	.word	index@(_Z9evaluate4iiPfS_S_ii)
        /*01a0*/ 	.word	0x00000000


	//----- nvinfo : EIATTR_REGCOUNT
	.align		4
.L_72:
        /*01a4*/ 	.byte	0x04, 0x2f
        /*01a6*/ 	.short	(.L_74 - .L_73)
	.align		4
.L_73:
        /*01a8*/ 	.word	index@(_Z9evaluate5iiPfS_S_ii)
        /*01ac*/ 	.word	0x00000027


	//----- nvinfo : EIATTR_FRAME_SIZE
	.align		4
.L_74:
        /*01b0*/ 	.byte	0x04, 0x11
        /*01b2*/ 	.short	(.L_76 - .L_75)
	.align		4
.L_75:
        /*01b4*/ 	.word	index@($__internal_0_$__cuda_sm20_rcp_rn_f32_slowpath)
        /*01b8*/ 	.word	0x00000000


	//----- nvinfo : EIATTR_FRAME_SIZE
	.align		4
.L_76:
        /*01bc*/ 	.byte	0x04, 0x11
        /*01be*/ 	.short	(.L_78 - .L_77)
	.align		4
.L_77:
        /*01c0*/ 	.word	index@(_Z9evaluate5iiPfS_S_ii)
        /*01c4*/ 	.word	0x00000000


	//----- nvinfo : EIATTR_MIN_STACK_SIZE
	.align		4
.L_78:
        /*01c8*/ 	.byte	0x04, 0x12
        /*01ca*/ 	.short	(.L_80 - .L_79)
	.align		4
.L_79:
        /*01cc*/ 	.word	index@(_Z9evaluate5iiPfS_S_ii)
        /*01d0*/ 	.word	0x00000000


	//----- nvinfo : EIATTR_MIN_STACK_SIZE
	.align		4
.L_80:
        /*01d4*/ 	.byte	0x04, 0x12
        /*01d6*/ 	.short	(.L_82 - .L_81)
	.align		4
.L_81:
        /*01d8*/ 	.word	index@(_Z9evaluate4iiPfS_S_ii)
        /*01dc*/ 	.word	0x00000000


	//----- nvinfo : EIATTR_MIN_STACK_SIZE
	.align		4
.L_82:
        /*01e0*/ 	.byte	0x04, 0x12
        /*01e2*/ 	.short	(.L_84 - .L_83)
	.align		4
.L_83:
        /*01e4*/ 	.word	index@(_Z9evaluate3iiPfS_S_iiii)
        /*01e8*/ 	.word	0x00000000


	//----- nvinfo : EIATTR_MIN_STACK_SIZE
	.align		4
.L_84:
        /*01ec*/ 	.byte	0x04, 0x12
        /*01ee*/ 	.short	(.L_86 - .L_85)
	.align		4
.L_85:
        /*01f0*/ 	.word	index@(_Z9evaluate2iiPfS_S_ii)
        /*01f4*/ 	.word	0x00000000


	//----- nvinfo : EIATTR_MIN_STACK_SIZE
	.align		4
.L_86:
        /*01f8*/ 	.byte	0x04, 0x12
        /*01fa*/ 	.short	(.L_88 - .L_87)
	.align		4
.L_87:
        /*01fc*/ 	.word	index@(_Z9evaluate1iiPfS_S_ii)
        /*0200*/ 	.word	0x00000000


	//----- nvinfo : EIATTR_MIN_STACK_SIZE
	.align		4
.L_88:
        /*0204*/ 	.byte	0x04, 0x12
        /*0206*/ 	.short	(.L_90 - .L_89)
	.align		4
.L_89:
        /*0208*/ 	.word	index@(_Z9evaluate0iiPfS_S_ii)
        /*020c*/ 	.word	0x00000000


	//----- nvinfo : EIATTR_MIN_STACK_SIZE
	.align		4
.L_90:
        /*0210*/ 	.byte	0x04, 0x12
        /*0212*/ 	.short	(.L_92 - .L_91)
	.align		4
.L_91:
        /*0214*/ 	.word	index@(_Z12hierarchize7iiPfi)
        /*0218*/ 	.word	0x00000000


	//----- nvinfo : EIATTR_MIN_STACK_SIZE
	.align		4
.L_92:
        /*021c*/ 	.byte	0x04, 0x12
        /*021e*/ 	.short	(.L_94 - .L_93)
	.align		4
.L_93:
        /*0220*/ 	.word	index@(_Z12hierarchize6iiPfi)
        /*0224*/ 	.word	0x00000000


	//----- nvinfo : EIATTR_MIN_STACK_SIZE
	.align		4
.L_94:
        /*0228*/ 	.byte	0x04, 0x12
        /*022a*/ 	.short	(.L_96 - .L_95)
	.align		4
.L_95:
        /*022c*/ 	.word	index@(_Z12hierarchize5iiPfii)
        /*0230*/ 	.word	0x00000000


	//----- nvinfo : EIATTR_MIN_STACK_SIZE
	.align		4
.L_96:
        /*0234*/ 	.byte	0x04, 0x12
        /*0236*/ 	.short	(.L_98 - .L_97)
	.align		4
.L_97:
        /*0238*/ 	.word	index@(_Z12hierarchize4iiPfii)
        /*023c*/ 	.word	0x00000000


	//----- nvinfo : EIATTR_MIN_STACK_SIZE
	.align		4
.L_98:
        /*0240*/ 	.byte	0x04, 0x12
        /*0242*/ 	.short	(.L_100 - .L_99)
	.align		4
.L_99:
        /*0244*/ 	.word	index@(_Z12hierarchize3iiPfii)
        /*0248*/ 	.word	0x00000000


	//----- nvinfo : EIATTR_MIN_STACK_SIZE
	.align		4
.L_100:
        /*024c*/ 	.byte	0x04, 0x12
        /*024e*/ 	.short	(.L_102 - .L_101)
	.align		4
.L_101:
        /*0250*/ 	.word	index@(_Z12hierarchize2iiPfii)
        /*0254*/ 	.word	0x00000000


	//----- nvinfo : EIATTR_MIN_STACK_SIZE
	.align		4
.L_102:
        /*0258*/ 	.byte	0x04, 0x12
        /*025a*/ 	.short	(.L_104 - .L_103)
	.align		4
.L_103:
        /*025c*/ 	.word	index@(_Z12hierarchize1iiPfii)
        /*0260*/ 	.word	0x00000000


	//----- nvinfo : EIATTR_MIN_STACK_SIZE
	.align		4
.L_104:
        /*0264*/ 	.byte	0x04, 0x12
        /*0266*/ 	.short	(.L_106 - .L_105)
	.align		4
.L_105:
        /*0268*/ 	.word	index@(_Z12hierarchize0iiiPfii)
        /*026c*/ 	.word	0x00000000
.L_106:


//--------------------- .nv.compat                --------------------------
	.section	.nv.compat,"",@"SHT_CUDA_COMPAT_INFO"
	.align	4
        /*0000*/ 	.byte	0x02, 0x09, 0x00, 0x00, 0x02, 0x02, 0x01, 0x00, 0x02, 0x05, 0x05, 0x00, 0x03, 0x07, 0x01, 0x01
        /*0010*/ 	.byte	0x02, 0x03, 0x00, 0x00, 0x02, 0x06, 0x01, 0x00, 0x04, 0x0b, 0x08, 0x00, 0x01, 0x00, 0x00, 0x00
        /*0020*/ 	.byte	0x00, 0x00, 0x00, 0x00


//--------------------- .nv.info._Z9evaluate5iiPfS_S_ii --------------------------
	.section	.nv.info._Z9evaluate5iiPfS_S_ii,"",@"SHT_CUDA_INFO"
	.sectionflags	@""
	.align	4


	//----- nvinfo : EIATTR_CUDA_API_VERSION
	.align		4
        /*0000*/ 	.byte	0x04, 0x37
        /*0002*/ 	.short	(.L_108 - .L_107)
.L_107:
        /*0004*/ 	.word	0x00000082


	//----- nvinfo : EIATTR_KPARAM_INFO
	.align		4
.L_108:
        /*0008*/ 	.byte	0x04, 0x17
        /*000a*/ 	.short	(.L_110 - .L_109)
.L_109:
        /*000c*/ 	.word	0x00000000
        /*0010*/ 	.short	0x0006
        /*0012*/ 	.short	0x0024
        /*0014*/ 	.byte	0x00, 0xf0, 0x11, 0x00


	//----- nvinfo : EIATTR_KPARAM_INFO
	.align		4
.L_110:
        /*0018*/ 	.byte	0x04, 0x17
        /*001a*/ 	.short	(.L_112 - .L_111)
.L_111:
        /*001c*/ 	.word	0x00000000
        /*0020*/ 	.short	0x0005
        /*0022*/ 	.short	0x0020
        /*0024*/ 	.byte	0x00, 0xf0, 0x11, 0x00


	//----- nvinfo : EIATTR_KPARAM_INFO
	.align		4
.L_112:
        /*0028*/ 	.byte	0x04, 0x17
        /*002a*/ 	.short	(.L_114 - .L_113)
.L_113:
        /*002c*/ 	.word	0x00000000
        /*0030*/ 	.short	0x0004
        /*0032*/ 	.short	0x0018
        /*0034*/ 	.byte	0x00, 0xf5, 0x21, 0x00


	//----- nvinfo : EIATTR_KPARAM_INFO
	.align		4
.L_114:
        /*0038*/ 	.byte	0x04, 0x17
        /*003a*/ 	.short	(.L_116 - .L_115)
.L_115:
        /*003c*/ 	.word	0x00000000
        /*0040*/ 	.short	0x0003
        /*0042*/ 	.short	0x0010
        /*0044*/ 	.byte	0x00, 0xf5, 0x21, 0x00


	//----- nvinfo : EIATTR_KPARAM_INFO
	.align		4
.L_116:
        /*0048*/ 	.byte	0x04, 0x17
        /*004a*/ 	.short	(.L_118 - .L_117)
.L_117:
        /*004c*/ 	.word	0x00000000
        /*0050*/ 	.short	0x0002
        /*0052*/ 	.short	0x0008
        /*0054*/ 	.byte	0x00, 0xf5, 0x21, 0x00


	//----- nvinfo : EIATTR_KPARAM_INFO
	.align		4
.L_118:
        /*0058*/ 	.byte	0x04, 0x17
        /*005a*/ 	.short	(.L_120 - .L_119)
.L_119:
        /*005c*/ 	.word	0x00000000
        /*0060*/ 	.short	0x0001
        /*0062*/ 	.short	0x0004
        /*0064*/ 	.byte	0x00, 0xf0, 0x11, 0x00


	//----- nvinfo : EIATTR_KPARAM_INFO
	.align		4
.L_120:
        /*0068*/ 	.byte	0x04, 0x17
        /*006a*/ 	.short	(.L_122 - .L_121)
.L_121:
        /*006c*/ 	.word	0x00000000
        /*0070*/ 	.short	0x0000
        /*0072*/ 	.short	0x0000
        /*0074*/ 	.byte	0x00, 0xf0, 0x11, 0x00


	//----- nvinfo : EIATTR_SPARSE_MMA_MASK
	.align		4
.L_122:
        /*0078*/ 	.byte	0x03, 0x50
        /*007a*/ 	.short	0x0000


	//----- nvinfo : EIATTR_MAXREG_COUNT
	.align		4
        /*007c*/ 	.byte	0x03, 0x1b
        /*007e*/ 	.short	0x00ff


	//----- nvinfo : EIATTR_NUM_BARRIERS
	.align		4
        /*0080*/ 	.byte	0x02, 0x4c
        /*0082*/ 	.byte	0x01
	.zero		1


	//----- nvinfo : EIATTR_MERCURY_ISA_VERSION
	.align		4
        /*0084*/ 	.byte	0x03, 0x5f
        /*0086*/ 	.short	0x0101


	//----- nvinfo : EIATTR_VRC_CTA_INIT_COUNT
	.align		4
        /*0088*/ 	.byte	0x02, 0x4a
	.zero		1
	.zero		1


	//----- nvinfo : EIATTR_EXIT_INSTR_OFFSETS
	.align		4
        /*008c*/ 	.byte	0x04, 0x1c
        /*008e*/ 	.short	(.L_124 - .L_123)


	//   ....[0]....
.L_123:
        /*0090*/ 	.word	0x00000220


	//   ....[1]....
        /*0094*/ 	.word	0x000002a0


	//   ....[2]....
        /*0098*/ 	.word	0x00003210


	//----- nvinfo : EIATTR_CRS_STACK_SIZE
	.align		4
.L_124:
        /*009c*/ 	.byte	0x04, 0x1e
        /*009e*/ 	.short	(.L_126 - .L_125)
.L_125:
        /*00a0*/ 	.word	0x00000000


	//----- nvinfo : EIATTR_CBANK_PARAM_SIZE
	.align		4
.L_126:
        /*00a4*/ 	.byte	0x03, 0x19
        /*00a6*/ 	.short	0x0028


	//----- nvinfo : EIATTR_PARAM_CBANK
	.align		4
        /*00a8*/ 	.byte	0x04, 0x0a
        /*00aa*/ 	.short	(.L_128 - .L_127)
	.align		4
.L_127:
        /*00ac*/ 	.word	index@(.nv.constant0._Z9evaluate5iiPfS_S_ii)
        /*00b0*/ 	.short	0x0380
        /*00b2*/ 	.short	0x0028


	//----- nvinfo : EIATTR_SW_WAR
	.align		4
.L_128:
        /*00b4*/ 	.byte	0x04, 0x36
        /*00b6*/ 	.short	(.L_130 - .L_129)
.L_129:
        /*00b8*/ 	.word	0x00000008
.L_130:


//--------------------- .nv.info._Z9evaluate4iiPfS_S_ii --------------------------
	.section	.nv.info._Z9evaluate4iiPfS_S_ii,"",@"SHT_CUDA_INFO"
	.sectionflags	@""
	.align	4


	//----- nvinfo : EIATTR_CUDA_API_VERSION
	.align		4
        /*0000*/ 	.byte	0x04, 0x37
        /*0002*/ 	.short	(.L_132 - .L_131)
.L_131:
        /*0004*/ 	.word	0x00000082


	//----- nvinfo : EIATTR_KPARAM_INFO
	.align		4
.L_132:
        /*0008*/ 	.byte	0x04, 0x17
        /*000a*/ 	.short	(.L_134 - .L_133)
.L_133:
        /*000c*/ 	.word	0x00000000
        /*0010*/ 	.short	0x0006
        /*0012*/ 	.short	0x0024
        /*0014*/ 	.byte	0x00, 0xf0, 0x11, 0x00


	//----- nvinfo : EIATTR_KPARAM_INFO
	.align		4
.L_134:
        /*0018*/ 	.byte	0x04, 0x17
        /*001a*/ 	.short	(.L_136 - .L_135)
.L_135:
        /*001c*/ 	.word	0x00000000
        /*0020*/ 	.short	0x0005
        /*0022*/ 	.short	0x0020
        /*0024*/ 	.byte	0x00, 0xf0, 0x11, 0x00


	//----- nvinfo : EIATTR_KPARAM_INFO
	.align		4
.L_136:
        /*0028*/ 	.byte	0x04, 0x17
        /*002a*/ 	.short	(.L_138 - .L_137)
.L_137:
        /*002c*/ 	.word	0x00000000
        /*0030*/ 	.short	0x0004
        /*0032*/ 	.short	0x0018
        /*0034*/ 	.byte	0x00, 0xf5, 0x21, 0x00


	//----- nvinfo : EIATTR_KPARAM_INFO
	.align		4
.L_138:
        /*0038*/ 	.byte	0x04, 0x17
        /*003a*/ 	.short	(.L_140 - .L_139)
.L_139:
        /*003c*/ 	.word	0x00000000
        /*0040*/ 	.short	0x0003
        /*0042*/ 	.short	0x0010
        /*0044*/ 	.byte	0x00, 0xf5, 0x21, 0x00


	//----- nvinfo : EIATTR_KPARAM_INFO
	.align		4
.L_140:
        /*0048*/ 	.byte	0x04, 0x17
        /*004a*/ 	.short	(.L_142 - .L_141)
.L_141:
        /*004c*/ 	.word	0x00000000
        /*0050*/ 	.short	0x0002
        /*0052*/ 	.short	0x0008
        /*0054*/ 	.byte	0x00, 0xf5, 0x21, 0x00


	//----- nvinfo : EIATTR_KPARAM_INFO
	.align		4
.L_142:
        /*0058*/ 	.byte	0x04, 0x17
        /*005a*/ 	.short	(.L_144 - .L_143)
.L_143:
        /*005c*/ 	.word	0x00000000
        /*0060*/ 	.short	0x0001
        /*0062*/ 	.short	0x0004
        /*0064*/ 	.byte	0x00, 0xf0, 0x11, 0x00


	//----- nvinfo : EIATTR_KPARAM_INFO
	.align		4
.L_144:
        /*0068*/ 	.byte	0x04, 0x17
        /*006a*/ 	.short	(.L_146 - .L_145)
.L_145:
        /*006c*/ 	.word	0x00000000
        /*0070*/ 	.short	0x0000
        /*0072*/ 	.short	0x0000
        /*0074*/ 	.byte	0x00, 0xf0, 0x11, 0x00


	//----- nvinfo : EIATTR_SPARSE_MMA_MASK
	.align		4
.L_146:
        /*0078*/ 	.byte	0x03, 0x50
        /*007a*/ 	.short	0x0000


	//----- nvinfo : EIATTR_MAXREG_COUNT
	.align		4
        /*007c*/ 	.byte	0x03, 0x1b
        /*007e*/ 	.short	0x00ff


	//----- nvinfo : EIATTR_NUM_BARRIERS
	.align		4
        /*0080*/ 	.byte	0x02, 0x4c
        /*0082*/ 	.byte	0x01
	.zero		1


	//----- nvinfo : EIATTR_MERCURY_ISA_VERSION
	.align		4
        /*0084*/ 	.byte	0x03, 0x5f
        /*0086*/ 	.short	0x0101


	//----- nvinfo : EIATTR_VRC_CTA_INIT_COUNT
	.align		4
        /*0088*/ 	.byte	0x02, 0x4a
	.zero		1
	.zero		1


	//----- nvinfo : EIATTR_EXIT_INSTR_OFFSETS
	.align		4
        /*008c*/ 	.byte	0x04, 0x1c
        /*008e*/ 	.short	(.L_148 - .L_147)


	//   ....[0]....
.L_147:
        /*0090*/ 	.word	0x00000220


	//   ....[1]....
        /*0094*/ 	.word	0x000002a0


	//   ....[2]....
        /*0098*/ 	.word	0x00002d50


	//----- nvinfo : EIATTR_CRS_STACK_SIZE
	.align		4
.L_148:
        /*009c*/ 	.byte	0x04, 0x1e
        /*009e*/ 	.short	(.L_150 - .L_149)
.L_149:
        /*00a0*/ 	.word	0x00000000


	//----- nvinfo : EIATTR_CBANK_PARAM_SIZE
	.align		4
.L_150:
        /*00a4*/ 	.byte	0x03, 0x19
        /*00a6*/ 	.short	0x0028


	//----- nvinfo : EIATTR_PARAM_CBANK
	.align		4
        /*00a8*/ 	.byte	0x04, 0x0a
        /*00aa*/ 	.short	(.L_152 - .L_151)
	.align		4
.L_151:
        /*00ac*/ 	.word	index@(.nv.constant0._Z9evaluate4iiPfS_S_ii)
        /*00b0*/ 	.short	0x0380
        /*00b2*/ 	.short	0x0028


	//----- nvinfo : EIATTR_SW_WAR
	.align		4
.L_152:
        /*00b4*/ 	.byte	0x04, 0x36
        /*00b6*/ 	.short	(.L_154 - .L_153)
.L_153:
        /*00b8*/ 	.word	0x00000008
.L_154:


//--------------------- .nv.info._Z9evaluate3iiPfS_S_iiii --------------------------
	.section	.nv.info._Z9evaluate3iiPfS_S_iiii,"",@"SHT_CUDA_INFO"
	.sectionflags	@""
	.align	4


	//----- nvinfo : EIATTR_CUDA_API_VERSION
	.align		4
        /*0000*/ 	.byte	0x04, 0x37
        /*0002*/ 	.short	(.L_156 - .L_155)
.L_155:
        /*0004*/ 	.word	0x00000082


	//----- nvinfo : EIATTR_KPARAM_INFO
	.align		4
.L_156:
        /*0008*/ 	.byte	0x04, 0x17
        /*000a*/ 	.short	(.L_158 - .L_157)
.L_157:
        /*000c*/ 	.word	0x00000000
        /*0010*/ 	.short	0x0008
        /*0012*/ 	.short	0x002c
        /*0014*/ 	.byte	0x00, 0xf0, 0x11, 0x00


	//----- nvinfo : EIATTR_KPARAM_INFO
	.align		4
.L_158:
        /*0018*/ 	.byte	0x04, 0x17
        /*001a*/ 	.short	(.L_160 - .L_159)
.L_159:
        /*001c*/ 	.word	0x00000000
        /*0020*/ 	.short	0x0007
        /*0022*/ 	.short	0x0028
        /*0024*/ 	.byte	0x00, 0xf0, 0x11, 0x00


	//----- nvinfo : EIATTR_KPARAM_INFO
	.align		4
.L_160:
        /*0028*/ 	.byte	0x04, 0x17
        /*002a*/ 	.short	(.L_162 - .L_161)
.L_161:
        /*002c*/ 	.word	0x00000000
        /*0030*/ 	.short	0x0006
        /*0032*/ 	.short	0x0024
        /*0034*/ 	.byte	0x00, 0xf0, 0x11, 0x00


	//----- nvinfo : EIATTR_KPARAM_INFO
	.align		4
.L_162:
        /*0038*/ 	.byte	0x04, 0x17
        /*003a*/ 	.short	(.L_164 - .L_163)
.L_163:
        /*003c*/ 	.word	0x00000000
        /*0040*/ 	.short	0x0005
        /*0042*/ 	.short	0x0020
        /*0044*/ 	.byte	0x00, 0xf0, 0x11, 0x00


	//----- nvinfo : EIATTR_KPARAM_INFO
	.align		4
.L_164:
        /*0048*/ 	.byte	0x04, 0x17
        /*004a*/ 	.short	(.L_166 - .L_165)
.L_165:
        /*004c*/ 	.word	0x00000000
        /*0050*/ 	.short	0x0004
        /*0052*/ 	.short	0x0018
        /*0054*/ 	.byte	0x00, 0xf5, 0x21, 0x00


	//----- nvinfo : EIATTR_KPARAM_INFO
	.align		4
.L_166:
        /*0058*/ 	.byte	0x04, 0x17
        /*005a*/ 	.short	(.L_168 - .L_167)
.L_167:
        /*005c*/ 	.word	0x00000000
        /*0060*/ 	.short	0x0003
        /*0062*/ 	.short	0x0010
        /*0064*/ 	.byte	0x00, 0xf5, 0x21, 0x00


	//----- nvinfo : EIATTR_KPARAM_INFO
	.align		4
.L_168:
        /*0068*/ 	.byte	0x04, 0x17
        /*006a*/ 	.short	(.L_170 - .L_169)
.L_169:
        /*006c*/ 	.word	0x00000000
        /*0070*/ 	.short	0x0002
        /*0072*/ 	.short	0x0008
        /*0074*/ 	.byte	0x00, 0xf5, 0x21, 0x00


	//----- nvinfo : EIATTR_KPARAM_INFO
	.align		4
.L_170:
        /*0078*/ 	.byte	0x04, 0x17
        /*007a*/ 	.short	(.L_172 - .L_171)
.L_171:
        /*007c*/ 	.word	0x00000000
        /*0080*/ 	.short	0x0001
        /*0082*/ 	.short	0x0004
        /*0084*/ 	.byte	0x00, 0xf0, 0x11, 0x00


	//----- nvinfo : EIATTR_KPARAM_INFO
	.align		4
.L_172:
        /*0088*/ 	.byte	0x04, 0x17
        /*008a*/ 	.short	(.L_174 - .L_173)
.L_173:
        /*008c*/ 	.word	0x00000000
        /*0090*/ 	.short	0x0000
        /*0092*/ 	.short	0x0000
        /*0094*/ 	.byte	0x00, 0xf0, 0x11, 0x00


	//----- nvinfo : EIATTR_SPARSE_MMA_MASK
	.align		4
.L_174:
        /*0098*/ 	.byte	0x03, 0x50
        /*009a*/ 	.short	0x0000


	//----- nvinfo : EIATTR_MAXREG_COUNT
	.align		4
        /*009c*/ 	.byte	0x03, 0x1b
        /*009e*/ 	.short	0x00ff


	//----- nvinfo : EIATTR_NUM_BARRIERS
	.align		4
        /*00a0*/ 	.byte	0x02, 0x4c
        /*00a2*/ 	.byte	0x01
	.zero		1


	//----- nvinfo : EIATTR_MERCURY_ISA_VERSION
	.align		4
        /*00a4*/ 	.byte	0x03, 0x5f
        /*00a6*/ 	.short	0x0101


	//----- nvinfo : EIATTR_VRC_CTA_INIT_COUNT
	.align		4
        /*00a8*/ 	.byte	0x02, 0x4a
	.zero		1
	.zero		1


	//----- nvinfo : EIATTR_EXIT_INSTR_OFFSETS
	.align		4
        /*00ac*/ 	.byte	0x04, 0x1c
        /*00ae*/ 	.short	(.L_176 - .L_175)


	//   ....[0]....
.L_175:
        /*00b0*/ 	.word	0x00000220


	//   ....[1]....
        /*00b4*/ 	.word	0x00000280


	//   ....[2]....
        /*00b8*/ 	.word	0x00002380


	//   ....[3]....
        /*00bc*/ 	.word	0x00002530


	//   ....[4]....
        /*00c0*/ 	.word	0x000026b0


	//----- nvinfo : EIATTR_CRS_STACK_SIZE
	.align		4
.L_176:
        /*00c4*/ 	.byte	0x04, 0x1e
        /*00c6*/ 	.short	(.L_178 - .L_177)
.L_177:
        /*00c8*/ 	.word	0x00000000


	//----- nvinfo : EIATTR_CBANK_PARAM_SIZE
	.align		4
.L_178:
        /*00cc*/ 	.byte	0x03, 0x19
        /*00ce*/ 	.short	0x0030


	//----- nvinfo : EIATTR_PARAM_CBANK
	.align		4
        /*00d0*/ 	.byte	0x04, 0x0a
        /*00d2*/ 	.short	(.L_180 - .L_179)
	.align		4
.L_179:
        /*00d4*/ 	.word	index@(.nv.constant0._Z9evaluate3iiPfS_S_iiii)
        /*00d8*/ 	.short	0x0380
        /*00da*/ 	.short	0x0030


	//----- nvinfo : EIATTR_SW_WAR
	.align		4
.L_180:
        /*00dc*/ 	.byte	0x04, 0x36
        /*00de*/ 	.short	(.L_182 - .L_181)
.L_181:
        /*00e0*/ 	.word	0x00000008
.L_182:


//--------------------- .nv.info._Z9evaluate2iiPfS_S_ii --------------------------
	.section	.nv.info._Z9evaluate2iiPfS_S_ii,"",@"SHT_CUDA_INFO"
	.sectionflags	@""
	.align	4


	//----- nvinfo : EIATTR_CUDA_API_VERSION
	.align		4
        /*0000*/ 	.byte	0x04, 0x37
        /*0002*/ 	.short	(.L_184 - .L_183)
.L_183:
        /*0004*/ 	.word	0x00000082


	//----- nvinfo : EIATTR_KPARAM_INFO
	.align		4
.L_184:
        /*0008*/ 	.byte	0x04, 0x17
        /*000a*/ 	.short	(.L_186 - .L_185)
.L_185:
        /*000c*/ 	.word	0x00000000
        /*0010*/ 	.short	0x0006
        /*0012*/ 	.short	0x0024
        /*0014*/ 	.byte	0x00, 0xf0, 0x11, 0x00


	//----- nvinfo : EIATTR_KPARAM_INFO
	.align		4
.L_186:
        /*0018*/ 	.byte	0x04, 0x17
        /*001a*/ 	.short	(.L_188 - .L_187)
.L_187:
        /*001c*/ 	.word	0x00000000
        /*0020*/ 	.short	0x0005
        /*0022*/ 	.short	0x0020
        /*0024*/ 	.byte	0x00, 0xf0, 0x11, 0x00


	//----- nvinfo : EIATTR_KPARAM_INFO
	.align		4
.L_188:
        /*0028*/ 	.byte	0x04, 0x17
        /*002a*/ 	.short	(.L_190 - .L_189)
.L_189:
        /*002c*/ 	.word	0x00000000
        /*0030*/ 	.short	0x0004
        /*0032*/ 	.short	0x0018
        /*0034*/ 	.byte	0x00, 0xf5, 0x21, 0x00


	//----- nvinfo : EIATTR_KPARAM_INFO
	.align		4
.L_190:
        /*0038*/ 	.byte	0x04, 0x17
        /*003a*/ 	.short	(.L_192 - .L_191)
.L_191:
        /*003c*/ 	.word	0x00000000
        /*0040*/ 	.short	0x0003
        /*0042*/ 	.short	0x0010
        /*0044*/ 	.byte	0x00, 0xf5, 0x21, 0x00


	//----- nvinfo : EIATTR_KPARAM_INFO
	.align		4
.L_192:
        /*0048*/ 	.byte	0x04, 0x17
        /*004a*/ 	.short	(.L_194 - .L_193)
.L_193:
        /*004c*/ 	.word	0x00000000
        /*0050*/ 	.short	0x0002
        /*0052*/ 	.short	0x0008
        /*0054*/ 	.byte	0x00, 0xf5, 0x21, 0x00


	//----- nvinfo : EIATTR_KPARAM_INFO
	.align		4
.L_194:
        /*0058*/ 	.byte	0x04, 0x17
        /*005a*/ 	.short	(.L_196 - .L_195)
.L_195:
        /*005c*/ 	.word	0x00000000
        /*0060*/ 	.short	0x0001
        /*0062*/ 	.short	0x0004
        /*0064*/ 	.byte	0x00, 0xf0, 0x11, 0x00


	//----- nvinfo : EIATTR_KPARAM_INFO
	.align		4
.L_196:
        /*0068*/ 	.byte	0x04, 0x17
        /*006a*/ 	.short	(.L_198 - .L_197)
.L_197:
        /*006c*/ 	.word	0x00000000
        /*0070*/ 	.short	0x0000
        /*0072*/ 	.short	0x0000
        /*0074*/ 	.byte	0x00, 0xf0, 0x11, 0x00


	//----- nvinfo : EIATTR_SPARSE_MMA_MASK
	.align		4
.L_198:
        /*0078*/ 	.byte	0x03, 0x50
        /*007a*/ 	.short	0x0000


	//----- nvinfo : EIATTR_MAXREG_COUNT
	.align		4
        /*007c*/ 	.byte	0x03, 0x1b
        /*007e*/ 	.short	0x00ff


	//----- nvinfo : EIATTR_NUM_BARRIERS
	.align		4
        /*0080*/ 	.byte	0x02, 0x4c
        /*0082*/ 	.byte	0x01
	.zero		1


	//----- nvinfo : EIATTR_MERCURY_ISA_VERSION
	.align		4
        /*0084*/ 	.byte	0x03, 0x5f
        /*0086*/ 	.short	0x0101


	//----- nvinfo : EIATTR_VRC_CTA_INIT_COUNT
	.align		4
        /*0088*/ 	.byte	0x02, 0x4a
	.zero		1
	.zero		1


	//----- nvinfo : EIATTR_EXIT_INSTR_OFFSETS
	.align		4
        /*008c*/ 	.byte	0x04, 0x1c
        /*008e*/ 	.short	(.L_200 - .L_199)


	//   ....[0]....
.L_199:
        /*0090*/ 	.word	0x00000220


	//   ....[1]....
        /*0094*/ 	.word	0x000002a0


	//   ....[2]....
        /*0098*/ 	.word	0x00002600


	//----- nvinfo : EIATTR_CRS_STACK_SIZE
	.align		4
.L_200:
        /*009c*/ 	.byte	0x04, 0x1e
        /*009e*/ 	.short	(.L_202 - .L_201)
.L_201:
        /*00a0*/ 	.word	0x00000000


	//----- nvinfo : EIATTR_CBANK_PARAM_SIZE
	.align		4
.L_202:
        /*00a4*/ 	.byte	0x03, 0x19
        /*00a6*/ 	.short	0x0028


	//----- nvinfo : EIATTR_PARAM_CBANK
	.align		4
        /*00a8*/ 	.byte	0x04, 0x0a
        /*00aa*/ 	.short	(.L_204 - .L_203)
	.align		4
.L_203:
        /*00ac*/ 	.word	index@(.nv.constant0._Z9evaluate2iiPfS_S_ii)
        /*00b0*/ 	.short	0x0380
        /*00b2*/ 	.short	0x0028


	//----- nvinfo : EIATTR_SW_WAR
	.align		4
.L_204:
        /*00b4*/ 	.byte	0x04, 0x36
        /*00b6*/ 	.short	(.L_206 - .L_205)
.L_205:
        /*00b8*/ 	.word	0x00000008
.L_206:


//--------------------- .nv.info._Z9evaluate1iiPfS_S_ii --------------------------
	.section	.nv.info._Z9evaluate1iiPfS_S_ii,"",@"SHT_CUDA_INFO"
	.sectionflags	@""
	.align	4


	//----- nvinfo : EIATTR_CUDA_API_VERSION
	.align		4
        /*0000*/ 	.byte	0x04, 0x37
        /*0002*/ 	.short	(.L_208 - .L_207)
.L_207:
        /*0004*/ 	.word	0x00000082


	//----- nvinfo : EIATTR_KPARAM_INFO
	.align		4
.L_208:
        /*0008*/ 	.byte	0x04, 0x17
        /*000a*/ 	.short	(.L_210 - .L_209)
.L_209:
        /*000c*/ 	.word	0x00000000
        /*0010*/ 	.short	0x0006
        /*0012*/ 	.short	0x0024
        /*0014*/ 	.byte	0x00, 0xf0, 0x11, 0x00


	//----- nvinfo : EIATTR_KPARAM_INFO
	.align		4
.L_210:
        /*0018*/ 	.byte	0x04, 0x17
        /*001a*/ 	.short	(.L_212 - .L_211)
.L_211:
        /*001c*/ 	.word	0x00000000
        /*0020*/ 	.short	0x0005
        /*0022*/ 	.short	0x0020
        /*0024*/ 	.byte	0x00, 0xf0, 0x11, 0x00


	//----- nvinfo : EIATTR_KPARAM_INFO
	.align		4
.L_212:
        /*0028*/ 	.byte	0x04, 0x17
        /*002a*/ 	.short	(.L_214 - .L_213)
.L_213:
        /*002c*/ 	.word	0x00000000
        /*0030*/ 	.short	0x0004
        /*0032*/ 	.short	0x0018
        /*0034*/ 	.byte	0x00, 0xf5, 0x21, 0x00


	//----- nvinfo : EIATTR_KPARAM_INFO
	.align		4
.L_214:
        /*0038*/ 	.byte	0x04, 0x17
        /*003a*/ 	.short	(.L_216 - .L_215)
.L_215:
        /*003c*/ 	.word	0x00000000
        /*0040*/ 	.short	0x0003
        /*0042*/ 	.short	0x0010
        /*0044*/ 	.byte	0x00, 0xf5, 0x21, 0x00


	//----- nvinfo : EIATTR_KPARAM_INFO
	.align		4
.L_216:
        /*0048*/ 	.byte	0x04, 0x17
        /*004a*/ 	.short	(.L_218 - .L_217)
.L_217:
        /*004c*/ 	.word	0x00000000
        /*0050*/ 	.short	0x0002
        /*0052*/ 	.short	0x0008
        /*0054*/ 	.byte	0x00, 0xf5, 0x21, 0x00


	//----- nvinfo : EIATTR_KPARAM_INFO
	.align		4
.L_218:
        /*0058*/ 	.byte	0x04, 0x17
        /*005a*/ 	.short	(.L_220 - .L_219)
.L_219:
        /*005c*/ 	.word	0x00000000
        /*0060*/ 	.short	0x0001
        /*0062*/ 	.short	0x0004
        /*0064*/ 	.byte	0x00, 0xf0, 0x11, 0x00


	//----- nvinfo : EIATTR_KPARAM_INFO
	.align		4
.L_220:
        /*0068*/ 	.byte	0x04, 0x17
        /*006a*/ 	.short	(.L_222 - .L_221)
.L_221:
        /*006c*/ 	.word	0x00000000
        /*0070*/ 	.short	0x0000
        /*0072*/ 	.short	0x0000
        /*0074*/ 	.byte	0x00, 0xf0, 0x11, 0x00


	//----- nvinfo : EIATTR_SPARSE_MMA_MASK
	.align		4
.L_222:
        /*0078*/ 	.byte	0x03, 0x50
        /*007a*/ 	.short	0x0000


	//----- nvinfo : EIATTR_MAXREG_COUNT
	.align		4
        /*007c*/ 	.byte	0x03, 0x1b
        /*007e*/ 	.short	0x00ff


	//----- nvinfo : EIATTR_NUM_BARRIERS
	.align		4
        /*0080*/ 	.byte	0x02, 0x4c
        /*0082*/ 	.byte	0x01
	.zero		1


	//----- nvinfo : EIATTR_MERCURY_ISA_VERSION
	.align		4
        /*0084*/ 	.byte	0x03, 0x5f
        /*0086*/ 	.short	0x0101


	//----- nvinfo : EIATTR_VRC_CTA_INIT_COUNT
	.align		4
        /*0088*/ 	.byte	0x02, 0x4a
	.zero		1
	.zero		1


	//----- nvinfo : EIATTR_EXIT_INSTR_OFFSETS
	.align		4
        /*008c*/ 	.byte	0x04, 0x1c
        /*008e*/ 	.short	(.L_224 - .L_223)


	//   ....[0]....
.L_223:
        /*0090*/ 	.word	0x00000220


	//   ....[1]....
        /*0094*/ 	.word	0x00000280


	//   ....[2]....
        /*0098*/ 	.word	0x00002500


	//----- nvinfo : EIATTR_CRS_STACK_SIZE
	.align		4
.L_224:
        /*009c*/ 	.byte	0x04, 0x1e
        /*009e*/ 	.short	(.L_226 - .L_225)
.L_225:
        /*00a0*/ 	.word	0x00000000


	//----- nvinfo : EIATTR_CBANK_PARAM_SIZE
	.align		4
.L_226:
        /*00a4*/ 	.byte	0x03, 0x19
        /*00a6*/ 	.short	0x0028


	//----- nvinfo : EIATTR_PARAM_CBANK
	.align		4
        /*00a8*/ 	.byte	0x04, 0x0a
        /*00aa*/ 	.short	(.L_228 - .L_227)
	.align		4
.L_227:
        /*00ac*/ 	.word	index@(.nv.constant0._Z9evaluate1iiPfS_S_ii)
        /*00b0*/ 	.short	0x0380
        /*00b2*/ 	.short	0x0028


	//----- nvinfo : EIATTR_SW_WAR
	.align		4
.L_228:
        /*00b4*/ 	.byte	0x04, 0x36
        /*00b6*/ 	.short	(.L_230 - .L_229)
.L_229:
        /*00b8*/ 	.word	0x00000008
.L_230:


//--------------------- .nv.info._Z9evaluate0iiPfS_S_ii --------------------------
	.section	.nv.info._Z9evaluate0iiPfS_S_ii,"",@"SHT_CUDA_INFO"
	.sectionflags	@""
	.align	4


	//----- nvinfo : EIATTR_CUDA_API_VERSION
	.align		4
        /*0000*/ 	.byte	0x04, 0x37
        /*0002*/ 	.short	(.L_232 - .L_231)
.L_231:
        /*0004*/ 	.word	0x00000082


	//----- nvinfo : EIATTR_KPARAM_INFO
	.align		4
.L_232:
        /*0008*/ 	.byte	0x04, 0x17
        /*000a*/ 	.short	(.L_234 - .L_233)
.L_233:
        /*000c*/ 	.word	0x00000000
        /*0010*/ 	.short	0x0006
        /*0012*/ 	.short	0x0024
        /*0014*/ 	.byte	0x00, 0xf0, 0x11, 0x00


	//----- nvinfo : EIATTR_KPARAM_INFO
	.align		4
.L_234:
        /*0018*/ 	.byte	0x04, 0x17
        /*001a*/ 	.short	(.L_236 - .L_235)
.L_235:
        /*001c*/ 	.word	0x00000000
        /*0020*/ 	.short	0x0005
        /*0022*/ 	.short	0x0020
        /*0024*/ 	.byte	0x00, 0xf0, 0x11, 0x00


	//----- nvinfo : EIATTR_KPARAM_INFO
	.align		4
.L_236:
        /*0028*/ 	.byte	0x04, 0x17
        /*002a*/ 	.short	(.L_238 - .L_237)
.L_237:
        /*002c*/ 	.word	0x00000000
        /*0030*/ 	.short	0x0004
        /*0032*/ 	.short	0x0018
        /*0034*/ 	.byte	0x00, 0xf5, 0x21, 0x00


	//----- nvinfo : EIATTR_KPARAM_INFO
	.align		4
.L_238:
        /*0038*/ 	.byte	0x04, 0x17
        /*003a*/ 	.short	(.L_240 - .L_239)
.L_239:
        /*003c*/ 	.word	0x00000000
        /*0040*/ 	.short	0x0003
        /*0042*/ 	.short	0x0010
        /*0044*/ 	.byte	0x00, 0xf5, 0x21, 0x00


	//----- nvinfo : EIATTR_KPARAM_INFO
	.align		4
.L_240:
        /*0048*/ 	.byte	0x04, 0x17
        /*004a*/ 	.short	(.L_242 - .L_241)
.L_241:
        /*004c*/ 	.word	0x00000000
        /*0050*/ 	.short	0x0002
        /*0052*/ 	.short	0x0008
        /*0054*/ 	.byte	0x00, 0xf5, 0x21, 0x00


	//----- nvinfo : EIATTR_KPARAM_INFO
	.align		4
.L_242:
        /*0058*/ 	.byte	0x04, 0x17
        /*005a*/ 	.short	(.L_244 - .L_243)
.L_243:
        /*005c*/ 	.word	0x00000000
        /*0060*/ 	.short	0x0001
        /*0062*/ 	.short	0x0004
        /*0064*/ 	.byte	0x00, 0xf0, 0x11, 0x00


	//----- nvinfo : EIATTR_KPARAM_INFO
	.align		4
.L_244:
        /*0068*/ 	.byte	0x04, 0x17
        /*006a*/ 	.short	(.L_246 - .L_245)
.L_245:
        /*006c*/ 	.word	0x00000000
        /*0070*/ 	.short	0x0000
        /*0072*/ 	.short	0x0000
        /*0074*/ 	.byte	0x00, 0xf0, 0x11, 0x00


	//----- nvinfo : EIATTR_SPARSE_MMA_MASK
	.align		4
.L_246:
        /*0078*/ 	.byte	0x03, 0x50
        /*007a*/ 	.short	0x0000


	//----- nvinfo : EIATTR_MAXREG_COUNT
	.align		4
        /*007c*/ 	.byte	0x03, 0x1b
        /*007e*/ 	.short	0x00ff


	//----- nvinfo : EIATTR_NUM_BARRIERS
	.align		4
        /*0080*/ 	.byte	0x02, 0x4c
        /*0082*/ 	.byte	0x01
	.zero		1


	//----- nvinfo : EIATTR_MERCURY_ISA_VERSION
	.align		4
        /*0084*/ 	.byte	0x03, 0x5f
        /*0086*/ 	.short	0x0101


	//----- nvinfo : EIATTR_VRC_CTA_INIT_COUNT
	.align		4
        /*0088*/ 	.byte	0x02, 0x4a
	.zero		1
	.zero		1


	//----- nvinfo : EIATTR_EXIT_INSTR_OFFSETS
	.align		4
        /*008c*/ 	.byte	0x04, 0x1c
        /*008e*/ 	.short	(.L_248 - .L_247)


	//   ....[0]....
.L_247:
        /*0090*/ 	.word	0x00000220


	//   ....[1]....
        /*0094*/ 	.word	0x00000280


	//   ....[2]....
        /*0098*/ 	.word	0x00002440


	//----- nvinfo : EIATTR_CRS_STACK_SIZE
	.align		4
.L_248:
        /*009c*/ 	.byte	0x04, 0x1e
        /*009e*/ 	.short	(.L_250 - .L_249)
.L_249:
        /*00a0*/ 	.word	0x00000000


	//----- nvinfo : EIATTR_CBANK_PARAM_SIZE
	.align		4
.L_250:
        /*00a4*/ 	.byte	0x03, 0x19
        /*00a6*/ 	.short	0x0028


	//----- nvinfo : EIATTR_PARAM_CBANK
	.align		4
        /*00a8*/ 	.byte	0x04, 0x0a
        /*00aa*/ 	.short	(.L_252 - .L_251)
	.align		4
.L_251:
        /*00ac*/ 	.word	index@(.nv.constant0._Z9evaluate0iiPfS_S_ii)
        /*00b0*/ 	.short	0x0380
        /*00b2*/ 	.short	0x0028


	//----- nvinfo : EIATTR_SW_WAR
	.align		4
.L_252:
        /*00b4*/ 	.byte	0x04, 0x36
        /*00b6*/ 	.short	(.L_254 - .L_253)
.L_253:
        /*00b8*/ 	.word	0x00000008
.L_254:


//--------------------- .nv.info._Z12hierarchize7iiPfi --------------------------
	.section	.nv.info._Z12hierarchize7iiPfi,"",@"SHT_CUDA_INFO"
	.sectionflags	@""
	.align	4


	//----- nvinfo : EIATTR_CUDA_API_VERSION
	.align		4
        /*0000*/ 	.byte	0x04, 0x37
        /*0002*/ 	.short	(.L_256 - .L_255)
.L_255:
        /*0004*/ 	.word	0x00000082


	//----- nvinfo : EIATTR_KPARAM_INFO
	.align		4
.L_256:
        /*0008*/ 	.byte	0x04, 0x17
        /*000a*/ 	.short	(.L_258 - .L_257)
.L_257:
        /*000c*/ 	.word	0x00000000
        /*0010*/ 	.short	0x0003
        /*0012*/ 	.short	0x0010
        /*0014*/ 	.byte	0x00, 0xf0, 0x11, 0x00


	//----- nvinfo : EIATTR_KPARAM_INFO
	.align		4
.L_258:
        /*0018*/ 	.byte	0x04, 0x17
        /*001a*/ 	.short	(.L_260 - .L_259)
.L_259:
        /*001c*/ 	.word	0x00000000
        /*0020*/ 	.short	0x0002
        /*0022*/ 	.short	0x0008
        /*0024*/ 	.byte	0x00, 0xf5, 0x21, 0x00


	//----- nvinfo : EIATTR_KPARAM_INFO
	.align		4
.L_260:
        /*0028*/ 	.byte	0x04, 0x17
        /*002a*/ 	.short	(.L_262 - .L_261)
.L_261:
        /*002c*/ 	.word	0x00000000
        /*0030*/ 	.short	0x0001
        /*0032*/ 	.short	0x0004
        /*0034*/ 	.byte	0x00, 0xf0, 0x11, 0x00


	//----- nvinfo : EIATTR_KPARAM_INFO
	.align		4
.L_262:
        /*0038*/ 	.byte	0x04, 0x17
        /*003a*/ 	.short	(.L_264 - .L_263)
.L_263:
        /*003c*/ 	.word	0x00000000
        /*0040*/ 	.short	0x0000
        /*0042*/ 	.short	0x0000
        /*0044*/ 	.byte	0x00, 0xf0, 0x11, 0x00


	//----- nvinfo : EIATTR_SPARSE_MMA_MASK
	.align		4
.L_264:
        /*0048*/ 	.byte	0x03, 0x50
        /*004a*/ 	.short	0x0000


	//----- nvinfo : EIATTR_MAXREG_COUNT
	.align		4
        /*004c*/ 	.byte	0x03, 0x1b
        /*004e*/ 	.short	0x00ff


	//----- nvinfo : EIATTR_MERCURY_ISA_VERSION
	.align		4
        /*0050*/ 	.byte	0x03, 0x5f
        /*0052*/ 	.short	0x0101


	//----- nvinfo : EIATTR_VRC_CTA_INIT_COUNT
	.align		4
        /*0054*/ 	.byte	0x02, 0x4a
	.zero		1
	.zero		1


	//----- nvinfo : EIATTR_EXIT_INSTR_OFFSETS
	.align		4
        /*0058*/ 	.byte	0x04, 0x1c
        /*005a*/ 	.short	(.L_266 - .L_265)


	//   ....[0]....
.L_265:
        /*005c*/ 	.word	0x00000100


	//   ....[1]....
        /*0060*/ 	.word	0x000001c0


	//   ....[2]....
        /*0064*/ 	.word	0x00000ef0


	//   ....[3]....
        /*0068*/ 	.word	0x00001b00


	//----- nvinfo : EIATTR_CRS_STACK_SIZE
	.align		4
.L_266:
        /*006c*/ 	.byte	0x04, 0x1e
        /*006e*/ 	.short	(.L_268 - .L_267)
.L_267:
        /*0070*/ 	.word	0x00000000


	//----- nvinfo : EIATTR_CBANK_PARAM_SIZE
	.align		4
.L_268:
        /*0074*/ 	.byte	0x03, 0x19
        /*0076*/ 	.short	0x0014


	//----- nvinfo : EIATTR_PARAM_CBANK
	.align		4
        /*0078*/ 	.byte	0x04, 0x0a
        /*007a*/ 	.short	(.L_270 - .L_269)
	.align		4
.L_269:
        /*007c*/ 	.word	index@(.nv.constant0._Z12hierarchize7iiPfi)
        /*0080*/ 	.short	0x0380
        /*0082*/ 	.short	0x0014


	//----- nvinfo : EIATTR_SW_WAR
	.align		4
.L_270:
        /*0084*/ 	.byte	0x04, 0x36
        /*0086*/ 	.short	(.L_272 - .L_271)
.L_271:
        /*0088*/ 	.word	0x00000008
.L_272:


//--------------------- .nv.info._Z12hierarchize6iiPfi --------------------------
	.section	.nv.info._Z12hierarchize6iiPfi,"",@"SHT_CUDA_INFO"
	.sectionflags	@""
	.align	4


	//----- nvinfo : EIATTR_CUDA_API_VERSION
	.align		4
        /*0000*/ 	.byte	0x04, 0x37
        /*0002*/ 	.short	(.L_274 - .L_273)
.L_273:
        /*0004*/ 	.word	0x00000082


	//----- nvinfo : EIATTR_KPARAM_INFO
	.align		4
.L_274:
        /*0008*/ 	.byte	0x04, 0x17
        /*000a*/ 	.short	(.L_276 - .L_275)
.L_275:
        /*000c*/ 	.word	0x00000000
        /*0010*/ 	.short	0x0003
        /*0012*/ 	.short	0x0010
        /*0014*/ 	.byte	0x00, 0xf0, 0x11, 0x00


	//----- nvinfo : EIATTR_KPARAM_INFO
	.align		4
.L_276:
        /*0018*/ 	.byte	0x04, 0x17
        /*001a*/ 	.short	(.L_278 - .L_277)
.L_277:
        /*001c*/ 	.word	0x00000000
        /*0020*/ 	.short	0x0002
        /*0022*/ 	.short	0x0008
        /*0024*/ 	.byte	0x00, 0xf5, 0x21, 0x00


	//----- nvinfo : EIATTR_KPARAM_INFO
	.align		4
.L_278:
        /*0028*/ 	.byte	0x04, 0x17
        /*002a*/ 	.short	(.L_280 - .L_279)
.L_279:
        /*002c*/ 	.word	0x00000000
        /*0030*/ 	.short	0x0001
        /*0032*/ 	.short	0x0004
        /*0034*/ 	.byte	0x00, 0xf0, 0x11, 0x00


	//----- nvinfo : EIATTR_KPARAM_INFO
	.align		4
.L_280:
        /*0038*/ 	.byte	0x04, 0x17
        /*003a*/ 	.short	(.L_282 - .L_281)
.L_281:
        /*003c*/ 	.word	0x00000000
        /*0040*/ 	.short	0x0000
        /*0042*/ 	.short	0x0000
        /*0044*/ 	.byte	0x00, 0xf0, 0x11, 0x00


	//----- nvinfo : EIATTR_SPARSE_MMA_MASK
	.align		4
.L_282:
        /*0048*/ 	.byte	0x03, 0x50
        /*004a*/ 	.short	0x0000


	//----- nvinfo : EIATTR_MAXREG_COUNT
	.align		4
        /*004c*/ 	.byte	0x03, 0x1b
        /*004e*/ 	.short	0x00ff


	//----- nvinfo : EIATTR_MERCURY_ISA_VERSION
	.align		4
        /*0050*/ 	.byte	0x03, 0x5f
        /*0052*/ 	.short	0x0101


	//----- nvinfo : EIATTR_VRC_CTA_INIT_COUNT
	.align		4
        /*0054*/ 	.byte	0x02, 0x4a
	.zero		1
	.zero		1


	//----- nvinfo : EIATTR_EXIT_INSTR_OFFSETS
	.align		4
        /*0058*/ 	.byte	0x04, 0x1c
        /*005a*/ 	.short	(.L_284 - .L_283)


	//   ....[0]....
.L_283:
        /*005c*/ 	.word	0x00000100


	//   ....[1]....
        /*0060*/ 	.word	0x000001c0


	//   ....[2]....
        /*0064*/ 	.word	0x00000f20


	//   ....[3]....
        /*0068*/ 	.word	0x000015d0


	//   ....[4]....
        /*006c*/ 	.word	0x00002230


	//----- nvinfo : EIATTR_CRS_STACK_SIZE
	.align		4
.L_284:
        /*0070*/ 	.byte	0x04, 0x1e
        /*0072*/ 	.short	(.L_286 - .L_285)
.L_285:
        /*0074*/ 	.word	0x00000000


	//----- nvinfo : EIATTR_CBANK_PARAM_SIZE
	.align		4
.L_286:
        /*0078*/ 	.byte	0x03, 0x19
        /*007a*/ 	.short	0x0014


	//----- nvinfo : EIATTR_PARAM_CBANK
	.align		4
        /*007c*/ 	.byte	0x04, 0x0a
        /*007e*/ 	.short	(.L_288 - .L_287)
	.align		4
.L_287:
        /*0080*/ 	.word	index@(.nv.constant0._Z12hierarchize6iiPfi)
        /*0084*/ 	.short	0x0380
        /*0086*/ 	.short	0x0014


	//----- nvinfo : EIATTR_SW_WAR
	.align		4
.L_288:
        /*0088*/ 	.byte	0x04, 0x36
        /*008a*/ 	.short	(.L_290 - .L_289)
.L_289:
        /*008c*/ 	.word	0x00000008
.L_290:


//--------------------- .nv.info._Z12hierarchize5iiPfii --------------------------
	.section	.nv.info._Z12hierarchize5iiPfii,"",@"SHT_CUDA_INFO"
	.sectionflags	@""
	.align	4


	//----- nvinfo : EIATTR_CUDA_API_VERSION
	.align		4
        /*0000*/ 	.byte	0x04, 0x37
        /*0002*/ 	.short	(.L_292 - .L_291)
.L_291:
        /*0004*/ 	.word	0x00000082


	//----- nvinfo : EIATTR_KPARAM_INFO
	.align		4
.L_292:
        /*0008*/ 	.byte	0x04, 0x17
        /*000a*/ 	.short	(.L_294 - .L_293)
.L_293:
        /*000c*/ 	.word	0x00000000
        /*0010*/ 	.short	0x0004
        /*0012*/ 	.short	0x0014
        /*0014*/ 	.byte	0x00, 0xf0, 0x11, 0x00


	//----- nvinfo : EIATTR_KPARAM_INFO
	.align		4
.L_294:
        /*0018*/ 	.byte	0x04, 0x17
        /*001a*/ 	.short	(.L_296 - .L_295)
.L_295:
        /*001c*/ 	.word	0x00000000
        /*0020*/ 	.short	0x0003
        /*0022*/ 	.short	0x0010
        /*0024*/ 	.byte	0x00, 0xf0, 0x11, 0x00


	//----- nvinfo : EIATTR_KPARAM_INFO
	.align		4
.L_296:
        /*0028*/ 	.byte	0x04, 0x17
        /*002a*/ 	.short	(.L_298 - .L_297)
.L_297:
        /*002c*/ 	.word	0x00000000
        /*0030*/ 	.short	0x0002
        /*0032*/ 	.short	0x0008
        /*0034*/ 	.byte	0x00, 0xf5, 0x21, 0x00


	//----- nvinfo : EIATTR_KPARAM_INFO
	.align		4
.L_298:
        /*0038*/ 	.byte	0x04, 0x17
        /*003a*/ 	.short	(.L_300 - .L_299)
.L_299:
        /*003c*/ 	.word	0x00000000
        /*0040*/ 	.short	0x0001
        /*0042*/ 	.short	0x0004
        /*0044*/ 	.byte	0x00, 0xf0, 0x11, 0x00


	//----- nvinfo : EIATTR_KPARAM_INFO
	.align		4
.L_300:
        /*0048*/ 	.byte	0x04, 0x17
        /*004a*/ 	.short	(.L_302 - .L_301)
.L_301:
        /*004c*/ 	.word	0x00000000
        /*0050*/ 	.short	0x0000
        /*0052*/ 	.short	0x0000
        /*0054*/ 	.byte	0x00, 0xf0, 0x11, 0x00


	//----- nvinfo : EIATTR_SPARSE_MMA_MASK
	.align		4
.L_302:
        /*0058*/ 	.byte	0x03, 0x50
        /*005a*/ 	.short	0x0000


	//----- nvinfo : EIATTR_MAXREG_COUNT
	.align		4
        /*005c*/ 	.byte	0x03, 0x1b
        /*005e*/ 	.short	0x00ff


	//----- nvinfo : EIATTR_MERCURY_ISA_VERSION
	.align		4
        /*0060*/ 	.byte	0x03, 0x5f
        /*0062*/ 	.short	0x0101


	//----- nvinfo : EIATTR_VRC_CTA_INIT_COUNT
	.align		4
        /*0064*/ 	.byte	0x02, 0x4a
	.zero		1
	.zero		1


	//----- nvinfo : EIATTR_EXIT_INSTR_OFFSETS
	.align		4
        /*0068*/ 	.byte	0x04, 0x1c
        /*006a*/ 	.short	(.L_304 - .L_303)


	//   ....[0]....
.L_303:
        /*006c*/ 	.word	0x000000f0


	//   ....[1]....
        /*0070*/ 	.word	0x000001b0


	//   ....[2]....
        /*0074*/ 	.word	0x00001810


	//   ....[3]....
        /*0078*/ 	.word	0x00001e80


	//----- nvinfo : EIATTR_CRS_STACK_SIZE
	.align		4
.L_304:
        /*007c*/ 	.byte	0x04, 0x1e
        /*007e*/ 	.short	(.L_306 - .L_305)
.L_305:
        /*0080*/ 	.word	0x00000000


	//----- nvinfo : EIATTR_CBANK_PARAM_SIZE
	.align		4
.L_306:
        /*0084*/ 	.byte	0x03, 0x19
        /*0086*/ 	.short	0x0018


	//----- nvinfo : EIATTR_PARAM_CBANK
	.align		4
        /*0088*/ 	.byte	0x04, 0x0a
        /*008a*/ 	.short	(.L_308 - .L_307)
	.align		4
.L_307:
        /*008c*/ 	.word	index@(.nv.constant0._Z12hierarchize5iiPfii)
        /*0090*/ 	.short	0x0380
        /*0092*/ 	.short	0x0018


	//----- nvinfo : EIATTR_SW_WAR
	.align		4
.L_308:
        /*0094*/ 	.byte	0x04, 0x36
        /*0096*/ 	.short	(.L_310 - .L_309)
.L_309:
        /*0098*/ 	.word	0x00000008
.L_310:


//--------------------- .nv.info._Z12hierarchize4iiPfii --------------------------
	.section	.nv.info._Z12hierarchize4iiPfii,"",@"SHT_CUDA_INFO"
	.sectionflags	@""
	.align	4


	//----- nvinfo : EIATTR_CUDA_API_VERSION
	.align		4
        /*0000*/ 	.byte	0x04, 0x37
        /*0002*/ 	.short	(.L_312 - .L_311)
.L_311:
        /*0004*/ 	.word	0x00000082


	//----- nvinfo : EIATTR_KPARAM_INFO
	.align		4
.L_312:
        /*0008*/ 	.byte	0x04, 0x17
        /*000a*/ 	.short	(.L_314 - .L_313)
.L_313:
        /*000c*/ 	.word	0x00000000
        /*0010*/ 	.short	0x0004
        /*0012*/ 	.short	0x0014
        /*0014*/ 	.byte	0x00, 0xf0, 0x11, 0x00


	//----- nvinfo : EIATTR_KPARAM_INFO
	.align		4
.L_314:
        /*0018*/ 	.byte	0x04, 0x17
        /*001a*/ 	.short	(.L_316 - .L_315)
.L_315:
        /*001c*/ 	.word	0x00000000
        /*0020*/ 	.short	0x0003
        /*0022*/ 	.short	0x0010
        /*0024*/ 	.byte	0x00, 0xf0, 0x11, 0x00


	//----- nvinfo : EIATTR_KPARAM_INFO
	.align		4
.L_316:
        /*0028*/ 	.byte	0x04, 0x17
        /*002a*/ 	.short	(.L_318 - .L_317)
.L_317:
        /*002c*/ 	.word	0x00000000
        /*0030*/ 	.short	0x0002
        /*0032*/ 	.short	0x0008
        /*0034*/ 	.byte	0x00, 0xf5, 0x21, 0x00


	//----- nvinfo : EIATTR_KPARAM_INFO
	.align		4
.L_318:
        /*0038*/ 	.byte	0x04, 0x17
        /*003a*/ 	.short	(.L_320 - .L_319)
.L_319:
        /*003c*/ 	.word	0x00000000
        /*0040*/ 	.short	0x0001
        /*0042*/ 	.short	0x0004
        /*0044*/ 	.byte	0x00, 0xf0, 0x11, 0x00


	//----- nvinfo : EIATTR_KPARAM_INFO
	.align		4
.L_320:
        /*0048*/ 	.byte	0x04, 0x17
        /*004a*/ 	.short	(.L_322 - .L_321)
.L_321:
        /*004c*/ 	.word	0x00000000
        /*0050*/ 	.short	0x0000
        /*0052*/ 	.short	0x0000
        /*0054*/ 	.byte	0x00, 0xf0, 0x11, 0x00


	//----- nvinfo : EIATTR_SPARSE_MMA_MASK
	.align		4
.L_322:
        /*0058*/ 	.byte	0x03, 0x50
        /*005a*/ 	.short	0x0000


	//----- nvinfo : EIATTR_MAXREG_COUNT
	.align		4
        /*005c*/ 	.byte	0x03, 0x1b
        /*005e*/ 	.short	0x00ff


	//----- nvinfo : EIATTR_MERCURY_ISA_VERSION
	.align		4
        /*0060*/ 	.byte	0x03, 0x5f
        /*0062*/ 	.short	0x0101


	//----- nvinfo : EIATTR_VRC_CTA_INIT_COUNT
	.align		4
        /*0064*/ 	.byte	0x02, 0x4a
	.zero		1
	.zero		1


	//----- nvinfo : EIATTR_EXIT_INSTR_OFFSETS
	.align		4
        /*0068*/ 	.byte	0x04, 0x1c
        /*006a*/ 	.short	(.L_324 - .L_323)


	//   ....[0]....
.L_323:
        /*006c*/ 	.word	0x000000f0


	//   ....[1]....
        /*0070*/ 	.word	0x000001b0


	//   ....[2]....
        /*0074*/ 	.word	0x000018f0


	//----- nvinfo : EIATTR_CRS_STACK_SIZE
	.align		4
.L_324:
        /*0078*/ 	.byte	0x04, 0x1e
        /*007a*/ 	.short	(.L_326 - .L_325)
.L_325:
        /*007c*/ 	.word	0x00000000


	//----- nvinfo : EIATTR_CBANK_PARAM_SIZE
	.align		4
.L_326:
        /*0080*/ 	.byte	0x03, 0x19
        /*0082*/ 	.short	0x0018


	//----- nvinfo : EIATTR_PARAM_CBANK
	.align		4
        /*0084*/ 	.byte	0x04, 0x0a
        /*0086*/ 	.short	(.L_328 - .L_327)
	.align		4
.L_327:
        /*0088*/ 	.word	index@(.nv.constant0._Z12hierarchize4iiPfii)
        /*008c*/ 	.short	0x0380
        /*008e*/ 	.short	0x0018


	//----- nvinfo : EIATTR_SW_WAR
	.align		4
.L_328:
        /*0090*/ 	.byte	0x04, 0x36
        /*0092*/ 	.short	(.L_330 - .L_329)
.L_329:
        /*0094*/ 	.word	0x00000008
.L_330:


//--------------------- .nv.info._Z12hierarchize3iiPfii --------------------------
	.section	.nv.info._Z12hierarchize3iiPfii,"",@"SHT_CUDA_INFO"
	.sectionflags	@""
	.align	4


	//----- nvinfo : EIATTR_CUDA_API_VERSION
	.align		4
        /*0000*/ 	.byte	0x04, 0x37
        /*0002*/ 	.short	(.L_332 - .L_331)
.L_331:
        /*0004*/ 	.word	0x00000082


	//----- nvinfo : EIATTR_KPARAM_INFO
	.align		4
.L_332:
        /*0008*/ 	.byte	0x04, 0x17
        /*000a*/ 	.short	(.L_334 - .L_333)
.L_333:
        /*000c*/ 	.word	0x00000000
        /*0010*/ 	.short	0x0004
        /*0012*/ 	.short	0x0014
        /*0014*/ 	.byte	0x00, 0xf0, 0x11, 0x00


	//----- nvinfo : EIATTR_KPARAM_INFO
	.align		4
.L_334:
        /*0018*/ 	.byte	0x04, 0x17
        /*001a*/ 	.short	(.L_336 - .L_335)
.L_335:
        /*001c*/ 	.word	0x00000000
        /*0020*/ 	.short	0x0003
        /*0022*/ 	.short	0x0010
        /*0024*/ 	.byte	0x00, 0xf0, 0x11, 0x00


	//----- nvinfo : EIATTR_KPARAM_INFO
	.align		4
.L_336:
        /*0028*/ 	.byte	0x04, 0x17
        /*002a*/ 	.short	(.L_338 - .L_337)
.L_337:
        /*002c*/ 	.word	0x00000000
        /*0030*/ 	.short	0x0002
        /*0032*/ 	.short	0x0008
        /*0034*/ 	.byte	0x00, 0xf5, 0x21, 0x00


	//----- nvinfo : EIATTR_KPARAM_INFO
	.align		4
.L_338:
        /*0038*/ 	.byte	0x04, 0x17
        /*003a*/ 	.short	(.L_340 - .L_339)
.L_339:
        /*003c*/ 	.word	0x00000000
        /*0040*/ 	.short	0x0001
        /*0042*/ 	.short	0x0004
        /*0044*/ 	.byte	0x00, 0xf0, 0x11, 0x00


	//----- nvinfo : EIATTR_KPARAM_INFO
	.align		4
.L_340:
        /*0048*/ 	.byte	0x04, 0x17
        /*004a*/ 	.short	(.L_342 - .L_341)
.L_341:
        /*004c*/ 	.word	0x00000000
        /*0050*/ 	.short	0x0000
        /*0052*/ 	.short	0x0000
        /*0054*/ 	.byte	0x00, 0xf0, 0x11, 0x00


	//----- nvinfo : EIATTR_SPARSE_MMA_MASK
	.align		4
.L_342:
        /*0058*/ 	.byte	0x03, 0x50
        /*005a*/ 	.short	0x0000


	//----- nvinfo : EIATTR_MAXREG_COUNT
	.align		4
        /*005c*/ 	.byte	0x03, 0x1b
        /*005e*/ 	.short	0x00ff


	//----- nvinfo : EIATTR_MERCURY_ISA_VERSION
	.align		4
        /*0060*/ 	.byte	0x03, 0x5f
        /*0062*/ 	.short	0x0101


	//----- nvinfo : EIATTR_VRC_CTA_INIT_COUNT
	.align		4
        /*0064*/ 	.byte	0x02, 0x4a
	.zero		1
	.zero		1


	//----- nvinfo : EIATTR_EXIT_INSTR_OFFSETS
	.align		4
        /*0068*/ 	.byte	0x04, 0x1c
        /*006a*/ 	.short	(.L_344 - .L_343)


	//   ....[0]....
.L_343:
        /*006c*/ 	.word	0x000000f0


	//   ....[1]....
        /*0070*/ 	.word	0x000001a0


	//   ....[2]....
        /*0074*/ 	.word	0x00002a90


	//   ....[3]....
        /*0078*/ 	.word	0x000038c0


	//----- nvinfo : EIATTR_CRS_STACK_SIZE
	.align		4
.L_344:
        /*007c*/ 	.byte	0x04, 0x1e
        /*007e*/ 	.short	(.L_346 - .L_345)
.L_345:
        /*0080*/ 	.word	0x00000000


	//----- nvinfo : EIATTR_CBANK_PARAM_SIZE
	.align		4
.L_346:
        /*0084*/ 	.byte	0x03, 0x19
        /*0086*/ 	.short	0x0018


	//----- nvinfo : EIATTR_PARAM_CBANK
	.align		4
        /*0088*/ 	.byte	0x04, 0x0a
        /*008a*/ 	.short	(.L_348 - .L_347)
	.align		4
.L_347:
        /*008c*/ 	.word	index@(.nv.constant0._Z12hierarchize3iiPfii)
        /*0090*/ 	.short	0x0380
        /*0092*/ 	.short	0x0018


	//----- nvinfo : EIATTR_SW_WAR
	.align		4
.L_348:
        /*0094*/ 	.byte	0x04, 0x36
        /*0096*/ 	.short	(.L_350 - .L_349)
.L_349:
        /*0098*/ 	.word	0x00000008
.L_350:


//--------------------- .nv.info._Z12hierarchize2iiPfii --------------------------
	.section	.nv.info._Z12hierarchize2iiPfii,"",@"SHT_CUDA_INFO"
	.sectionflags	@""
	.align	4


	//----- nvinfo : EIATTR_CUDA_API_VERSION
	.align		4
        /*0000*/ 	.byte	0x04, 0x37
        /*0002*/ 	.short	(.L_352 - .L_351)
.L_351:
        /*0004*/ 	.word	0x00000082


	//----- nvinfo : EIATTR_KPARAM_INFO
	.align		4
.L_352:
        /*0008*/ 	.byte	0x04, 0x17
        /*000a*/ 	.short	(.L_354 - .L_353)
.L_353:
        /*000c*/ 	.word	0x00000000
        /*0010*/ 	.short	0x0004
        /*0012*/ 	.short	0x0014
        /*0014*/ 	.byte	0x00, 0xf0, 0x11, 0x00


	//----- nvinfo : EIATTR_KPARAM_INFO
	.align		4
.L_354:
        /*0018*/ 	.byte	0x04, 0x17
        /*001a*/ 	.short	(.L_356 - .L_355)
.L_355:
        /*001c*/ 	.word	0x00000000
        /*0020*/ 	.short	0x0003
        /*0022*/ 	.short	0x0010
        /*0024*/ 	.byte	0x00, 0xf0, 0x11, 0x00


	//----- nvinfo : EIATTR_KPARAM_INFO
	.align		4
.L_356:
        /*0028*/ 	.byte	0x04, 0x17
        /*002a*/ 	.short	(.L_358 - .L_357)
.L_357:
        /*002c*/ 	.word	0x00000000
        /*0030*/ 	.short	0x0002
        /*0032*/ 	.short	0x0008
        /*0034*/ 	.byte	0x00, 0xf5, 0x21, 0x00


	//----- nvinfo : EIATTR_KPARAM_INFO
	.align		4
.L_358:
        /*0038*/ 	.byte	0x04, 0x17
        /*003a*/ 	.short	(.L_360 - .L_359)
.L_359:
        /*003c*/ 	.word	0x00000000
        /*0040*/ 	.short	0x0001
        /*0042*/ 	.short	0x0004
        /*0044*/ 	.byte	0x00, 0xf0, 0x11, 0x00


	//----- nvinfo : EIATTR_KPARAM_INFO
	.align		4
.L_360:
        /*0048*/ 	.byte	0x04, 0x17
        /*004a*/ 	.short	(.L_362 - .L_361)
.L_361:
        /*004c*/ 	.word	0x00000000
        /*0050*/ 	.short	0x0000
        /*0052*/ 	.short	0x0000
        /*0054*/ 	.byte	0x00, 0xf0, 0x11, 0x00


	//----- nvinfo : EIATTR_SPARSE_MMA_MASK
	.align		4
.L_362:
        /*0058*/ 	.byte	0x03, 0x50
        /*005a*/ 	.short	0x0000


	//----- nvinfo : EIATTR_MAXREG_COUNT
	.align		4
        /*005c*/ 	.byte	0x03, 0x1b
        /*005e*/ 	.short	0x00ff


	//----- nvinfo : EIATTR_MERCURY_ISA_VERSION
	.align		4
        /*0060*/ 	.byte	0x03, 0x5f
        /*0062*/ 	.short	0x0101


	//----- nvinfo : EIATTR_VRC_CTA_INIT_COUNT
	.align		4
        /*0064*/ 	.byte	0x02, 0x4a
	.zero		1
	.zero		1


	//----- nvinfo : EIATTR_EXIT_INSTR_OFFSETS
	.align		4
        /*0068*/ 	.byte	0x04, 0x1c
        /*006a*/ 	.short	(.L_364 - .L_363)


	//   ....[0]....
.L_363:
        /*006c*/ 	.word	0x000000f0


	//   ....[1]....
        /*0070*/ 	.word	0x000001b0


	//   ....[2]....
        /*0074*/ 	.word	0x00002fa0


	//   ....[3]....
        /*0078*/ 	.word	0x00003da0


	//----- nvinfo : EIATTR_CRS_STACK_SIZE
	.align		4
.L_364:
        /*007c*/ 	.byte	0x04, 0x1e
        /*007e*/ 	.short	(.L_366 - .L_365)
.L_365:
        /*0080*/ 	.word	0x00000000


	//----- nvinfo : EIATTR_CBANK_PARAM_SIZE
	.align		4
.L_366:
        /*0084*/ 	.byte	0x03, 0x19
        /*0086*/ 	.short	0x0018


	//----- nvinfo : EIATTR_PARAM_CBANK
	.align		4
        /*0088*/ 	.byte	0x04, 0x0a
        /*008a*/ 	.short	(.L_368 - .L_367)
	.align		4
.L_367:
        /*008c*/ 	.word	index@(.nv.constant0._Z12hierarchize2iiPfii)
        /*0090*/ 	.short	0x0380
        /*0092*/ 	.short	0x0018


	//----- nvinfo : EIATTR_SW_WAR
	.align		4
.L_368:
        /*0094*/ 	.byte	0x04, 0x36
        /*0096*/ 	.short	(.L_370 - .L_369)
.L_369:
        /*0098*/ 	.word	0x00000008
.L_370:


//--------------------- .nv.info._Z12hierarchize1iiPfii --------------------------
	.section	.nv.info._Z12hierarchize1iiPfii,"",@"SHT_CUDA_INFO"
	.sectionflags	@""
	.align	4


	//----- nvinfo : EIATTR_CUDA_API_VERSION
	.align		4
        /*0000*/ 	.byte	0x04, 0x37
        /*0002*/ 	.short	(.L_372 - .L_371)
.L_371:
        /*0004*/ 	.word	0x00000082


	//----- nvinfo : EIATTR_KPARAM_INFO
	.align		4
.L_372:
        /*0008*/ 	.byte	0x04, 0x17
        /*000a*/ 	.short	(.L_374 - .L_373)
.L_373:
        /*000c*/ 	.word	0x00000000
        /*0010*/ 	.short	0x0004
        /*0012*/ 	.short	0x0014
        /*0014*/ 	.byte	0x00, 0xf0, 0x11, 0x00


	//----- nvinfo : EIATTR_KPARAM_INFO
	.align		4
.L_374:
        /*0018*/ 	.byte	0x04, 0x17
        /*001a*/ 	.short	(.L_376 - .L_375)
.L_375:
        /*001c*/ 	.word	0x00000000
        /*0020*/ 	.short	0x0003
        /*0022*/ 	.short	0x0010
        /*0024*/ 	.byte	0x00, 0xf0, 0x11, 0x00


	//----- nvinfo : EIATTR_KPARAM_INFO
	.align		4
.L_376:
        /*0028*/ 	.byte	0x04, 0x17
        /*002a*/ 	.short	(.L_378 - .L_377)
.L_377:
        /*002c*/ 	.word	0x00000000
        /*0030*/ 	.short	0x0002
        /*0032*/ 	.short	0x0008
        /*0034*/ 	.byte	0x00, 0xf5, 0x21, 0x00


	//----- nvinfo : EIATTR_KPARAM_INFO
	.align		4
.L_378:
        /*0038*/ 	.byte	0x04, 0x17
        /*003a*/ 	.short	(.L_380 - .L_379)
.L_379:
        /*003c*/ 	.word	0x00000000
        /*0040*/ 	.short	0x0001
        /*0042*/ 	.short	0x0004
        /*0044*/ 	.byte	0x00, 0xf0, 0x11, 0x00


	//----- nvinfo : EIATTR_KPARAM_INFO
	.align		4
.L_380:
        /*0048*/ 	.byte	0x04, 0x17
        /*004a*/ 	.short	(.L_382 - .L_381)
.L_381:
        /*004c*/ 	.word	0x00000000
        /*0050*/ 	.short	0x0000
        /*0052*/ 	.short	0x0000
        /*0054*/ 	.byte	0x00, 0xf0, 0x11, 0x00


	//----- nvinfo : EIATTR_SPARSE_MMA_MASK
	.align		4
.L_382:
        /*0058*/ 	.byte	0x03, 0x50
        /*005a*/ 	.short	0x0000


	//----- nvinfo : EIATTR_MAXREG_COUNT
	.align		4
        /*005c*/ 	.byte	0x03, 0x1b
        /*005e*/ 	.short	0x00ff


	//----- nvinfo : EIATTR_MERCURY_ISA_VERSION
	.align		4
        /*0060*/ 	.byte	0x03, 0x5f
        /*0062*/ 	.short	0x0101


	//----- nvinfo : EIATTR_VRC_CTA_INIT_COUNT
	.align		4
        /*0064*/ 	.byte	0x02, 0x4a
	.zero		1
	.zero		1


	//----- nvinfo : EIATTR_EXIT_INSTR_OFFSETS
	.align		4
        /*0068*/ 	.byte	0x04, 0x1c
        /*006a*/ 	.short	(.L_384 - .L_383)


	//   ....[0]....
.L_383:
        /*006c*/ 	.word	0x000000f0


	//   ....[1]....
        /*0070*/ 	.word	0x000001b0


	//   ....[2]....
        /*0074*/ 	.word	0x00003700


	//----- nvinfo : EIATTR_CRS_STACK_SIZE
	.align		4
.L_384:
        /*0078*/ 	.byte	0x04, 0x1e
        /*007a*/ 	.short	(.L_386 - .L_385)
.L_385:
        /*007c*/ 	.word	0x00000000


	//----- nvinfo : EIATTR_CBANK_PARAM_SIZE
	.align		4
.L_386:
        /*0080*/ 	.byte	0x03, 0x19
        /*0082*/ 	.short	0x0018


	//----- nvinfo : EIATTR_PARAM_CBANK
	.align		4
        /*0084*/ 	.byte	0x04, 0x0a
        /*0086*/ 	.short	(.L_388 - .L_387)
	.align		4
.L_387:
        /*0088*/ 	.word	index@(.nv.constant0._Z12hierarchize1iiPfii)
        /*008c*/ 	.short	0x0380
        /*008e*/ 	.short	0x0018


	//----- nvinfo : EIATTR_SW_WAR
	.align		4
.L_388:
        /*0090*/ 	.byte	0x04, 0x36
        /*0092*/ 	.short	(.L_390 - .L_389)
.L_389:
        /*0094*/ 	.word	0x00000008
.L_390:


//--------------------- .nv.info._Z12hierarchize0iiiPfii --------------------------
	.section	.nv.info._Z12hierarchize0iiiPfii,"",@"SHT_CUDA_INFO"
	.sectionflags	@""
	.align	4


	//----- nvinfo : EIATTR_CUDA_API_VERSION
	.align		4
        /*0000*/ 	.byte	0x04, 0x37
        /*0002*/ 	.short	(.L_392 - .L_391)
.L_391:
        /*0004*/ 	.word	0x00000082


	//----- nvinfo : EIATTR_KPARAM_INFO
	.align		4
.L_392:
        /*0008*/ 	.byte	0x04, 0x17
        /*000a*/ 	.short	(.L_394 - .L_393)
.L_393:
        /*000c*/ 	.word	0x00000000
        /*0010*/ 	.short	0x0005
        /*0012*/ 	.short	0x001c
        /*0014*/ 	.byte	0x00, 0xf0, 0x11, 0x00


	//----- nvinfo : EIATTR_KPARAM_INFO
	.align		4
.L_394:
        /*0018*/ 	.byte	0x04, 0x17
        /*001a*/ 	.short	(.L_396 - .L_395)
.L_395:
        /*001c*/ 	.word	0x00000000
        /*0020*/ 	.short	0x0004
        /*0022*/ 	.short	0x0018
        /*0024*/ 	.byte	0x00, 0xf0, 0x11, 0x00


	//----- nvinfo : EIATTR_KPARAM_INFO
	.align		4
.L_396:
        /*0028*/ 	.byte	0x04, 0x17
        /*002a*/ 	.short	(.L_398 - .L_397)
.L_397:
        /*002c*/ 	.word	0x00000000
        /*0030*/ 	.short	0x0003
        /*0032*/ 	.short	0x0010
        /*0034*/ 	.byte	0x00, 0xf5, 0x21, 0x00


	//----- nvinfo : EIATTR_KPARAM_INFO
	.align		4
.L_398:
        /*0038*/ 	.byte	0x04, 0x17
        /*003a*/ 	.short	(.L_400 - .L_399)
.L_399:
        /*003c*/ 	.word	0x00000000
        /*0040*/ 	.short	0x0002
        /*0042*/ 	.short	0x0008
        /*0044*/ 	.byte	0x00, 0xf0, 0x11, 0x00


	//----- nvinfo : EIATTR_KPARAM_INFO
	.align		4
.L_400:
        /*0048*/ 	.byte	0x04, 0x17
        /*004a*/ 	.short	(.L_402 - .L_401)
.L_401:
        /*004c*/ 	.word	0x00000000
        /*0050*/ 	.short	0x0001
        /*0052*/ 	.short	0x0004
        /*0054*/ 	.byte	0x00, 0xf0, 0x11, 0x00


	//----- nvinfo : EIATTR_KPARAM_INFO
	.align		4
.L_402:
        /*0058*/ 	.byte	0x04, 0x17
        /*005a*/ 	.short	(.L_404 - .L_403)
.L_403:
        /*005c*/ 	.word	0x00000000
        /*0060*/ 	.short	0x0000
        /*0062*/ 	.short	0x0000
        /*0064*/ 	.byte	0x00, 0xf0, 0x11, 0x00


	//----- nvinfo : EIATTR_SPARSE_MMA_MASK
	.align		4
.L_404:
        /*0068*/ 	.byte	0x03, 0x50
        /*006a*/ 	.short	0x0000


	//----- nvinfo : EIATTR_MAXREG_COUNT
	.align		4
        /*006c*/ 	.byte	0x03, 0x1b
        /*006e*/ 	.short	0x00ff


	//----- nvinfo : EIATTR_MERCURY_ISA_VERSION
	.align		4
        /*0070*/ 	.byte	0x03, 0x5f
        /*0072*/ 	.short	0x0101


	//----- nvinfo : EIATTR_VRC_CTA_INIT_COUNT
	.align		4
        /*0074*/ 	.byte	0x02, 0x4a
	.zero		1
	.zero		1


	//----- nvinfo : EIATTR_EXIT_INSTR_OFFSETS
	.align		4
        /*0078*/ 	.byte	0x04, 0x1c
        /*007a*/ 	.short	(.L_406 - .L_405)


	//   ....[0]....
.L_405:
        /*007c*/ 	.word	0x00000150


	//   ....[1]....
        /*0080*/ 	.word	0x00000210


	//   ....[2]....
        /*0084*/ 	.word	0x00003670


	//----- nvinfo : EIATTR_CRS_STACK_SIZE
	.align		4
.L_406:
        /*0088*/ 	.byte	0x04, 0x1e
        /*008a*/ 	.short	(.L_408 - .L_407)
.L_407:
        /*008c*/ 	.word	0x00000000


	//----- nvinfo : EIATTR_CBANK_PARAM_SIZE
	.align		4
.L_408:
        /*0090*/ 	.byte	0x03, 0x19
        /*0092*/ 	.short	0x0020


	//----- nvinfo : EIATTR_PARAM_CBANK
	.align		4
        /*0094*/ 	.byte	0x04, 0x0a
        /*0096*/ 	.short	(.L_410 - .L_409)
	.align		4
.L_409:
        /*0098*/ 	.word	index@(.nv.constant0._Z12hierarchize0iiiPfii)
        /*009c*/ 	.short	0x0380
        /*009e*/ 	.short	0x0020


	//----- nvinfo : EIATTR_SW_WAR
	.align		4
.L_410:
        /*00a0*/ 	.byte	0x04, 0x36
        /*00a2*/ 	.short	(.L_412 - .L_411)
.L_411:
        /*00a4*/ 	.word	0x00000008
.L_412:


//--------------------- .nv.callgraph             --------------------------
	.section	.nv.callgraph,"",@"SHT_CUDA_CALLGRAPH"
	.align	4
	.sectionentsize	8
	.align		4
        /*0000*/ 	.word	0x00000000
	.align		4
        /*0004*/ 	.word	0xffffffff
	.align		4
        /*0008*/ 	.word	0x00000000
	.align		4
        /*000c*/ 	.word	0xfffffffe
	.align		4
        /*0010*/ 	.word	0x00000000
	.align		4
        /*0014*/ 	.word	0xfffffffd
	.align		4
        /*0018*/ 	.word	0x00000000
	.align		4
        /*001c*/ 	.word	0xfffffffc


//--------------------- .nv.constant3             --------------------------
	.section	.nv.constant3,"a",@progbits
	.align	4
.nv.constant3:
	.type		d_dp_mat,@object
	.size		d_dp_mat,(d_lidx_vect - d_dp_mat)
d_dp_mat:
	.zero		800
	.type		d_lidx_vect,@object
	.size		d_lidx_vect,(d_par_lili - d_lidx_vect)
d_lidx_vect:
	.zero		40
	.type		d_par_lili,@object
	.size		d_par_lili,(.L_2 - d_par_lili)
d_par_lili:
	.zero		16368
.L_2:


//--------------------- .text._Z9evaluate5iiPfS_S_ii --------------------------
	.section	.text._Z9evaluate5iiPfS_S_ii,"ax",@progbits
	.align	128
        .global         _Z9evaluate5iiPfS_S_ii
        .type           _Z9evaluate5iiPfS_S_ii,@function
        .size           _Z9evaluate5iiPfS_S_ii,(.L_x_883 - _Z9evaluate5iiPfS_S_ii)
        .other          _Z9evaluate5iiPfS_S_ii,@"STO_CUDA_ENTRY STV_DEFAULT"
_Z9evaluate5iiPfS_S_ii:
.text._Z9evaluate5iiPfS_S_ii:
[----:B------:R-:W-:Y:S08]  /*0000*/  LDC R1, c[0x0][0x37c] ;  /* 0x0000df00ff017b82 */ /* 0x000ff00000000800 */
[----:B------:R-:W0:Y:S01]  /*0010*/  LDC.64 R2, c[0x0][0x3a0] ;  /* 0x0000e800ff027b82 */ /* 0x000e220000000a00 */
[----:B------:R-:W1:Y:S01]  /*0020*/  LDCU UR4, c[0x0][0x360] ;  /* 0x00006c00ff0477ac */ /* 0x000e620008000800 */
[----:B0-----:R-:W-:-:S02]  /*0030*/  IABS R7, R3 ;  /* 0x0000000300077213 */ /* 0x001fc40000000000 */
[----:B------:R-:W-:Y:S02]  /*0040*/  IADD3 R0, PT, PT, R2, -0x1, R3 ;  /* 0xffffffff02007810 */ /* 0x000fe40007ffe003 */
[----:B------:R-:W0:Y:S08]  /*0050*/  I2F.RP R6, R7 ;  /* 0x0000000700067306 */ /* 0x000e300000209400 */
[----:B0-----:R-:W0:Y:S02]  /*0060*/  MUFU.RCP R6, R6 ;  /* 0x0000000600067308 */ /* 0x001e240000001000 */
[----:B0-----:R-:W-:-:S06]  /*0070*/  VIADD R4, R6, 0xffffffe ;  /* 0x0ffffffe06047836 */ /* 0x001fcc0000000000 */
[----:B------:R0:W2:Y:S02]  /*0080*/  F2I.FTZ.U32.TRUNC.NTZ R5, R4 ;  /* 0x0000000400057305 */ /* 0x0000a4000021f000 */
[----:B0-----:R-:W-:Y:S02]  /*0090*/  IMAD.MOV.U32 R4, RZ, RZ, RZ ;  /* 0x000000ffff047224 */ /* 0x001fe400078e00ff */
[----:B--2---:R-:W-:-:S04]  /*00a0*/  IMAD.MOV R8, RZ, RZ, -R5 ;  /* 0x000000ffff087224 */ /* 0x004fc800078e0a05 */
[----:B------:R-:W-:Y:S01]  /*00b0*/  IMAD R9, R8, R7, RZ ;  /* 0x0000000708097224 */ /* 0x000fe200078e02ff */
[----:B------:R-:W-:Y:S02]  /*00c0*/  IABS R8, R0 ;  /* 0x0000000000087213 */ /* 0x000fe40000000000 */
[----:B------:R-:W-:Y:S01]  /*00d0*/  LOP3.LUT R0, R0, R3, RZ, 0x3c, !PT ;  /* 0x0000000300007212 */ /* 0x000fe200078e3cff */
[----:B------:R-:W-:-:S03]  /*00e0*/  IMAD.HI.U32 R5, R5, R9, R4 ;  /* 0x0000000905057227 */ /* 0x000fc600078e0004 */
[----:B------:R-:W-:-:S03]  /*00f0*/  ISETP.GE.AND P1, PT, R0, RZ, PT ;  /* 0x000000ff0000720c */ /* 0x000fc60003f26270 */
[----:B------:R-:W-:Y:S02]  /*0100*/  IMAD.HI.U32 R6, R5, R8, RZ ;  /* 0x0000000805067227 */ /* 0x000fe400078e00ff */
[----:B------:R-:W1:Y:S02]  /*0110*/  S2R R5, SR_CTAID.X ;  /* 0x0000000000057919 */ /* 0x000e640000002500 */
[----:B------:R-:W-:-:S04]  /*0120*/  IMAD.MOV R9, RZ, RZ, -R6 ;  /* 0x000000ffff097224 */ /* 0x000fc800078e0a06 */
[C---:B------:R-:W-:Y:S02]  /*0130*/  IMAD R4, R7.reuse, R9, R8 ;  /* 0x0000000907047224 */ /* 0x040fe400078e0208 */
[----:B------:R-:W1:Y:S03]  /*0140*/  S2R R8, SR_TID.X ;  /* 0x0000000000087919 */ /* 0x000e660000002100 */
[----:B------:R-:W-:-:S13]  /*0150*/  ISETP.GT.U32.AND P2, PT, R7, R4, PT ;  /* 0x000000040700720c */ /* 0x000fda0003f44070 */
[-C--:B------:R-:W-:Y:S01]  /*0160*/  @!P2 IADD3 R4, PT, PT, R4, -R7.reuse, RZ ;  /* 0x800000070404a210 */ /* 0x080fe20007ffe0ff */
[----:B------:R-:W-:Y:S01]  /*0170*/  @!P2 VIADD R6, R6, 0x1 ;  /* 0x000000010606a836 */ /* 0x000fe20000000000 */
[----:B------:R-:W-:Y:S02]  /*0180*/  ISETP.NE.AND P2, PT, R3, RZ, PT ;  /* 0x000000ff0300720c */ /* 0x000fe40003f45270 */
[----:B------:R-:W-:Y:S01]  /*0190*/  ISETP.GE.U32.AND P0, PT, R4, R7, PT ;  /* 0x000000070400720c */ /* 0x000fe20003f06070 */
[----:B-1----:R-:W-:-:S12]  /*01a0*/  IMAD R0, R5, UR4, R8 ;  /* 0x0000000405007c24 */ /* 0x002fd8000f8e0208 */
[----:B------:R-:W-:Y:S01]  /*01b0*/  @P0 VIADD R6, R6, 0x1 ;  /* 0x0000000106060836 */ /* 0x000fe20000000000 */
[----:B------:R-:W-:-:S03]  /*01c0*/  SHF.R.S32.HI R5, RZ, 0x1f, R0 ;  /* 0x0000001fff057819 */ /* 0x000fc60000011400 */
[----:B------:R-:W-:Y:S01]  /*01d0*/  @!P1 IMAD.MOV R6, RZ, RZ, -R6 ;  /* 0x000000ffff069224 */ /* 0x000fe200078e0a06 */
[----:B------:R-:W-:Y:S02]  /*01e0*/  @!P2 LOP3.LUT R6, RZ, R3, RZ, 0x33, !PT ;  /* 0x00000003ff06a212 */ /* 0x000fe400078e33ff */
[----:B------:R-:W-:-:S04]  /*01f0*/  LEA.HI R5, R5, R0, RZ, 0x5 ;  /* 0x0000000005057211 */ /* 0x000fc800078f28ff */
[----:B------:R-:W-:-:S04]  /*0200*/  SHF.R.S32.HI R10, RZ, 0x5, R5 ;  /* 0x00000005ff0a7819 */ /* 0x000fc80000011405 */
[----:B------:R-:W-:-:S13]  /*0210*/  ISETP.GE.AND P0, PT, R10, R6, PT ;  /* 0x000000060a00720c */ /* 0x000fda0003f06270 */
[----:B------:R-:W-:Y:S05]  /*0220*/  @P0 EXIT ;  /* 0x000000000000094d */ /* 0x000fea0003800000 */
[----:B------:R-:W0:Y:S01]  /*0230*/  LDC R4, c[0x0][0x384] ;  /* 0x0000e100ff047b82 */ /* 0x000e220000000800 */
[----:B------:R-:W-:Y:S01]  /*0240*/  LOP3.LUT R0, R0, 0x1f, RZ, 0xc0, !PT ;  /* 0x0000001f00007812 */ /* 0x000fe200078ec0ff */
[----:B------:R-:W-:-:S04]  /*0250*/  IMAD R11, R10, R3, R3 ;  /* 0x000000030a0b7224 */ /* 0x000fc800078e0203 */
[----:B------:R-:W-:Y:S01]  /*0260*/  IMAD R10, R10, R3, R0 ;  /* 0x000000030a0a7224 */ /* 0x000fe200078e0200 */
[----:B------:R-:W-:Y:S02]  /*0270*/  VIMNMX R11, PT, PT, R11, R2, PT ;  /* 0x000000020b0b7248 */ /* 0x000fe40003fe0100 */
[----:B0-----:R-:W-:-:S04]  /*0280*/  ISETP.GE.AND P0, PT, R4, 0x1, PT ;  /* 0x000000010400780c */ /* 0x001fc80003f06270 */
[----:B------:R-:W-:-:S13]  /*0290*/  ISETP.GE.OR P0, PT, R10, R11, !P0 ;  /* 0x0000000b0a00720c */ /* 0x000fda0004706670 */
[----:B------:R-:W-:Y:S05]  /*02a0*/  @P0 EXIT ;  /* 0x000000000000094d */ /* 0x000fea0003800000 */
[----:B------:R-:W0:Y:S01]  /*02b0*/  S2UR UR5, SR_CgaCtaId ;  /* 0x00000000000579c3 */ /* 0x000e220000008800 */
[----:B------:R-:W1:Y:S01]  /*02c0*/  LDCU UR6, c[0x0][0x380] ;  /* 0x00007000ff0677ac */ /* 0x000e620008000800 */
[----:B------:R-:W-:Y:S01]  /*02d0*/  SHF.R.S32.HI R3, RZ, 0x1f, R10 ;  /* 0x0000001fff037819 */ /* 0x000fe2000001140a */
[----:B------:R-:W-:-:S03]  /*02e0*/  UMOV UR4, 0x400 ;  /* 0x0000040000047882 */ /* 0x000fc60000000000 */
[----:B------:R-:W-:Y:S01]  /*02f0*/  LEA.HI R3, R3, R10, RZ, 0x5 ;  /* 0x0000000a03037211 */ /* 0x000fe200078f28ff */
[----:B------:R-:W2:Y:S03]  /*0300*/  LDCU.64 UR16, c[0x0][0x390] ;  /* 0x00007200ff1077ac */ /* 0x000ea60008000a00 */
[----:B------:R-:W-:Y:S01]  /*0310*/  SHF.R.S32.HI R0, RZ, 0x5, R3 ;  /* 0x00000005ff007819 */ /* 0x000fe20000011403 */
[----:B------:R-:W3:Y:S01]  /*0320*/  LDCU.64 UR18, c[0x0][0x388] ;  /* 0x00007100ff1277ac */ /* 0x000ee20008000a00 */
[----:B------:R-:W-:Y:S01]  /*0330*/  LOP3.LUT R3, R3, 0xffffffe0, RZ, 0xc0, !PT ;  /* 0xffffffe003037812 */ /* 0x000fe200078ec0ff */
[----:B------:R-:W4:Y:S04]  /*0340*/  LDCU.64 UR14, c[0x0][0x358] ;  /* 0x00006b00ff0e77ac */ /* 0x000f280008000a00 */
[----:B------:R-:W-:Y:S01]  /*0350*/  IMAD.IADD R3, R10, 0x1, -R3 ;  /* 0x000000010a037824 */ /* 0x000fe200078e0a03 */
[----:B-1----:R-:W-:-:S02]  /*0360*/  USHF.L.U32 UR9, UR6, 0x5, URZ ;  /* 0x0000000506097899 */ /* 0x002fc400080006ff */
[----:B------:R-:W-:Y:S02]  /*0370*/  ULOP3.LUT UR8, UR6, 0x1, URZ, 0xc0, !UPT ;  /* 0x0000000106087892 */ /* 0x000fe4000f8ec0ff */
[----:B------:R-:W-:Y:S01]  /*0380*/  SHF.R.S32.HI R5, RZ, 0x1f, R3 ;  /* 0x0000001fff057819 */ /* 0x000fe20000011403 */
[----:B------:R-:W-:Y:S02]  /*0390*/  ULOP3.LUT UR10, UR6, 0x7, URZ, 0xc0, !UPT ;  /* 0x00000007060a7892 */ /* 0x000fe4000f8ec0ff */
[----:B0-----:R-:W-:Y:S01]  /*03a0*/  ULEA UR4, UR5, UR4, 0x18 ;  /* 0x0000000405047291 */ /* 0x001fe2000f8ec0ff */
[----:B------:R-:W-:Y:S01]  /*03b0*/  IMAD R0, R0, UR9, RZ ;  /* 0x0000000900007c24 */ /* 0x000fe2000f8e02ff */
[----:B------:R-:W-:Y:S01]  /*03c0*/  UIADD3 UR5, UPT, UPT, UR6, -0x1, URZ ;  /* 0xffffffff06057890 */ /* 0x000fe2000fffe0ff */
[----:B------:R-:W-:Y:S01]  /*03d0*/  IMAD.U32 R23, RZ, RZ, UR8 ;  /* 0x00000008ff177e24 */ /* 0x000fe2000f8e00ff */
[----:B------:R-:W-:Y:S01]  /*03e0*/  ULEA UR4, UR6, UR4, 0x2 ;  /* 0x0000000406047291 */ /* 0x000fe2000f8e10ff */
[----:B---3--:R-:W-:Y:S01]  /*03f0*/  IMAD.U32 R4, RZ, RZ, UR18 ;  /* 0x00000012ff047e24 */ /* 0x008fe2000f8e00ff */
[C---:B------:R-:W-:Y:S01]  /*0400*/  IADD3 R3, P0, PT, R0.reuse, R3, RZ ;  /* 0x0000000300037210 */ /* 0x040fe20007f1e0ff */
[----:B------:R-:W-:Y:S01]  /*0410*/  ULOP3.LUT UR11, UR6, 0x3, URZ, 0xc0, !UPT ;  /* 0x00000003060b7892 */ /* 0x000fe2000f8ec0ff */
[----:B------:R-:W-:Y:S01]  /*0420*/  IMAD.U32 R12, RZ, RZ, UR5 ;  /* 0x00000005ff0c7e24 */ /* 0x000fe2000f8e00ff */
[----:B------:R-:W-:Y:S01]  /*0430*/  ULOP3.LUT UR12, UR6, 0x7ffffff8, URZ, 0xc0, !UPT ;  /* 0x7ffffff8060c7892 */ /* 0x000fe2000f8ec0ff */
[----:B------:R-:W-:Y:S01]  /*0440*/  MOV R13, UR4 ;  /* 0x00000004000d7c02 */ /* 0x000fe20008000f00 */
[----:B------:R-:W-:Y:S01]  /*0450*/  ULOP3.LUT UR13, UR6, 0x7ffffffc, URZ, 0xc0, !UPT ;  /* 0x7ffffffc060d7892 */ /* 0x000fe2000f8ec0ff */
[----:B------:R-:W-:Y:S01]  /*0460*/  LEA.HI.X.SX32 R0, R0, R5, 0x1, P0 ;  /* 0x0000000500007211 */ /* 0x000fe200000f0eff */
[----:B------:R-:W-:Y:S01]  /*0470*/  IMAD.U32 R5, RZ, RZ, UR19 ;  /* 0x00000013ff057e24 */ /* 0x000fe2000f8e00ff */
[----:B------:R-:W-:-:S02]  /*0480*/  R2UR UR4, R12 ;  /* 0x000000000c0472ca */ /* 0x000fc400000e0000 */
[----:B------:R-:W-:Y:S02]  /*0490*/  R2UR UR5, R13 ;  /* 0x000000000d0572ca */ /* 0x000fe400000e0000 */
[C---:B--2---:R-:W-:Y:S02]  /*04a0*/  LEA R14, P0, R3.reuse, UR16, 0x2 ;  /* 0x00000010030e7c11 */ /* 0x044fe4000f8010ff */
[C---:B------:R-:W-:Y:S02]  /*04b0*/  LOP3.LUT R24, R12.reuse, 0x3, RZ, 0xc0, !PT ;  /* 0x000000030c187812 */ /* 0x040fe400078ec0ff */
[----:B------:R-:W-:Y:S02]  /*04c0*/  LEA.HI.X R15, R3, UR17, R0, 0x2, P0 ;  /* 0x00000011030f7c11 */ /* 0x000fe400080f1400 */
[----:B------:R-:W-:-:S03]  /*04d0*/  LOP3.LUT R25, R12, 0xfffffff8, RZ, 0xc0, !PT ;  /* 0xfffffff80c197812 */ /* 0x000fc600078ec0ff */
[----:B------:R-:W-:Y:S02]  /*04e0*/  ULOP3.LUT UR4, UR4, 0x7, URZ, 0xc0, !UPT ;  /* 0x0000000704047892 */ /* 0x000fe4000f8ec0ff */
[----:B------:R-:W-:Y:S02]  /*04f0*/  ULEA UR6, UR6, UR5, 0x2 ;  /* 0x0000000506067291 */ /* 0x000fe4000f8e10ff */
[----:B------:R-:W-:-:S03]  /*0500*/  UIADD3 UR7, UPT, UPT, UR4, -0x1, URZ ;  /* 0xffffffff04077890 */ /* 0x000fc6000fffe0ff */
[----:B----4-:R-:W-:-:S09]  /*0510*/  UMOV UR4, URZ ;  /* 0x000000ff00047c82 */ /* 0x010fd20008000000 */
.L_x_63:
[----:B0-----:R-:W0:Y:S01]  /*0520*/  LDC R3, c[0x0][0x384] ;  /* 0x0000e100ff037b82 */ /* 0x001e220000000800 */
[----:B------:R-:W-:Y:S01]  /*0530*/  BSSY.RECONVERGENT B1, `(.L_x_0) ;  /* 0x00002c9000017945 */ /* 0x000fe20003800200 */
[----:B0-----:R-:W-:-:S05]  /*0540*/  IMAD R0, R12, R3, UR4 ;  /* 0x000000040c007e24 */ /* 0x001fca000f8e0203 */
[----:B------:R-:W-:-:S04]  /*0550*/  SHF.L.U32 R0, R0, 0x2, RZ ;  /* 0x0000000200007819 */ /* 0x000fc800000006ff */
[----:B------:R-:W0:Y:S02]  /*0560*/  LDC R16, c[0x3][R0] ;  /* 0x00c0000000107b82 */ /* 0x000e240000000800 */
[----:B0-----:R-:W-:-:S13]  /*0570*/  ISETP.GE.AND P0, PT, R16, 0x1, PT ;  /* 0x000000011000780c */ /* 0x001fda0003f06270 */
[----:B------:R-:W-:Y:S05]  /*0580*/  @!P0 BRA `(.L_x_1) ;  /* 0x0000002c000c8947 */ /* 0x000fea0003800000 */
[----:B------:R-:W-:-:S07]  /*0590*/  IMAD.MOV.U32 R17, RZ, RZ, RZ ;  /* 0x000000ffff117224 */ /* 0x000fce00078e00ff */
.L_x_62:
[----:B0-----:R-:W0:Y:S01]  /*05a0*/  S2R R0, SR_TID.X ;  /* 0x0000000000007919 */ /* 0x001e220000002100 */
[----:B------:R-:W-:Y:S01]  /*05b0*/  BSSY.RECONVERGENT B0, `(.L_x_2) ;  /* 0x0000205000007945 */ /* 0x000fe20003800200 */
[----:B------:R-:W-:Y:S01]  /*05c0*/  BAR.SYNC.DEFER_BLOCKING 0x0 ;  /* 0x0000000000007b1d */ /* 0x000fe20000010000 */
[----:B0-----:R-:W-:-:S13]  /*05d0*/  ISETP.NE.AND P0, PT, R0, RZ, PT ;  /* 0x000000ff0000720c */ /* 0x001fda0003f05270 */
[----:B------:R-:W-:Y:S05]  /*05e0*/  @P0 BRA `(.L_x_3) ;  /* 0x0000002000040947 */ /* 0x000fea0003800000 */
[----:B------:R-:W-:Y:S01]  /*05f0*/  UMOV UR5, 0x320 ;  /* 0x0000032000057882 */ /* 0x000fe20000000000 */
[----:B------:R-:W0:Y:S01]  /*0600*/  LDC R7, c[0x0][0x384] ;  /* 0x0000e100ff077b82 */ /* 0x000e220000000800 */
[----:B------:R-:W-:Y:S02]  /*0610*/  ULEA UR5, UR4, UR5, 0x2 ;  /* 0x0000000504057291 */ /* 0x000fe4000f8e10ff */
[----:B------:R-:W-:Y:S01]  /*0620*/  SHF.L.U32 R0, R17, UR4, RZ ;  /* 0x0000000411007c19 */ /* 0x000fe200080006ff */
[----:B------:R-:W-:Y:S01]  /*0630*/  BSSY.RECONVERGENT B2, `(.L_x_4) ;  /* 0x000000b000027945 */ /* 0x000fe20003800200 */
[----:B------:R-:W-:Y:S02]  /*0640*/  IMAD.MOV.U32 R2, RZ, RZ, RZ ;  /* 0x000000ffff027224 */ /* 0x000fe400078e00ff */
[----:B------:R-:W-:-:S06]  /*0650*/  IMAD.MOV.U32 R3, RZ, RZ, 0x320 ;  /* 0x00000320ff037424 */ /* 0x000fcc00078e00ff */
[----:B------:R-:W1:Y:S02]  /*0660*/  LDCU UR5, c[0x3][UR5] ;  /* 0x00c00000050577ac */ /* 0x000e640008000800 */
[----:B-1----:R-:W-:-:S07]  /*0670*/  VIADD R6, R0, UR5 ;  /* 0x0000000500067c36 */ /* 0x002fce0008000000 */
.L_x_5:
[----:B------:R1:W2:Y:S01]  /*0680*/  LDC R0, c[0x3][R3] ;  /* 0x00c0000003007b82 */ /* 0x0002a20000000800 */
[C---:B0-----:R-:W-:Y:S02]  /*0690*/  ISETP.LT.AND P1, PT, R2.reuse, R7, PT ;  /* 0x000000070200720c */ /* 0x041fe40003f21270 */
[----:B------:R-:W-:Y:S01]  /*06a0*/  IADD3 R2, PT, PT, R2, 0x1, RZ ;  /* 0x0000000102027810 */ /* 0x000fe20007ffe0ff */
[----:B-1----:R-:W-:Y:S01]  /*06b0*/  VIADD R3, R3, 0x4 ;  /* 0x0000000403037836 */ /* 0x002fe20000000000 */
[----:B--2---:R-:W-:-:S13]  /*06c0*/  ISETP.GT.AND P0, PT, R0, R6, PT ;  /* 0x000000060000720c */ /* 0x004fda0003f04270 */
[----:B------:R-:W-:Y:S05]  /*06d0*/  @!P0 BRA P1, `(.L_x_5) ;  /* 0xfffffffc00e88947 */ /* 0x000fea000083ffff */
[----:B------:R-:W-:Y:S05]  /*06e0*/  BSYNC.RECONVERGENT B2 ;  /* 0x0000000000027941 */ /* 0x000fea0003800200 */
.L_x_4:
[----:B------:R-:W0:Y:S01]  /*06f0*/  LDC R3, c[0x3][R3+-0x8] ;  /* 0x00fffe0003037b82 */ /* 0x000e220000000800 */
[----:B------:R-:W-:-:S07]  /*0700*/  VIADD R9, R2, 0xfffffffe ;  /* 0xfffffffe02097836 */ /* 0x000fce0000000000 */
[----:B------:R-:W1:Y:S08]  /*0710*/  LDC R7, c[0x0][0x380] ;  /* 0x0000e000ff077b82 */ /* 0x000e700000000800 */
[----:B------:R-:W2:Y:S01]  /*0720*/  LDC R0, c[0x0][0x380] ;  /* 0x0000e000ff007b82 */ /* 0x000ea20000000800 */
[----:B-1----:R-:W-:Y:S01]  /*0730*/  ISETP.GE.AND P0, PT, R7, 0x2, PT ;  /* 0x000000020700780c */ /* 0x002fe20003f06270 */
[----:B--2---:R-:W-:-:S02]  /*0740*/  VIADD R7, R0, 0xfffffffe ;  /* 0xfffffffe00077836 */ /* 0x004fc40000000000 */
[----:B0-----:R-:W-:-:S10]  /*0750*/  IMAD.IADD R6, R6, 0x1, -R3 ;  /* 0x0000000106067824 */ /* 0x001fd400078e0a03 */
[----:B------:R-:W-:Y:S05]  /*0760*/  @!P0 BRA `(.L_x_6) ;  /* 0x0000000000948947 */ /* 0x000fea0003800000 */
[-C--:B------:R-:W-:Y:S01]  /*0770*/  SHF.R.S32.HI R2, RZ, R9.reuse, R6 ;  /* 0x00000009ff027219 */ /* 0x080fe20000011406 */
[----:B------:R-:W-:Y:S01]  /*0780*/  IMAD.MOV.U32 R3, RZ, RZ, R7 ;  /* 0x000000ffff037224 */ /* 0x000fe200078e0007 */
[----:B------:R-:W-:-:S07]  /*0790*/  MOV R6, R9 ;  /* 0x0000000900067202 */ /* 0x000fce0000000f00 */
.L_x_10:
[----:B0-----:R-:W0:Y:S01]  /*07a0*/  LDCU UR5, c[0x0][0x384] ;  /* 0x00007080ff0577ac */ /* 0x001e220008000800 */
[----:B------:R-:W-:Y:S01]  /*07b0*/  BSSY.RECONVERGENT B2, `(.L_x_7) ;  /* 0x0000015000027945 */ /* 0x000fe20003800200 */
[----:B------:R-:W-:Y:S02]  /*07c0*/  IMAD.MOV.U32 R18, RZ, RZ, RZ ;  /* 0x000000ffff127224 */ /* 0x000fe400078e00ff */
[----:B0-----:R-:W-:-:S04]  /*07d0*/  IMAD R21, R3, UR5, RZ ;  /* 0x0000000503157c24 */ /* 0x001fc8000f8e02ff */
[----:B------:R-:W-:-:S04]  /*07e0*/  IMAD.IADD R8, R21, 0x1, R6 ;  /* 0x0000000115087824 */ /* 0x000fc800078e0206 */
[----:B------:R-:W-:-:S04]  /*07f0*/  IMAD.SHL.U32 R8, R8, 0x4, RZ ;  /* 0x0000000408087824 */ /* 0x000fc800078e00ff */
[----:B------:R-:W0:Y:S02]  /*0800*/  LDC R13, c[0x3][R8] ;  /* 0x00c00000080d7b82 */ /* 0x000e240000000800 */
[----:B0-----:R-:W-:-:S13]  /*0810*/  ISETP.GE.AND P1, PT, R2, R13, PT ;  /* 0x0000000d0200720c */ /* 0x001fda0003f26270 */
[----:B------:R-:W-:Y:S05]  /*0820*/  @!P1 BRA `(.L_x_8) ;  /* 0x0000000000349947 */ /* 0x000fea0003800000 */
[----:B------:R-:W-:Y:S01]  /*0830*/  HFMA2 R18, -RZ, RZ, 0, 0 ;  /* 0x00000000ff127431 */ /* 0x000fe200000001ff */
[----:B------:R-:W-:Y:S01]  /*0840*/  BSSY.RECONVERGENT B3, `(.L_x_8) ;  /* 0x000000b000037945 */ /* 0x000fe20003800200 */
[----:B------:R-:W-:-:S07]  /*0850*/  IMAD.MOV.U32 R8, RZ, RZ, R6 ;  /* 0x000000ffff087224 */ /* 0x000fce00078e0006 */
.L_x_9:
[----:B------:R-:W-:Y:S02]  /*0860*/  IMAD.IADD R19, R21, 0x1, R8 ;  /* 0x0000000115137824 */ /* 0x000fe400078e0208 */
[----:B------:R-:W-:Y:S02]  /*0870*/  IMAD.IADD R18, R18, 0x1, R13 ;  /* 0x0000000112127824 */ /* 0x000fe400078e020d */
[----:B------:R-:W-:-:S04]  /*0880*/  IMAD.SHL.U32 R19, R19, 0x4, RZ ;  /* 0x0000000413137824 */ /* 0x000fc800078e00ff */
[----:B------:R-:W0:Y:S02]  /*0890*/  LDC R13, c[0x3][R19+-0x4] ;  /* 0x00ffff00130d7b82 */ /* 0x000e240000000800 */
[----:B0-----:R-:W-:-:S04]  /*08a0*/  IADD3 R9, PT, PT, R18, R13, RZ ;  /* 0x0000000d12097210 */ /* 0x001fc80007ffe0ff */
[----:B------:R-:W-:Y:S01]  /*08b0*/  ISETP.GE.AND P1, PT, R2, R9, PT ;  /* 0x000000090200720c */ /* 0x000fe20003f26270 */
[----:B------:R-:W-:-:S04]  /*08c0*/  VIADD R9, R8, 0xffffffff ;  /* 0xffffffff08097836 */ /* 0x000fc80000000000 */
[----:B------:R-:W-:-:S08]  /*08d0*/  IMAD.MOV.U32 R8, RZ, RZ, R9 ;  /* 0x000000ffff087224 */ /* 0x000fd000078e0009 */
[----:B------:R-:W-:Y:S05]  /*08e0*/  @P1 BRA `(.L_x_9) ;  /* 0xfffffffc00dc1947 */ /* 0x000fea000383ffff */
[----:B------:R-:W-:Y:S05]  /*08f0*/  BSYNC.RECONVERGENT B3 ;  /* 0x0000000000037941 */ /* 0x000fea0003800200 */
.L_x_8:
[----:B------:R-:W-:Y:S05]  /*0900*/  BSYNC.RECONVERGENT B2 ;  /* 0x0000000000027941 */ /* 0x000fea0003800200 */
.L_x_7:
[----:B------:R-:W0:Y:S01]  /*0910*/  S2UR UR8, SR_CgaCtaId ;  /* 0x00000000000879c3 */ /* 0x000e220000008800 */
[----:B------:R-:W-:Y:S01]  /*0920*/  UMOV UR5, 0x400 ;  /* 0x0000040000057882 */ /* 0x000fe20000000000 */
[--C-:B------:R-:W-:Y:S01]  /*0930*/  IMAD.IADD R8, R6, 0x1, -R9.reuse ;  /* 0x0000000106087824 */ /* 0x100fe200078e0a09 */
[----:B------:R-:W-:Y:S01]  /*0940*/  ISETP.NE.AND P1, PT, R3, RZ, PT ;  /* 0x000000ff0300720c */ /* 0x000fe20003f25270 */
[----:B------:R-:W-:Y:S01]  /*0950*/  IMAD.MOV.U32 R6, RZ, RZ, R9 ;  /* 0x000000ffff067224 */ /* 0x000fe200078e0009 */
[----:B------:R-:W-:Y:S01]  /*0960*/  IADD3 R2, PT, PT, -R18, R2, RZ ;  /* 0x0000000212027210 */ /* 0x000fe20007ffe1ff */
[----:B0-----:R-:W-:-:S06]  /*0970*/  ULEA UR5, UR8, UR5, 0x18 ;  /* 0x0000000508057291 */ /* 0x001fcc000f8ec0ff */
[C---:B------:R-:W-:Y:S01]  /*0980*/  LEA R13, R3.reuse, UR5, 0x2 ;  /* 0x00000005030d7c11 */ /* 0x040fe2000f8e10ff */
[----:B------:R-:W-:-:S04]  /*0990*/  VIADD R3, R3, 0xffffffff ;  /* 0xffffffff03037836 */ /* 0x000fc80000000000 */
[----:B------:R0:W-:Y:S01]  /*09a0*/  STS [R13+0x4], R8 ;  /* 0x000004080d007388 */ /* 0x0001e20000000800 */
[----:B------:R-:W-:Y:S05]  /*09b0*/  @P1 BRA `(.L_x_10) ;  /* 0xfffffffc00781947 */ /* 0x000fea000383ffff */
.L_x_6:
[----:B0-----:R-:W0:Y:S01]  /*09c0*/  S2R R13, SR_CgaCtaId ;  /* 0x00000000000d7919 */ /* 0x001e220000008800 */
[----:B------:R-:W1:Y:S01]  /*09d0*/  LDC R3, c[0x0][0x380] ;  /* 0x0000e000ff037b82 */ /* 0x000e620000000800 */
[----:B------:R-:W-:Y:S02]  /*09e0*/  MOV R6, 0x400 ;  /* 0x0000040000067802 */ /* 0x000fe40000000f00 */
[----:B------:R-:W-:-:S05]  /*09f0*/  LEA R0, R0, UR6, 0x2 ;  /* 0x0000000600007c11 */ /* 0x000fca000f8e10ff */
[----:B-1----:R-:W-:Y:S01]  /*0a00*/  IMAD R2, R3, 0x4, R0 ;  /* 0x0000000403027824 */ /* 0x002fe200078e0200 */
[----:B0-----:R-:W-:-:S05]  /*0a10*/  LEA R6, R13, R6, 0x18 ;  /* 0x000000060d067211 */ /* 0x001fca00078ec0ff */
[----:B------:R-:W-:Y:S01]  /*0a20*/  IMAD R13, R3, 0x4, R6 ;  /* 0x00000004030d7824 */ /* 0x000fe200078e0206 */
[----:B------:R-:W-:Y:S04]  /*0a30*/  STS [R6], R9 ;  /* 0x0000000906007388 */ /* 0x000fe80000000800 */
[----:B------:R-:W-:Y:S04]  /*0a40*/  STS [R2], RZ ;  /* 0x000000ff02007388 */ /* 0x000fe80000000800 */
[----:B------:R-:W0:Y:S04]  /*0a50*/  LDS R19, [R13+-0x4] ;  /* 0xfffffc000d137984 */ /* 0x000e280000000800 */
[----:B0-----:R0:W-:Y:S01]  /*0a60*/  STS [R2+-0x4], R19 ;  /* 0xfffffc1302007388 */ /* 0x0011e20000000800 */
[----:B------:R-:W-:Y:S05]  /*0a70*/  @!P0 BRA `(.L_x_11) ;  /* 0x00000004002c8947 */ /* 0x000fea0003800000 */
[----:B------:R-:W-:Y:S01]  /*0a80*/  ISETP.GE.U32.AND P0, PT, R7, 0x7, PT ;  /* 0x000000070700780c */ /* 0x000fe20003f06070 */
[----:B------:R-:W-:-:S05]  /*0a90*/  VIADD R12, R3, 0xffffffff ;  /* 0xffffffff030c7836 */ /* 0x000fca0000000000 */
[----:B------:R-:W-:-:S07]  /*0aa0*/  LOP3.LUT P1, RZ, R12, 0x7, RZ, 0xc0, !PT ;  /* 0x000000070cff7812 */ /* 0x000fce000782c0ff */
[----:B------:R-:W-:Y:S06]  /*0ab0*/  @!P0 BRA `(.L_x_12) ;  /* 0x00000000007c8947 */ /* 0x000fec0003800000 */
[----:B------:R-:W-:-:S05]  /*0ac0*/  UMOV UR5, URZ ;  /* 0x000000ff00057c82 */ /* 0x000fca0008000000 */
.L_x_13:
[C---:B0-----:R-:W-:Y:S01]  /*0ad0*/  LEA R2, R7.reuse, R6, 0x2 ;  /* 0x0000000607027211 */ /* 0x041fe200078e10ff */
[----:B------:R-:W-:Y:S01]  /*0ae0*/  UIADD3 UR5, UPT, UPT, UR5, 0x8, URZ ;  /* 0x0000000805057890 */ /* 0x000fe2000fffe0ff */
[----:B------:R-:W-:-:S03]  /*0af0*/  VIADD R7, R7, 0xfffffff8 ;  /* 0xfffffff807077836 */ /* 0x000fc60000000000 */
[----:B------:R-:W0:Y:S01]  /*0b00*/  LDS R8, [R2] ;  /* 0x0000000002087984 */ /* 0x000e220000000800 */
[----:B-1----:R-:W-:Y:S01]  /*0b10*/  IMAD R9, R3, 0xc, R2 ;  /* 0x0000000c03097824 */ /* 0x002fe200078e0202 */
[----:B------:R-:W-:Y:S01]  /*0b20*/  ISETP.NE.AND P0, PT, R25, UR5, PT ;  /* 0x0000000519007c0c */ /* 0x000fe2000bf05270 */
[----:B0-----:R-:W-:-:S05]  /*0b30*/  IMAD.IADD R8, R8, 0x1, R19 ;  /* 0x0000000108087824 */ /* 0x001fca00078e0213 */
[----:B------:R-:W-:Y:S04]  /*0b40*/  STS [R9], R8 ;  /* 0x0000000809007388 */ /* 0x000fe80000000800 */
[----:B------:R-:W0:Y:S02]  /*0b50*/  LDS R19, [R2+-0x4] ;  /* 0xfffffc0002137984 */ /* 0x000e240000000800 */
[----:B0-----:R-:W-:-:S05]  /*0b60*/  IMAD.IADD R18, R8, 0x1, R19 ;  /* 0x0000000108127824 */ /* 0x001fca00078e0213 */
[----:B------:R-:W-:Y:S04]  /*0b70*/  STS [R9+-0x4], R18 ;  /* 0xfffffc1209007388 */ /* 0x000fe80000000800 */
[----:B------:R-:W0:Y:S02]  /*0b80*/  LDS R19, [R2+-0x8] ;  /* 0xfffff80002137984 */ /* 0x000e240000000800 */
[----:B0-----:R-:W-:-:S05]  /*0b90*/  IMAD.IADD R20, R18, 0x1, R19 ;  /* 0x0000000112147824 */ /* 0x001fca00078e0213 */
[----:B------:R-:W-:Y:S04]  /*0ba0*/  STS [R9+-0x8], R20 ;  /* 0xfffff81409007388 */ /* 0x000fe80000000800 */
[----:B------:R-:W0:Y:S02]  /*0bb0*/  LDS R19, [R2+-0xc] ;  /* 0xfffff40002137984 */ /* 0x000e240000000800 */
[----:B0-----:R-:W-:-:S05]  /*0bc0*/  IMAD.IADD R22, R20, 0x1, R19 ;  /* 0x0000000114167824 */ /* 0x001fca00078e0213 */
[----:B------:R-:W-:Y:S04]  /*0bd0*/  STS [R9+-0xc], R22 ;  /* 0xfffff41609007388 */ /* 0x000fe80000000800 */
[----:B------:R-:W0:Y:S02]  /*0be0*/  LDS R19, [R2+-0x10] ;  /* 0xfffff00002137984 */ /* 0x000e240000000800 */
[----:B0-----:R-:W-:-:S05]  /*0bf0*/  IADD3 R8, PT, PT, R22, R19, RZ ;  /* 0x0000001316087210 */ /* 0x001fca0007ffe0ff */
        /* <DEDUP_REMOVED lines=9> */
[----:B------:R1:W-:Y:S01]  /*0c90*/  STS [R9+-0x1c], R19 ;  /* 0xffffe41309007388 */ /* 0x0003e20000000800 */
[----:B------:R-:W-:Y:S05]  /*0ca0*/  @P0 BRA `(.L_x_13) ;  /* 0xfffffffc00880947 */ /* 0x000fea000383ffff */
.L_x_12:
[----:B------:R-:W-:Y:S05]  /*0cb0*/  @!P1 BRA `(.L_x_11) ;  /* 0x00000000009c9947 */ /* 0x000fea0003800000 */
[----:B------:R-:W-:Y:S01]  /*0cc0*/  UISETP.GE.U32.AND UP0, UPT, UR7, 0x3, UPT ;  /* 0x000000030700788c */ /* 0x000fe2000bf06070 */
[----:B------:R-:W-:-:S08]  /*0cd0*/  LOP3.LUT P0, RZ, R12, 0x3, RZ, 0xc0, !PT ;  /* 0x000000030cff7812 */ /* 0x000fd0000780c0ff */
[----:B------:R-:W-:Y:S05]  /*0ce0*/  BRA.U !UP0, `(.L_x_14) ;  /* 0x00000001083c7547 */ /* 0x000fea000b800000 */
[C---:B0-----:R-:W-:Y:S02]  /*0cf0*/  LEA R2, R7.reuse, R6, 0x2 ;  /* 0x0000000607027211 */ /* 0x041fe400078e10ff */
[----:B------:R-:W-:-:S03]  /*0d00*/  IADD3 R7, PT, PT, R7, -0x4, RZ ;  /* 0xfffffffc07077810 */ /* 0x000fc60007ffe0ff */
[----:B------:R-:W0:Y:S01]  /*0d10*/  LDS R8, [R2] ;  /* 0x0000000002087984 */ /* 0x000e220000000800 */
[----:B-1----:R-:W-:Y:S02]  /*0d20*/  IMAD R9, R3, 0xc, R2 ;  /* 0x0000000c03097824 */ /* 0x002fe400078e0202 */
        /* <DEDUP_REMOVED lines=10> */
[----:B------:R2:W-:Y:S02]  /*0dd0*/  STS [R9+-0xc], R22 ;  /* 0xfffff41609007388 */ /* 0x0005e40000000800 */
.L_x_14:
[----:B------:R-:W-:Y:S05]  /*0de0*/  @!P0 BRA `(.L_x_11) ;  /* 0x0000000000508947 */ /* 0x000fea0003800000 */
[----:B------:R-:W-:Y:S02]  /*0df0*/  ISETP.NE.AND P0, PT, R24, 0x1, PT ;  /* 0x000000011800780c */ /* 0x000fe40003f05270 */
[----:B------:R-:W-:-:S04]  /*0e00*/  LOP3.LUT R23, R3, 0x1, RZ, 0xc0, !PT ;  /* 0x0000000103177812 */ /* 0x000fc800078ec0ff */
[----:B------:R-:W-:-:S07]  /*0e10*/  ISETP.NE.U32.AND P1, PT, R23, 0x1, PT ;  /* 0x000000011700780c */ /* 0x000fce0003f25070 */
[----:B------:R-:W-:Y:S06]  /*0e20*/  @!P0 BRA `(.L_x_15) ;  /* 0x0000000000288947 */ /* 0x000fec0003800000 */
[C---:B0-----:R-:W-:Y:S02]  /*0e30*/  IMAD R2, R7.reuse, 0x4, R0 ;  /* 0x0000000407027824 */ /* 0x041fe400078e0200 */
[C---:B------:R-:W-:Y:S01]  /*0e40*/  IMAD R18, R7.reuse, 0x4, R6 ;  /* 0x0000000407127824 */ /* 0x040fe200078e0206 */
[----:B------:R-:W-:Y:S02]  /*0e50*/  IADD3 R7, PT, PT, R7, -0x2, RZ ;  /* 0xfffffffe07077810 */ /* 0x000fe40007ffe0ff */
[----:B------:R-:W-:Y:S04]  /*0e60*/  LDS R8, [R2+0x4] ;  /* 0x0000040002087984 */ /* 0x000fe80000000800 */
[----:B-12---:R-:W0:Y:S02]  /*0e70*/  LDS R9, [R18] ;  /* 0x0000000012097984 */ /* 0x006e240000000800 */
[----:B0-----:R-:W-:-:S05]  /*0e80*/  IMAD.IADD R9, R8, 0x1, R9 ;  /* 0x0000000108097824 */ /* 0x001fca00078e0209 */
[----:B------:R-:W-:Y:S04]  /*0e90*/  STS [R2], R9 ;  /* 0x0000000902007388 */ /* 0x000fe80000000800 */
[----:B------:R-:W0:Y:S02]  /*0ea0*/  LDS R8, [R18+-0x4] ;  /* 0xfffffc0012087984 */ /* 0x000e240000000800 */
[----:B0-----:R-:W-:-:S05]  /*0eb0*/  IMAD.IADD R19, R9, 0x1, R8 ;  /* 0x0000000109137824 */ /* 0x001fca00078e0208 */
[----:B------:R3:W-:Y:S02]  /*0ec0*/  STS [R2+-0x4], R19 ;  /* 0xfffffc1302007388 */ /* 0x0007e40000000800 */
.L_x_15:
[C---:B------:R-:W-:Y:S02]  /*0ed0*/  @P1 IMAD R8, R7.reuse, 0x4, R6 ;  /* 0x0000000407081824 */ /* 0x040fe400078e0206 */
[----:B------:R-:W-:-:S03]  /*0ee0*/  @P1 IMAD R0, R7, 0x4, R0 ;  /* 0x0000000407001824 */ /* 0x000fc600078e0200 */
[----:B------:R-:W-:Y:S04]  /*0ef0*/  @P1 LDS R7, [R8] ;  /* 0x0000000008071984 */ /* 0x000fe80000000800 */
[----:B0--3--:R-:W0:Y:S02]  /*0f00*/  @P1 LDS R2, [R0+0x4] ;  /* 0x0000040000021984 */ /* 0x009e240000000800 */
[----:B0-----:R-:W-:-:S05]  /*0f10*/  @P1 IMAD.IADD R7, R2, 0x1, R7 ;  /* 0x0000000102071824 */ /* 0x001fca00078e0207 */
[----:B------:R3:W-:Y:S02]  /*0f20*/  @P1 STS [R0], R7 ;  /* 0x0000000700001388 */ /* 0x0007e40000000800 */
.L_x_11:
[----:B------:R-:W-:-:S13]  /*0f30*/  ISETP.GE.AND P0, PT, R3, 0x1, PT ;  /* 0x000000010300780c */ /* 0x000fda0003f06270 */
[----:B------:R-:W-:Y:S05]  /*0f40*/  @!P0 BRA `(.L_x_3) ;  /* 0x0000001400ac8947 */ /* 0x000fea0003800000 */
[----:B------:R-:W-:Y:S01]  /*0f50*/  ISETP.GE.U32.AND P0, PT, R3, 0x8, PT ;  /* 0x000000080300780c */ /* 0x000fe20003f06070 */
[----:B---3--:R-:W-:-:S12]  /*0f60*/  IMAD.MOV.U32 R7, RZ, RZ, RZ ;  /* 0x000000ffff077224 */ /* 0x008fd800078e00ff */
[----:B------:R-:W-:Y:S05]  /*0f70*/  @!P0 BRA `(.L_x_16) ;  /* 0x0000000800d88947 */ /* 0x000fea0003800000 */
[----:B------:R-:W3:Y:S01]  /*0f80*/  LDC R7, c[0x0][0x380] ;  /* 0x0000e000ff077b82 */ /* 0x000ee20000000800 */
[----:B-12---:R-:W-:-:S07]  /*0f90*/  HFMA2 R9, -RZ, RZ, 0, 0 ;  /* 0x00000000ff097431 */ /* 0x006fce00000001ff */
.L_x_33:
[----:B------:R-:W-:Y:S02]  /*0fa0*/  IMAD R8, R9, 0x4, R6 ;  /* 0x0000000409087824 */ /* 0x000fe400078e0206 */
[----:B------:R-:W-:-:S03]  /*0fb0*/  IMAD.MOV.U32 R3, RZ, RZ, 0x1 ;  /* 0x00000001ff037424 */ /* 0x000fc600078e00ff */
[----:B-1----:R-:W1:Y:S02]  /*0fc0*/  LDS R0, [R8] ;  /* 0x0000000008007984 */ /* 0x002e640000000800 */
[----:B-1----:R-:W-:-:S04]  /*0fd0*/  SHF.L.U32 R0, R3, R0, RZ ;  /* 0x0000000003007219 */ /* 0x002fc800000006ff */
[----:B0-----:R-:W-:-:S05]  /*0fe0*/  I2FP.F32.S32 R2, R0 ;  /* 0x0000000000027245 */ /* 0x001fca0000201400 */
[----:B------:R-:W-:-:S05]  /*0ff0*/  VIADD R0, R2, 0x1800000 ;  /* 0x0180000002007836 */ /* 0x000fca0000000000 */
[----:B------:R-:W-:-:S04]  /*1000*/  LOP3.LUT R0, R0, 0x7f800000, RZ, 0xc0, !PT ;  /* 0x7f80000000007812 */ /* 0x000fc800078ec0ff */
[----:B------:R-:W-:-:S13]  /*1010*/  ISETP.GT.U32.AND P0, PT, R0, 0x1ffffff, PT ;  /* 0x01ffffff0000780c */ /* 0x000fda0003f04070 */
[----:B------:R-:W-:Y:S05]  /*1020*/  @P0 BRA `(.L_x_17) ;  /* 0x0000000000140947 */ /* 0x000fea0003800000 */
[----:B------:R-:W-:Y:S01]  /*1030*/  IMAD.MOV.U32 R0, RZ, RZ, R2 ;  /* 0x000000ffff007224 */ /* 0x000fe200078e0002 */
[----:B------:R-:W-:-:S07]  /*1040*/  MOV R20, 0x1060 ;  /* 0x0000106000147802 */ /* 0x000fce0000000f00 */
[----:B---3--:R-:W-:Y:S05]  /*1050*/  CALL.REL.NOINC `($__internal_0_$__cuda_sm20_rcp_rn_f32_slowpath) ;  /* 0x0000002000707944 */ /* 0x008fea0003c00000 */
[----:B------:R-:W-:Y:S01]  /*1060*/  MOV R21, R0 ;  /* 0x0000000000157202 */ /* 0x000fe20000000f00 */
[----:B------:R-:W-:Y:S06]  /*1070*/  BRA `(.L_x_18) ;  /* 0x0000000000107947 */ /* 0x000fec0003800000 */
.L_x_17:
[----:B------:R-:W0:Y:S02]  /*1080*/  MUFU.RCP R21, R2 ;  /* 0x0000000200157308 */ /* 0x000e240000001000 */
[----:B0-----:R-:W-:-:S04]  /*1090*/  FFMA R0, R2, R21, -1 ;  /* 0xbf80000002007423 */ /* 0x001fc80000000015 */
[----:B------:R-:W-:-:S04]  /*10a0*/  FADD.FTZ R0, -R0, -RZ ;  /* 0x800000ff00007221 */ /* 0x000fc80000010100 */
[----:B------:R-:W-:-:S07]  /*10b0*/  FFMA R21, R21, R0, R21 ;  /* 0x0000000015157223 */ /* 0x000fce0000000015 */
.L_x_18:
[C---:B---3--:R-:W-:Y:S02]  /*10c0*/  IMAD R18, R7.reuse, 0x4, R8 ;  /* 0x0000000407127824 */ /* 0x048fe400078e0208 */
[----:B------:R-:W-:Y:S02]  /*10d0*/  IMAD.MOV.U32 R0, RZ, RZ, 0x1 ;  /* 0x00000001ff007424 */ /* 0x000fe400078e00ff */
[----:B------:R-:W-:Y:S01]  /*10e0*/  IMAD R19, R7, 0x4, R18 ;  /* 0x0000000407137824 */ /* 0x000fe200078e0212 */
[----:B------:R-:W-:Y:S04]  /*10f0*/  STS [R18], R21 ;  /* 0x0000001512007388 */ /* 0x000fe80000000800 */
[----:B------:R-:W0:Y:S02]  /*1100*/  LDS.64 R2, [R8] ;  /* 0x0000000008027984 */ /* 0x000e240000000a00 */
[----:B0-----:R-:W-:-:S02]  /*1110*/  SHF.L.U32 R3, R0, R3, RZ ;  /* 0x0000000300037219 */ /* 0x001fc400000006ff */
[----:B------:R-:W-:Y:S02]  /*1120*/  SHF.L.U32 R2, R0, R2, RZ ;  /* 0x0000000200027219 */ /* 0x000fe400000006ff */
[----:B------:R-:W-:Y:S02]  /*1130*/  I2FP.F32.S32 R20, R3 ;  /* 0x0000000300147245 */ /* 0x000fe40000201400 */
[----:B------:R-:W-:-:S03]  /*1140*/  I2FP.F32.S32 R2, R2 ;  /* 0x0000000200027245 */ /* 0x000fc60000201400 */
[----:B------:R-:W-:Y:S02]  /*1150*/  VIADD R0, R20, 0x1800000 ;  /* 0x0180000014007836 */ /* 0x000fe40000000000 */
[----:B------:R0:W-:Y:S03]  /*1160*/  STS [R19], R2 ;  /* 0x0000000213007388 */ /* 0x0001e60000000800 */
[----:B------:R-:W-:-:S04]  /*1170*/  LOP3.LUT R0, R0, 0x7f800000, RZ, 0xc0, !PT ;  /* 0x7f80000000007812 */ /* 0x000fc800078ec0ff */
[----:B------:R-:W-:-:S13]  /*1180*/  ISETP.GT.U32.AND P0, PT, R0, 0x1ffffff, PT ;  /* 0x01ffffff0000780c */ /* 0x000fda0003f04070 */
[----:B0-----:R-:W-:Y:S05]  /*1190*/  @P0 BRA `(.L_x_19) ;  /* 0x0000000000140947 */ /* 0x001fea0003800000 */
[----:B------:R-:W-:Y:S02]  /*11a0*/  MOV R0, R20 ;  /* 0x0000001400007202 */ /* 0x000fe40000000f00 */
[----:B------:R-:W-:-:S07]  /*11b0*/  MOV R20, 0x11d0 ;  /* 0x000011d000147802 */ /* 0x000fce0000000f00 */
[----:B------:R-:W-:Y:S05]  /*11c0*/  CALL.REL.NOINC `($__internal_0_$__cuda_sm20_rcp_rn_f32_slowpath) ;  /* 0x0000002000147944 */ /* 0x000fea0003c00000 */
[----:B------:R-:W-:Y:S01]  /*11d0*/  IMAD.MOV.U32 R3, RZ, RZ, R0 ;  /* 0x000000ffff037224 */ /* 0x000fe200078e0000 */
[----:B------:R-:W-:Y:S06]  /*11e0*/  BRA `(.L_x_20) ;  /* 0x0000000000107947 */ /* 0x000fec0003800000 */
.L_x_19:
[----:B------:R-:W0:Y:S02]  /*11f0*/  MUFU.RCP R3, R20 ;  /* 0x0000001400037308 */ /* 0x000e240000001000 */
[----:B0-----:R-:W-:-:S04]  /*1200*/  FFMA R0, R20, R3, -1 ;  /* 0xbf80000014007423 */ /* 0x001fc80000000003 */
[----:B------:R-:W-:-:S04]  /*1210*/  FADD.FTZ R0, -R0, -RZ ;  /* 0x800000ff00007221 */ /* 0x000fc80000010100 */
[----:B------:R-:W-:-:S07]  /*1220*/  FFMA R3, R3, R0, R3 ;  /* 0x0000000003037223 */ /* 0x000fce0000000003 */
.L_x_20:
[----:B------:R-:W-:Y:S01]  /*1230*/  STS [R18+0x4], R3 ;  /* 0x0000040312007388 */ /* 0x000fe20000000800 */
[----:B------:R-:W-:-:S03]  /*1240*/  IMAD.MOV.U32 R21, RZ, RZ, 0x1 ;  /* 0x00000001ff157424 */ /* 0x000fc600078e00ff */
[----:B------:R-:W0:Y:S02]  /*1250*/  LDS R0, [R8+0x4] ;  /* 0x0000040008007984 */ /* 0x000e240000000800 */
[----:B0-----:R-:W-:-:S04]  /*1260*/  SHF.L.U32 R0, R21, R0, RZ ;  /* 0x0000000015007219 */ /* 0x001fc800000006ff */
[----:B------:R-:W-:-:S05]  /*1270*/  I2FP.F32.S32 R0, R0 ;  /* 0x0000000000007245 */ /* 0x000fca0000201400 */
[----:B------:R-:W-:Y:S04]  /*1280*/  STS [R19+0x4], R0 ;  /* 0x0000040013007388 */ /* 0x000fe80000000800 */
[----:B------:R-:W0:Y:S02]  /*1290*/  LDS R2, [R8+0x8] ;  /* 0x0000080008027984 */ /* 0x000e240000000800 */
[----:B0-----:R-:W-:-:S04]  /*12a0*/  SHF.L.U32 R2, R21, R2, RZ ;  /* 0x0000000215027219 */ /* 0x001fc800000006ff */
[----:B------:R-:W-:-:S05]  /*12b0*/  I2FP.F32.S32 R20, R2 ;  /* 0x0000000200147245 */ /* 0x000fca0000201400 */
[----:B------:R-:W-:-:S05]  /*12c0*/  VIADD R2, R20, 0x1800000 ;  /* 0x0180000014027836 */ /* 0x000fca0000000000 */
[----:B------:R-:W-:-:S04]  /*12d0*/  LOP3.LUT R2, R2, 0x7f800000, RZ, 0xc0, !PT ;  /* 0x7f80000002027812 */ /* 0x000fc800078ec0ff */
[----:B------:R-:W-:-:S13]  /*12e0*/  ISETP.GT.U32.AND P0, PT, R2, 0x1ffffff, PT ;  /* 0x01ffffff0200780c */ /* 0x000fda0003f04070 */
[----:B------:R-:W-:Y:S05]  /*12f0*/  @P0 BRA `(.L_x_21) ;  /* 0x0000000000140947 */ /* 0x000fea0003800000 */
[----:B------:R-:W-:Y:S01]  /*1300*/  IMAD.MOV.U32 R0, RZ, RZ, R20 ;  /* 0x000000ffff007224 */ /* 0x000fe200078e0014 */
[----:B------:R-:W-:-:S07]  /*1310*/  MOV R20, 0x1330 ;  /* 0x0000133000147802 */ /* 0x000fce0000000f00 */
[----:B------:R-:W-:Y:S05]  /*1320*/  CALL.REL.NOINC `($__internal_0_$__cuda_sm20_rcp_rn_f32_slowpath) ;  /* 0x0000001c00bc7944 */ /* 0x000fea0003c00000 */
[----:B------:R-:W-:Y:S01]  /*1330*/  MOV R21, R0 ;  /* 0x0000000000157202 */ /* 0x000fe20000000f00 */
[----:B------:R-:W-:Y:S06]  /*1340*/  BRA `(.L_x_22) ;  /* 0x0000000000107947 */ /* 0x000fec0003800000 */
.L_x_21:
[----:B------:R-:W0:Y:S02]  /*1350*/  MUFU.RCP R21, R20 ;  /* 0x0000001400157308 */ /* 0x000e240000001000 */
[----:B0-----:R-:W-:-:S04]  /*1360*/  FFMA R0, R20, R21, -1 ;  /* 0xbf80000014007423 */ /* 0x001fc80000000015 */
[----:B------:R-:W-:-:S04]  /*1370*/  FADD.FTZ R0, -R0, -RZ ;  /* 0x800000ff00007221 */ /* 0x000fc80000010100 */
[----:B------:R-:W-:-:S07]  /*1380*/  FFMA R21, R21, R0, R21 ;  /* 0x0000000015157223 */ /* 0x000fce0000000015 */
.L_x_22:
[----:B------:R-:W-:Y:S01]  /*1390*/  STS [R18+0x8], R21 ;  /* 0x0000081512007388 */ /* 0x000fe20000000800 */
[----:B------:R-:W-:-:S03]  /*13a0*/  IMAD.MOV.U32 R0, RZ, RZ, 0x1 ;  /* 0x00000001ff007424 */ /* 0x000fc600078e00ff */
[----:B------:R-:W0:Y:S02]  /*13b0*/  LDS.64 R2, [R8+0x8] ;  /* 0x0000080008027984 */ /* 0x000e240000000a00 */
[C---:B0-----:R-:W-:Y:S02]  /*13c0*/  SHF.L.U32 R3, R0.reuse, R3, RZ ;  /* 0x0000000300037219 */ /* 0x041fe400000006ff */
[----:B------:R-:W-:Y:S02]  /*13d0*/  SHF.L.U32 R2, R0, R2, RZ ;  /* 0x0000000200027219 */ /* 0x000fe400000006ff */
[----:B------:R-:W-:Y:S02]  /*13e0*/  I2FP.F32.S32 R20, R3 ;  /* 0x0000000300147245 */ /* 0x000fe40000201400 */
[----:B------:R-:W-:-:S03]  /*13f0*/  I2FP.F32.S32 R2, R2 ;  /* 0x0000000200027245 */ /* 0x000fc60000201400 */
[----:B------:R-:W-:Y:S02]  /*1400*/  VIADD R0, R20, 0x1800000 ;  /* 0x0180000014007836 */ /* 0x000fe40000000000 */
[----:B------:R0:W-:Y:S03]  /*1410*/  STS [R19+0x8], R2 ;  /* 0x0000080213007388 */ /* 0x0001e60000000800 */
[----:B------:R-:W-:-:S04]  /*1420*/  LOP3.LUT R0, R0, 0x7f800000, RZ, 0xc0, !PT ;  /* 0x7f80000000007812 */ /* 0x000fc800078ec0ff */
[----:B------:R-:W-:-:S13]  /*1430*/  ISETP.GT.U32.AND P0, PT, R0, 0x1ffffff, PT ;  /* 0x01ffffff0000780c */ /* 0x000fda0003f04070 */
[----:B0-----:R-:W-:Y:S05]  /*1440*/  @P0 BRA `(.L_x_23) ;  /* 0x0000000000140947 */ /* 0x001fea0003800000 */
[----:B------:R-:W-:Y:S01]  /*1450*/  IMAD.MOV.U32 R0, RZ, RZ, R20 ;  /* 0x000000ffff007224 */ /* 0x000fe200078e0014 */
[----:B------:R-:W-:-:S07]  /*1460*/  MOV R20, 0x1480 ;  /* 0x0000148000147802 */ /* 0x000fce0000000f00 */
[----:B------:R-:W-:Y:S05]  /*1470*/  CALL.REL.NOINC `($__internal_0_$__cuda_sm20_rcp_rn_f32_slowpath) ;  /* 0x0000001c00687944 */ /* 0x000fea0003c00000 */
[----:B------:R-:W-:Y:S01]  /*1480*/  IMAD.MOV.U32 R3, RZ, RZ, R0 ;  /* 0x000000ffff037224 */ /* 0x000fe200078e0000 */
[----:B------:R-:W-:Y:S06]  /*1490*/  BRA `(.L_x_24) ;  /* 0x0000000000107947 */ /* 0x000fec0003800000 */
.L_x_23:
[----:B------:R-:W0:Y:S02]  /*14a0*/  MUFU.RCP R3, R20 ;  /* 0x0000001400037308 */ /* 0x000e240000001000 */
[----:B0-----:R-:W-:-:S04]  /*14b0*/  FFMA R0, R20, R3, -1 ;  /* 0xbf80000014007423 */ /* 0x001fc80000000003 */
[----:B------:R-:W-:-:S04]  /*14c0*/  FADD.FTZ R0, -R0, -RZ ;  /* 0x800000ff00007221 */ /* 0x000fc80000010100 */
[----:B------:R-:W-:-:S07]  /*14d0*/  FFMA R3, R3, R0, R3 ;  /* 0x0000000003037223 */ /* 0x000fce0000000003 */
.L_x_24:
[----:B------:R-:W-:Y:S01]  /*14e0*/  STS [R18+0xc], R3 ;  /* 0x00000c0312007388 */ /* 0x000fe20000000800 */
[----:B------:R-:W-:-:S03]  /*14f0*/  HFMA2 R21, -RZ, RZ, 0, 5.9604644775390625e-08 ;  /* 0x00000001ff157431 */ /* 0x000fc600000001ff */
        /* <DEDUP_REMOVED lines=14> */
[----:B------:R-:W-:Y:S01]  /*15e0*/  IMAD.MOV.U32 R21, RZ, RZ, R0 ;  /* 0x000000ffff157224 */ /* 0x000fe200078e0000 */
[----:B------:R-:W-:Y:S06]  /*15f0*/  BRA `(.L_x_26) ;  /* 0x0000000000107947 */ /* 0x000fec0003800000 */
.L_x_25:
[----:B------:R-:W0:Y:S02]  /*1600*/  MUFU.RCP R21, R20 ;  /* 0x0000001400157308 */ /* 0x000e240000001000 */
[----:B0-----:R-:W-:-:S04]  /*1610*/  FFMA R0, R20, R21, -1 ;  /* 0xbf80000014007423 */ /* 0x001fc80000000015 */
[----:B------:R-:W-:-:S04]  /*1620*/  FADD.FTZ R0, -R0, -RZ ;  /* 0x800000ff00007221 */ /* 0x000fc80000010100 */
[----:B------:R-:W-:-:S07]  /*1630*/  FFMA R21, R21, R0, R21 ;  /* 0x0000000015157223 */ /* 0x000fce0000000015 */
.L_x_26:
[----:B------:R-:W-:Y:S01]  /*1640*/  STS [R18+0x10], R21 ;  /* 0x0000101512007388 */ /* 0x000fe20000000800 */
[----:B------:R-:W-:-:S03]  /*1650*/  MOV R0, 0x1 ;  /* 0x0000000100007802 */ /* 0x000fc60000000f00 */
        /* <DEDUP_REMOVED lines=15> */
.L_x_27:
[----:B------:R-:W0:Y:S02]  /*1750*/  MUFU.RCP R3, R20 ;  /* 0x0000001400037308 */ /* 0x000e240000001000 */
[----:B0-----:R-:W-:-:S04]  /*1760*/  FFMA R0, R20, R3, -1 ;  /* 0xbf80000014007423 */ /* 0x001fc80000000003 */
[----:B------:R-:W-:-:S04]  /*1770*/  FADD.FTZ R0, -R0, -RZ ;  /* 0x800000ff00007221 */ /* 0x000fc80000010100 */
[----:B------:R-:W-:-:S07]  /*1780*/  FFMA R3, R3, R0, R3 ;  /* 0x0000000003037223 */ /* 0x000fce0000000003 */
.L_x_28:
        /* <DEDUP_REMOVED lines=18> */
.L_x_29:
[----:B------:R-:W0:Y:S02]  /*18b0*/  MUFU.RCP R21, R20 ;  /* 0x0000001400157308 */ /* 0x000e240000001000 */
[----:B0-----:R-:W-:-:S04]  /*18c0*/  FFMA R0, R20, R21, -1 ;  /* 0xbf80000014007423 */ /* 0x001fc80000000015 */
[----:B------:R-:W-:-:S04]  /*18d0*/  FADD.FTZ R0, -R0, -RZ ;  /* 0x800000ff00007221 */ /* 0x000fc80000010100 */
[----:B------:R-:W-:-:S07]  /*18e0*/  FFMA R21, R21, R0, R21 ;  /* 0x0000000015157223 */ /* 0x000fce0000000015 */
.L_x_30:
        /* <DEDUP_REMOVED lines=17> */
.L_x_31:
[----:B------:R-:W0:Y:S02]  /*1a00*/  MUFU.RCP R3, R20 ;  /* 0x0000001400037308 */ /* 0x000e240000001000 */
[----:B0-----:R-:W-:-:S04]  /*1a10*/  FFMA R0, R20, R3, -1 ;  /* 0xbf80000014007423 */ /* 0x001fc80000000003 */
[----:B------:R-:W-:-:S04]  /*1a20*/  FADD.FTZ R0, -R0, -RZ ;  /* 0x800000ff00007221 */ /* 0x000fc80000010100 */
[----:B------:R-:W-:-:S07]  /*1a30*/  FFMA R3, R3, R0, R3 ;  /* 0x0000000003037223 */ /* 0x000fce0000000003 */
.L_x_32:
[----:B------:R-:W-:Y:S01]  /*1a40*/  STS [R18+0x1c], R3 ;  /* 0x00001c0312007388 */ /* 0x000fe20000000800 */
[----:B------:R-:W-:Y:S02]  /*1a50*/  HFMA2 R21, -RZ, RZ, 0, 5.9604644775390625e-08 ;  /* 0x00000001ff157431 */ /* 0x000fe400000001ff */
[----:B------:R-:W-:Y:S01]  /*1a60*/  VIADD R9, R9, 0x8 ;  /* 0x0000000809097836 */ /* 0x000fe20000000000 */
[----:B------:R-:W0:Y:S04]  /*1a70*/  LDS R8, [R8+0x1c] ;  /* 0x00001c0008087984 */ /* 0x000e280000000800 */
[----:B------:R-:W-:Y:S02]  /*1a80*/  ISETP.NE.AND P0, PT, R9, UR12, PT ;  /* 0x0000000c09007c0c */ /* 0x000fe4000bf05270 */
[----:B0-----:R-:W-:-:S04]  /*1a90*/  SHF.L.U32 R0, R21, R8, RZ ;  /* 0x0000000815007219 */ /* 0x001fc800000006ff */
[----:B------:R-:W-:-:S05]  /*1aa0*/  I2FP.F32.S32 R0, R0 ;  /* 0x0000000000007245 */ /* 0x000fca0000201400 */
[----:B------:R1:W-:Y:S02]  /*1ab0*/  STS [R19+0x1c], R0 ;  /* 0x00001c0013007388 */ /* 0x0003e40000000800 */
[----:B------:R-:W-:Y:S05]  /*1ac0*/  @P0 BRA `(.L_x_33) ;  /* 0xfffffff400340947 */ /* 0x000fea000383ffff */
[----:B------:R-:W-:-:S07]  /*1ad0*/  IMAD.U32 R7, RZ, RZ, UR12 ;  /* 0x0000000cff077e24 */ /* 0x000fce000f8e00ff */
.L_x_16:
[----:B------:R-:W-:-:S09]  /*1ae0*/  UISETP.NE.AND UP0, UPT, UR10, URZ, UPT ;  /* 0x000000ff0a00728c */ /* 0x000fd2000bf05270 */
[----:B------:R-:W-:Y:S05]  /*1af0*/  BRA.U !UP0, `(.L_x_3) ;  /* 0x0000000908c07547 */ /* 0x000fea000b800000 */
[----:B------:R-:W-:-:S04]  /*1b00*/  UIADD3 UR5, UPT, UPT, UR10, -0x1, URZ ;  /* 0xffffffff0a057890 */ /* 0x000fc8000fffe0ff */
[----:B------:R-:W-:-:S09]  /*1b10*/  UISETP.GE.U32.AND UP0, UPT, UR5, 0x3, UPT ;  /* 0x000000030500788c */ /* 0x000fd2000bf06070 */
[----:B------:R-:W-:Y:S05]  /*1b20*/  BRA.U !UP0, `(.L_x_34) ;  /* 0x0000000508687547 */ /* 0x000fea000b800000 */
[----:B------:R-:W-:Y:S01]  /*1b30*/  IMAD R8, R7, 0x4, R6 ;  /* 0x0000000407087824 */ /* 0x000fe200078e0206 */
[----:B------:R-:W-:-:S04]  /*1b40*/  MOV R3, 0x1 ;  /* 0x0000000100037802 */ /* 0x000fc80000000f00 */
[----:B-1----:R-:W1:Y:S02]  /*1b50*/  LDS R0, [R8] ;  /* 0x0000000008007984 */ /* 0x002e640000000800 */
[----:B-1----:R-:W-:-:S04]  /*1b60*/  SHF.L.U32 R0, R3, R0, RZ ;  /* 0x0000000003007219 */ /* 0x002fc800000006ff */
[----:B--2---:R-:W-:-:S05]  /*1b70*/  I2FP.F32.S32 R9, R0 ;  /* 0x0000000000097245 */ /* 0x004fca0000201400 */
[----:B------:R-:W-:-:S05]  /*1b80*/  VIADD R0, R9, 0x1800000 ;  /* 0x0180000009007836 */ /* 0x000fca0000000000 */
[----:B------:R-:W-:-:S04]  /*1b90*/  LOP3.LUT R0, R0, 0x7f800000, RZ, 0xc0, !PT ;  /* 0x7f80000000007812 */ /* 0x000fc800078ec0ff */
[----:B------:R-:W-:-:S13]  /*1ba0*/  ISETP.GT.U32.AND P0, PT, R0, 0x1ffffff, PT ;  /* 0x01ffffff0000780c */ /* 0x000fda0003f04070 */
[----:B------:R-:W-:Y:S05]  /*1bb0*/  @P0 BRA `(.L_x_35) ;  /* 0x0000000000100947 */ /* 0x000fea0003800000 */
[----:B------:R-:W-:Y:S01]  /*1bc0*/  IMAD.MOV.U32 R0, RZ, RZ, R9 ;  /* 0x000000ffff007224 */ /* 0x000fe200078e0009 */
[----:B------:R-:W-:-:S07]  /*1bd0*/  MOV R20, 0x1bf0 ;  /* 0x00001bf000147802 */ /* 0x000fce0000000f00 */
[----:B0-----:R-:W-:Y:S05]  /*1be0*/  CALL.REL.NOINC `($__internal_0_$__cuda_sm20_rcp_rn_f32_slowpath) ;  /* 0x00000014008c7944 */ /* 0x001fea0003c00000 */
[----:B------:R-:W-:Y:S05]  /*1bf0*/  BRA `(.L_x_36) ;  /* 0x0000000000107947 */ /* 0x000fea0003800000 */
.L_x_35:
[----:B------:R-:W0:Y:S02]  /*1c00*/  MUFU.RCP R0, R9 ;  /* 0x0000000900007308 */ /* 0x000e240000001000 */
[----:B0-----:R-:W-:-:S04]  /*1c10*/  FFMA R2, R9, R0, -1 ;  /* 0xbf80000009027423 */ /* 0x001fc80000000000 */
[----:B------:R-:W-:-:S04]  /*1c20*/  FADD.FTZ R3, -R2, -RZ ;  /* 0x800000ff02037221 */ /* 0x000fc80000010100 */
[----:B------:R-:W-:-:S07]  /*1c30*/  FFMA R0, R0, R3, R0 ;  /* 0x0000000300007223 */ /* 0x000fce0000000000 */
.L_x_36:
[----:B------:R-:W0:Y:S01]  /*1c40*/  LDC R18, c[0x0][0x380] ;  /* 0x0000e000ff127b82 */ /* 0x000e220000000800 */
[----:B------:R-:W-:Y:S02]  /*1c50*/  HFMA2 R19, -RZ, RZ, 0, 5.9604644775390625e-08 ;  /* 0x00000001ff137431 */ /* 0x000fe400000001ff */
[----:B0-----:R-:W-:-:S04]  /*1c60*/  IMAD R9, R18, 0x4, R8 ;  /* 0x0000000412097824 */ /* 0x001fc800078e0208 */
[----:B------:R-:W-:Y:S01]  /*1c70*/  IMAD R18, R18, 0x4, R9 ;  /* 0x0000000412127824 */ /* 0x000fe200078e0209 */
[----:B------:R-:W-:Y:S04]  /*1c80*/  STS [R9], R0 ;  /* 0x0000000009007388 */ /* 0x000fe80000000800 */
[----:B------:R-:W0:Y:S02]  /*1c90*/  LDS R2, [R8] ;  /* 0x0000000008027984 */ /* 0x000e240000000800 */
[----:B0-----:R-:W-:-:S04]  /*1ca0*/  SHF.L.U32 R2, R19, R2, RZ ;  /* 0x0000000213027219 */ /* 0x001fc800000006ff */
[----:B------:R-:W-:-:S05]  /*1cb0*/  I2FP.F32.S32 R3, R2 ;  /* 0x0000000200037245 */ /* 0x000fca0000201400 */
[----:B------:R-:W-:Y:S04]  /*1cc0*/  STS [R18], R3 ;  /* 0x0000000312007388 */ /* 0x000fe80000000800 */
        /* <DEDUP_REMOVED lines=10> */
[----:B------:R-:W-:Y:S05]  /*1d70*/  BRA `(.L_x_38) ;  /* 0x0000000000107947 */ /* 0x000fea0003800000 */
.L_x_37:
[----:B------:R-:W0:Y:S02]  /*1d80*/  MUFU.RCP R0, R19 ;  /* 0x0000001300007308 */ /* 0x000e240000001000 */
[----:B0-----:R-:W-:-:S04]  /*1d90*/  FFMA R2, R19, R0, -1 ;  /* 0xbf80000013027423 */ /* 0x001fc80000000000 */
[----:B------:R-:W-:-:S04]  /*1da0*/  FADD.FTZ R3, -R2, -RZ ;  /* 0x800000ff02037221 */ /* 0x000fc80000010100 */
[----:B------:R-:W-:-:S07]  /*1db0*/  FFMA R0, R0, R3, R0 ;  /* 0x0000000300007223 */ /* 0x000fce0000000000 */
.L_x_38:
[----:B------:R-:W-:Y:S01]  /*1dc0*/  STS [R9+0x4], R0 ;  /* 0x0000040009007388 */ /* 0x000fe20000000800 */
[----:B------:R-:W-:-:S03]  /*1dd0*/  MOV R19, 0x1 ;  /* 0x0000000100137802 */ /* 0x000fc60000000f00 */
        /* <DEDUP_REMOVED lines=15> */
.L_x_39:
[----:B------:R-:W0:Y:S02]  /*1ed0*/  MUFU.RCP R0, R19 ;  /* 0x0000001300007308 */ /* 0x000e240000001000 */
[----:B0-----:R-:W-:-:S04]  /*1ee0*/  FFMA R2, R19, R0, -1 ;  /* 0xbf80000013027423 */ /* 0x001fc80000000000 */
[----:B------:R-:W-:-:S04]  /*1ef0*/  FADD.FTZ R3, -R2, -RZ ;  /* 0x800000ff02037221 */ /* 0x000fc80000010100 */
[----:B------:R-:W-:-:S07]  /*1f00*/  FFMA R0, R0, R3, R0 ;  /* 0x0000000300007223 */ /* 0x000fce0000000000 */
.L_x_40:
        /* <DEDUP_REMOVED lines=8> */
[----:B------:R-:W-:-:S04]  /*1f90*/  I2FP.F32.S32 R19, R2 ;  /* 0x0000000200137245 */ /* 0x000fc80000201400 */
[----:B------:R-:W-:-:S04]  /*1fa0*/  IADD3 R2, PT, PT, R19, 0x1800000, RZ ;  /* 0x0180000013027810 */ /* 0x000fc80007ffe0ff */
[----:B------:R-:W-:-:S04]  /*1fb0*/  LOP3.LUT R2, R2, 0x7f800000, RZ, 0xc0, !PT ;  /* 0x7f80000002027812 */ /* 0x000fc800078ec0ff */
[----:B------:R-:W-:-:S13]  /*1fc0*/  ISETP.GT.U32.AND P0, PT, R2, 0x1ffffff, PT ;  /* 0x01ffffff0200780c */ /* 0x000fda0003f04070 */
[----:B------:R-:W-:Y:S05]  /*1fd0*/  @P0 BRA `(.L_x_41) ;  /* 0x0000000000100947 */ /* 0x000fea0003800000 */
[----:B------:R-:W-:Y:S01]  /*1fe0*/  IMAD.MOV.U32 R0, RZ, RZ, R19 ;  /* 0x000000ffff007224 */ /* 0x000fe200078e0013 */
[----:B------:R-:W-:-:S07]  /*1ff0*/  MOV R20, 0x2010 ;  /* 0x0000201000147802 */ /* 0x000fce0000000f00 */
[----:B------:R-:W-:Y:S05]  /*2000*/  CALL.REL.NOINC `($__internal_0_$__cuda_sm20_rcp_rn_f32_slowpath) ;  /* 0x0000001000847944 */ /* 0x000fea0003c00000 */
[----:B------:R-:W-:Y:S05]  /*2010*/  BRA `(.L_x_42) ;  /* 0x0000000000107947 */ /* 0x000fea0003800000 */
.L_x_41:
[----:B------:R-:W0:Y:S02]  /*2020*/  MUFU.RCP R0, R19 ;  /* 0x0000001300007308 */ /* 0x000e240000001000 */
[----:B0-----:R-:W-:-:S04]  /*2030*/  FFMA R2, R19, R0, -1 ;  /* 0xbf80000013027423 */ /* 0x001fc80000000000 */
[----:B------:R-:W-:-:S04]  /*2040*/  FADD.FTZ R3, -R2, -RZ ;  /* 0x800000ff02037221 */ /* 0x000fc80000010100 */
[----:B------:R-:W-:-:S07]  /*2050*/  FFMA R0, R0, R3, R0 ;  /* 0x0000000300007223 */ /* 0x000fce0000000000 */
.L_x_42:
[----:B------:R-:W-:Y:S01]  /*2060*/  STS [R9+0xc], R0 ;  /* 0x00000c0009007388 */ /* 0x000fe20000000800 */
[----:B------:R-:W-:Y:S02]  /*2070*/  IMAD.MOV.U32 R3, RZ, RZ, 0x1 ;  /* 0x00000001ff037424 */ /* 0x000fe400078e00ff */
[----:B------:R-:W-:Y:S01]  /*2080*/  VIADD R7, R7, 0x4 ;  /* 0x0000000407077836 */ /* 0x000fe20000000000 */
[----:B------:R-:W0:Y:S02]  /*2090*/  LDS R8, [R8+0xc] ;  /* 0x00000c0008087984 */ /* 0x000e240000000800 */
[----:B0-----:R-:W-:-:S04]  /*20a0*/  SHF.L.U32 R2, R3, R8, RZ ;  /* 0x0000000803027219 */ /* 0x001fc800000006ff */
[----:B------:R-:W-:-:S05]  /*20b0*/  I2FP.F32.S32 R3, R2 ;  /* 0x0000000200037245 */ /* 0x000fca0000201400 */
[----:B------:R3:W-:Y:S02]  /*20c0*/  STS [R18+0xc], R3 ;  /* 0x00000c0312007388 */ /* 0x0007e40000000800 */
.L_x_34:
[----:B------:R-:W-:-:S09]  /*20d0*/  UISETP.NE.AND UP0, UPT, UR11, URZ, UPT ;  /* 0x000000ff0b00728c */ /* 0x000fd2000bf05270 */
[----:B------:R-:W-:Y:S05]  /*20e0*/  BRA.U !UP0, `(.L_x_3) ;  /* 0x0000000508447547 */ /* 0x000fea000b800000 */
[----:B------:R-:W-:-:S04]  /*20f0*/  UIADD3 UR5, UPT, UPT, UR11, -0x1, URZ ;  /* 0xffffffff0b057890 */ /* 0x000fc8000fffe0ff */
[----:B------:R-:W-:-:S09]  /*2100*/  UISETP.NE.AND UP0, UPT, UR5, URZ, UPT ;  /* 0x000000ff0500728c */ /* 0x000fd2000bf05270 */
[----:B------:R-:W-:Y:S05]  /*2110*/  BRA.U !UP0, `(.L_x_43) ;  /* 0x0000000108c07547 */ /* 0x000fea000b800000 */
[----:B------:R-:W-:Y:S01]  /*2120*/  LEA R8, R7, R6, 0x2 ;  /* 0x0000000607087211 */ /* 0x000fe200078e10ff */
[----:B---3--:R-:W-:-:S04]  /*2130*/  IMAD.MOV.U32 R3, RZ, RZ, 0x1 ;  /* 0x00000001ff037424 */ /* 0x008fc800078e00ff */
        /* <DEDUP_REMOVED lines=11> */
.L_x_44:
[----:B------:R-:W0:Y:S02]  /*21f0*/  MUFU.RCP R0, R9 ;  /* 0x0000000900007308 */ /* 0x000e240000001000 */
[----:B0-----:R-:W-:-:S04]  /*2200*/  FFMA R2, R9, R0, -1 ;  /* 0xbf80000009027423 */ /* 0x001fc80000000000 */
[----:B------:R-:W-:-:S04]  /*2210*/  FADD.FTZ R3, -R2, -RZ ;  /* 0x800000ff02037221 */ /* 0x000fc80000010100 */
[----:B------:R-:W-:-:S07]  /*2220*/  FFMA R0, R0, R3, R0 ;  /* 0x0000000300007223 */ /* 0x000fce0000000000 */
.L_x_45:
[----:B------:R-:W0:Y:S01]  /*2230*/  LDC R18, c[0x0][0x380] ;  /* 0x0000e000ff127b82 */ /* 0x000e220000000800 */
[----:B------:R-:W-:Y:S01]  /*2240*/  IMAD.MOV.U32 R19, RZ, RZ, 0x1 ;  /* 0x00000001ff137424 */ /* 0x000fe200078e00ff */
[----:B0-----:R-:W-:-:S05]  /*2250*/  LEA R9, R18, R8, 0x2 ;  /* 0x0000000812097211 */ /* 0x001fca00078e10ff */
[----:B------:R-:W-:Y:S01]  /*2260*/  STS [R9], R0 ;  /* 0x0000000009007388 */ /* 0x000fe20000000800 */
[----:B------:R-:W-:-:S03]  /*2270*/  IMAD R18, R18, 0x4, R9 ;  /* 0x0000000412127824 */ /* 0x000fc600078e0209 */
        /* <DEDUP_REMOVED lines=11> */
[----:B------:R-:W-:Y:S02]  /*2330*/  MOV R0, R19 ;  /* 0x0000001300007202 */ /* 0x000fe40000000f00 */
[----:B------:R-:W-:-:S07]  /*2340*/  MOV R20, 0x2360 ;  /* 0x0000236000147802 */ /* 0x000fce0000000f00 */
[----:B------:R-:W-:Y:S05]  /*2350*/  CALL.REL.NOINC `($__internal_0_$__cuda_sm20_rcp_rn_f32_slowpath) ;  /* 0x0000000c00b07944 */ /* 0x000fea0003c00000 */
[----:B------:R-:W-:Y:S05]  /*2360*/  BRA `(.L_x_47) ;  /* 0x0000000000107947 */ /* 0x000fea0003800000 */
.L_x_46:
[----:B------:R-:W0:Y:S02]  /*2370*/  MUFU.RCP R0, R19 ;  /* 0x0000001300007308 */ /* 0x000e240000001000 */
[----:B0-----:R-:W-:-:S04]  /*2380*/  FFMA R2, R19, R0, -1 ;  /* 0xbf80000013027423 */ /* 0x001fc80000000000 */
[----:B------:R-:W-:-:S04]  /*2390*/  FADD.FTZ R3, -R2, -RZ ;  /* 0x800000ff02037221 */ /* 0x000fc80000010100 */
[----:B------:R-:W-:-:S07]  /*23a0*/  FFMA R0, R0, R3, R0 ;  /* 0x0000000300007223 */ /* 0x000fce0000000000 */
.L_x_47:
[----:B------:R-:W-:Y:S01]  /*23b0*/  STS [R9+0x4], R0 ;  /* 0x0000040009007388 */ /* 0x000fe20000000800 */
[----:B------:R-:W-:Y:S02]  /*23c0*/  IMAD.MOV.U32 R3, RZ, RZ, 0x1 ;  /* 0x00000001ff037424 */ /* 0x000fe400078e00ff */
[----:B------:R-:W-:Y:S01]  /*23d0*/  VIADD R7, R7, 0x2 ;  /* 0x0000000207077836 */ /* 0x000fe20000000000 */
[----:B------:R-:W0:Y:S02]  /*23e0*/  LDS R8, [R8+0x4] ;  /* 0x0000040008087984 */ /* 0x000e240000000800 */
[----:B0-----:R-:W-:-:S04]  /*23f0*/  SHF.L.U32 R2, R3, R8, RZ ;  /* 0x0000000803027219 */ /* 0x001fc800000006ff */
[----:B------:R-:W-:-:S05]  /*2400*/  I2FP.F32.S32 R3, R2 ;  /* 0x0000000200037245 */ /* 0x000fca0000201400 */
[----:B------:R4:W-:Y:S02]  /*2410*/  STS [R18+0x4], R3 ;  /* 0x0000040312007388 */ /* 0x0009e40000000800 */
.L_x_43:
[----:B------:R-:W-:-:S13]  /*2420*/  ISETP.NE.AND P0, PT, R23, RZ, PT ;  /* 0x000000ff1700720c */ /* 0x000fda0003f05270 */
[----:B------:R-:W-:Y:S05]  /*2430*/  @!P0 BRA `(.L_x_3) ;  /* 0x0000000000708947 */ /* 0x000fea0003800000 */
[----:B------:R-:W-:Y:S02]  /*2440*/  IMAD R6, R7, 0x4, R6 ;  /* 0x0000000407067824 */ /* 0x000fe400078e0206 */
[----:B---34-:R-:W-:Y:S01]  /*2450*/  HFMA2 R3, -RZ, RZ, 0, 5.9604644775390625e-08 ;  /* 0x00000001ff037431 */ /* 0x018fe200000001ff */
[----:B------:R-:W-:Y:S02]  /*2460*/  BSSY.RECONVERGENT B2, `(.L_x_48) ;  /* 0x0000010000027945 */ /* 0x000fe40003800200 */
[----:B-1----:R-:W1:Y:S02]  /*2470*/  LDS R0, [R6] ;  /* 0x0000000006007984 */ /* 0x002e640000000800 */
[----:B-1----:R-:W-:-:S04]  /*2480*/  SHF.L.U32 R0, R3, R0, RZ ;  /* 0x0000000003007219 */ /* 0x002fc800000006ff */
[----:B------:R-:W-:-:S05]  /*2490*/  I2FP.F32.S32 R7, R0 ;  /* 0x0000000000077245 */ /* 0x000fca0000201400 */
[----:B------:R-:W-:-:S05]  /*24a0*/  VIADD R0, R7, 0x1800000 ;  /* 0x0180000007007836 */ /* 0x000fca0000000000 */
[----:B------:R-:W-:-:S04]  /*24b0*/  LOP3.LUT R0, R0, 0x7f800000, RZ, 0xc0, !PT ;  /* 0x7f80000000007812 */ /* 0x000fc800078ec0ff */
[----:B------:R-:W-:-:S13]  /*24c0*/  ISETP.GT.U32.AND P0, PT, R0, 0x1ffffff, PT ;  /* 0x01ffffff0000780c */ /* 0x000fda0003f04070 */
[----:B------:R-:W-:Y:S05]  /*24d0*/  @P0 BRA `(.L_x_49) ;  /* 0x0000000000100947 */ /* 0x000fea0003800000 */
[----:B------:R-:W-:Y:S01]  /*24e0*/  IMAD.MOV.U32 R0, RZ, RZ, R7 ;  /* 0x000000ffff007224 */ /* 0x000fe200078e0007 */
[----:B------:R-:W-:-:S07]  /*24f0*/  MOV R20, 0x2510 ;  /* 0x0000251000147802 */ /* 0x000fce0000000f00 */
[----:B0-2---:R-:W-:Y:S05]  /*2500*/  CALL.REL.NOINC `($__internal_0_$__cuda_sm20_rcp_rn_f32_slowpath) ;  /* 0x0000000c00447944 */ /* 0x005fea0003c00000 */
[----:B------:R-:W-:Y:S05]  /*2510*/  BRA `(.L_x_50) ;  /* 0x0000000000107947 */ /* 0x000fea0003800000 */
.L_x_49:
[----:B------:R-:W0:Y:S02]  /*2520*/  MUFU.RCP R0, R7 ;  /* 0x0000000700007308 */ /* 0x000e240000001000 */
[----:B0-----:R-:W-:-:S04]  /*2530*/  FFMA R2, R7, R0, -1 ;  /* 0xbf80000007027423 */ /* 0x001fc80000000000 */
[----:B------:R-:W-:-:S04]  /*2540*/  FADD.FTZ R3, -R2, -RZ ;  /* 0x800000ff02037221 */ /* 0x000fc80000010100 */
[----:B------:R-:W-:-:S07]  /*2550*/  FFMA R0, R0, R3, R0 ;  /* 0x0000000300007223 */ /* 0x000fce0000000000 */
.L_x_50:
[----:B------:R-:W-:Y:S05]  /*2560*/  BSYNC.RECONVERGENT B2 ;  /* 0x0000000000027941 */ /* 0x000fea0003800200 */
.L_x_48:
[----:B------:R-:W0:Y:S01]  /*2570*/  LDC R7, c[0x0][0x380] ;  /* 0x0000e000ff077b82 */ /* 0x000e220000000800 */
[----:B--2---:R-:W-:Y:S01]  /*2580*/  MOV R9, 0x1 ;  /* 0x0000000100097802 */ /* 0x004fe20000000f00 */
[----:B0-----:R-:W-:-:S04]  /*2590*/  IMAD R3, R7, 0x4, R6 ;  /* 0x0000000407037824 */ /* 0x001fc800078e0206 */
[----:B------:R-:W-:Y:S01]  /*25a0*/  IMAD R7, R7, 0x4, R3 ;  /* 0x0000000407077824 */ /* 0x000fe200078e0203 */
[----:B------:R-:W-:Y:S04]  /*25b0*/  STS [R3], R0 ;  /* 0x0000000003007388 */ /* 0x000fe80000000800 */
[----:B------:R-:W0:Y:S02]  /*25c0*/  LDS R6, [R6] ;  /* 0x0000000006067984 */ /* 0x000e240000000800 */
[----:B0-----:R-:W-:-:S04]  /*25d0*/  SHF.L.U32 R2, R9, R6, RZ ;  /* 0x0000000609027219 */ /* 0x001fc800000006ff */
[----:B------:R-:W-:-:S05]  /*25e0*/  I2FP.F32.S32 R2, R2 ;  /* 0x0000000200027245 */ /* 0x000fca0000201400 */
[----:B------:R0:W-:Y:S02]  /*25f0*/  STS [R7], R2 ;  /* 0x0000000207007388 */ /* 0x0001e40000000800 */
.L_x_3:
[----:B------:R-:W-:Y:S05]  /*2600*/  BSYNC.RECONVERGENT B0 ;  /* 0x0000000000007941 */ /* 0x000fea0003800200 */
.L_x_2:
[----:B------:R-:W5:Y:S01]  /*2610*/  LDCU UR5, c[0x0][0x380] ;  /* 0x00007000ff0577ac */ /* 0x000f620008000800 */
[----:B------:R-:W-:Y:S01]  /*2620*/  BSSY.RECONVERGENT B0, `(.L_x_51) ;  /* 0x00000b3000007945 */ /* 0x000fe20003800200 */
[----:B-----5:R-:W-:Y:S01]  /*2630*/  UISETP.GT.AND UP0, UPT, UR5, URZ, UPT ;  /* 0x000000ff0500728c */ /* 0x020fe2000bf04270 */
[----:B------:R-:W-:Y:S08]  /*2640*/  BAR.SYNC.DEFER_BLOCKING 0x0 ;  /* 0x0000000000007b1d */ /* 0x000ff00000010000 */
[----:B------:R-:W-:Y:S05]  /*2650*/  BRA.U UP0, `(.L_x_52) ;  /* 0x0000000100347547 */ /* 0x000fea000b800000 */
[----:B0--3--:R-:W0:Y:S01]  /*2660*/  LDC.64 R6, c[0x0][0x398] ;  /* 0x0000e600ff067b82 */ /* 0x009e220000000a00 */
[----:B------:R-:W-:Y:S01]  /*2670*/  BSSY.RECONVERGENT B2, `(.L_x_53) ;  /* 0x000000a000027945 */ /* 0x000fe20003800200 */
[----:B-1----:R-:W-:-:S07]  /*2680*/  IMAD.MOV.U32 R0, RZ, RZ, R10 ;  /* 0x000000ffff007224 */ /* 0x002fce00078e000a */
.L_x_54:
[C---:B01--4-:R-:W-:Y:S01]  /*2690*/  IMAD.WIDE R2, R0.reuse, 0x4, R6 ;  /* 0x0000000400027825 */ /* 0x053fe200078e0206 */
[----:B------:R-:W3:Y:S04]  /*26a0*/  LDG.E R8, desc[UR14][R4.64] ;  /* 0x0000000e04087981 */ /* 0x000ee8000c1e1900 */
[----:B--2---:R-:W3:Y:S01]  /*26b0*/  LDG.E R9, desc[UR14][R2.64] ;  /* 0x0000000e02097981 */ /* 0x004ee2000c1e1900 */
[----:B------:R-:W-:-:S05]  /*26c0*/  VIADD R0, R0, 0x20 ;  /* 0x0000002000007836 */ /* 0x000fca0000000000 */
[----:B------:R-:W-:Y:S01]  /*26d0*/  ISETP.GE.AND P0, PT, R0, R11, PT ;  /* 0x0000000b0000720c */ /* 0x000fe20003f06270 */
[----:B---3--:R-:W-:-:S05]  /*26e0*/  FADD R9, R8, R9 ;  /* 0x0000000908097221 */ /* 0x008fca0000000000 */
[----:B------:R1:W-:Y:S07]  /*26f0*/  STG.E desc[UR14][R2.64], R9 ;  /* 0x0000000902007986 */ /* 0x0003ee000c10190e */
[----:B------:R-:W-:Y:S05]  /*2700*/  @!P0 BRA `(.L_x_54) ;  /* 0xfffffffc00e08947 */ /* 0x000fea000383ffff */
[----:B------:R-:W-:Y:S05]  /*2710*/  BSYNC.RECONVERGENT B2 ;  /* 0x0000000000027941 */ /* 0x000fea0003800200 */
.L_x_53:
[----:B------:R-:W-:Y:S05]  /*2720*/  BRA `(.L_x_55) ;  /* 0x0000000800887947 */ /* 0x000fea0003800000 */
.L_x_52:
[----:B-1-3--:R-:W-:Y:S01]  /*2730*/  MOV R0, R10 ;  /* 0x0000000a00007202 */ /* 0x00afe20000000f00 */
[----:B0-----:R-:W-:Y:S02]  /*2740*/  IMAD.MOV.U32 R2, RZ, RZ, R14 ;  /* 0x000000ffff027224 */ /* 0x001fe400078e000e */
[----:B----4-:R-:W-:-:S07]  /*2750*/  IMAD.MOV.U32 R3, RZ, RZ, R15 ;  /* 0x000000ffff037224 */ /* 0x010fce00078e000f */
.L_x_61:
[----:B0-----:R-:W0:Y:S01]  /*2760*/  LDC R18, c[0x0][0x380] ;  /* 0x0000e000ff127b82 */ /* 0x001e220000000800 */
[----:B------:R-:W-:Y:S02]  /*2770*/  HFMA2 R20, -RZ, RZ, 0, 0 ;  /* 0x00000000ff147431 */ /* 0x000fe400000001ff */
[----:B--2---:R-:W-:Y:S02]  /*2780*/  IMAD.MOV.U32 R22, RZ, RZ, 0x3f800000 ;  /* 0x3f800000ff167424 */ /* 0x004fe400078e00ff */
[----:B------:R-:W-:Y:S01]  /*2790*/  IMAD.MOV.U32 R19, RZ, RZ, RZ ;  /* 0x000000ffff137224 */ /* 0x000fe200078e00ff */
[----:B0-----:R-:W-:-:S13]  /*27a0*/  ISETP.GE.U32.AND P0, PT, R18, 0x4, PT ;  /* 0x000000041200780c */ /* 0x001fda0003f06070 */
[----:B------:R-:W-:Y:S05]  /*27b0*/  @!P0 BRA `(.L_x_56) ;  /* 0x0000000400208947 */ /* 0x000fea0003800000 */
[----:B------:R-:W-:Y:S01]  /*27c0*/  IMAD.MOV.U32 R22, RZ, RZ, 0x3f800000 ;  /* 0x3f800000ff167424 */ /* 0x000fe200078e00ff */
[----:B------:R-:W-:Y:S01]  /*27d0*/  MOV R19, RZ ;  /* 0x000000ff00137202 */ /* 0x000fe20000000f00 */
[----:B------:R-:W-:-:S07]  /*27e0*/  IMAD.MOV.U32 R20, RZ, RZ, RZ ;  /* 0x000000ffff147224 */ /* 0x000fce00078e00ff */
.L_x_57:
[----:B------:R-:W-:-:S04]  /*27f0*/  IMAD.SHL.U32 R9, R20, 0x20, RZ ;  /* 0x0000002014097824 */ /* 0x000fc800078e00ff */
[----:B------:R-:W-:-:S05]  /*2800*/  IMAD.WIDE.U32 R8, R9, 0x4, R2 ;  /* 0x0000000409087825 */ /* 0x000fca00078e0002 */
[----:B------:R-:W2:Y:S04]  /*2810*/  LDG.E R31, desc[UR14][R8.64] ;  /* 0x0000000e081f7981 */ /* 0x000ea8000c1e1900 */
[----:B------:R-:W3:Y:S04]  /*2820*/  LDG.E R30, desc[UR14][R8.64+0x80] ;  /* 0x0000800e081e7981 */ /* 0x000ee8000c1e1900 */
[----:B------:R-:W4:Y:S04]  /*2830*/  LDG.E R21, desc[UR14][R8.64+0x100] ;  /* 0x0001000e08157981 */ /* 0x000f28000c1e1900 */
[----:B------:R0:W5:Y:S01]  /*2840*/  LDG.E R26, desc[UR14][R8.64+0x180] ;  /* 0x0001800e081a7981 */ /* 0x000162000c1e1900 */
[C---:B------:R-:W-:Y:S01]  /*2850*/  LEA R33, R20.reuse, UR6, 0x2 ;  /* 0x0000000614217c11 */ /* 0x040fe2000f8e10ff */
[C---:B------:R-:W-:Y:S01]  /*2860*/  IMAD R32, R20.reuse, 0x4, R13 ;  /* 0x0000000414207824 */ /* 0x040fe200078e020d */
[----:B------:R-:W-:-:S03]  /*2870*/  IADD3 R20, PT, PT, R20, 0x4, RZ ;  /* 0x0000000414147810 */ /* 0x000fc60007ffe0ff */
[----:B------:R-:W1:Y:S04]  /*2880*/  LDS.64 R6, [R33] ;  /* 0x0000000021067984 */ /* 0x000e680000000a00 */
[----:B------:R-:W-:Y:S04]  /*2890*/  LDS R28, [R32] ;  /* 0x00000000201c7984 */ /* 0x000fe80000000800 */
[----:B------:R-:W-:Y:S04]  /*28a0*/  LDS R29, [R32+0x4] ;  /* 0x00000400201d7984 */ /* 0x000fe80000000800 */
[----:B0-----:R-:W4:Y:S01]  /*28b0*/  LDS.64 R8, [R33+0x8] ;  /* 0x0000080021087984 */ /* 0x001f220000000a00 */
[----:B-1----:R-:W-:Y:S01]  /*28c0*/  FADD R35, R6, R6 ;  /* 0x0000000606237221 */ /* 0x002fe20000000000 */
[----:B--2---:R-:W-:-:S06]  /*28d0*/  FMUL R27, R31, R6 ;  /* 0x000000061f1b7220 */ /* 0x004fcc0000400000 */
[----:B------:R-:W0:Y:S01]  /*28e0*/  F2I.TRUNC.NTZ R27, R27 ;  /* 0x0000001b001b7305 */ /* 0x000e22000020f100 */
[----:B----4-:R-:W-:-:S07]  /*28f0*/  FMUL R6, R21, R8 ;  /* 0x0000000815067220 */ /* 0x010fce0000400000 */
[----:B------:R-:W1:Y:S01]  /*2900*/  F2I.TRUNC.NTZ R6, R6 ;  /* 0x0000000600067305 */ /* 0x000e62000020f100 */
[----:B0-----:R-:W-:-:S05]  /*2910*/  I2FP.F32.S32 R34, R27 ;  /* 0x0000001b00227245 */ /* 0x001fca0000201400 */
[----:B------:R-:W-:Y:S01]  /*2920*/  FFMA R34, R34, -R28, R31 ;  /* 0x8000001c22227223 */ /* 0x000fe2000000001f */
[----:B---3--:R-:W-:Y:S01]  /*2930*/  FMUL R28, R7, R30 ;  /* 0x0000001e071c7220 */ /* 0x008fe20000400000 */
[----:B-1----:R-:W-:Y:S02]  /*2940*/  I2FP.F32.S32 R36, R6 ;  /* 0x0000000600247245 */ /* 0x002fe40000201400 */
[----:B------:R-:W-:-:S03]  /*2950*/  FFMA R35, R34, R35, -1 ;  /* 0xbf80000022237423 */ /* 0x000fc60000000023 */
[----:B------:R-:W0:Y:S02]  /*2960*/  F2I.TRUNC.NTZ R28, R28 ;  /* 0x0000001c001c7305 */ /* 0x000e24000020f100 */
[----:B------:R-:W-:-:S04]  /*2970*/  FSETP.GE.AND P0, PT, R35, RZ, PT ;  /* 0x000000ff2300720b */ /* 0x000fc80003f06000 */
[----:B------:R-:W-:-:S05]  /*2980*/  FSEL R35, -R35, R35, P0 ;  /* 0x0000002323237208 */ /* 0x000fca0000000100 */
[----:B------:R-:W-:Y:S01]  /*2990*/  FADD R35, R35, 1 ;  /* 0x3f80000023237421 */ /* 0x000fe20000000000 */
[----:B0-----:R-:W-:-:S03]  /*29a0*/  I2FP.F32.S32 R31, R28 ;  /* 0x0000001c001f7245 */ /* 0x001fc60000201400 */
[----:B------:R-:W-:Y:S02]  /*29b0*/  FMUL R22, R35, R22 ;  /* 0x0000001623167220 */ /* 0x000fe40000400000 */
[----:B------:R-:W-:Y:S01]  /*29c0*/  FFMA R29, R31, -R29, R30 ;  /* 0x8000001d1f1d7223 */ /* 0x000fe2000000001e */
[----:B------:R-:W-:Y:S01]  /*29d0*/  IMAD R31, R18, 0x4, R33 ;  /* 0x00000004121f7824 */ /* 0x000fe200078e0221 */
[----:B------:R-:W0:Y:S04]  /*29e0*/  LDS R30, [R32+0x8] ;  /* 0x00000800201e7984 */ /* 0x000e280000000800 */
[----:B------:R-:W1:Y:S04]  /*29f0*/  LDS R34, [R31+0x4] ;  /* 0x000004001f227984 */ /* 0x000e680000000800 */
[----:B------:R-:W-:Y:S04]  /*2a00*/  LDS R33, [R32+0xc] ;  /* 0x00000c0020217984 */ /* 0x000fe80000000800 */
[----:B------:R-:W2:Y:S01]  /*2a10*/  LDS R32, [R31+0x10] ;  /* 0x000010001f207984 */ /* 0x000ea20000000800 */
[----:B0-----:R-:W-:Y:S01]  /*2a20*/  FFMA R30, R36, -R30, R21 ;  /* 0x8000001e241e7223 */ /* 0x001fe20000000015 */
[----:B------:R-:W-:Y:S01]  /*2a30*/  FADD R36, R7, R7 ;  /* 0x0000000707247221 */ /* 0x000fe20000000000 */
[----:B-----5:R-:W-:Y:S01]  /*2a40*/  FMUL R7, R9, R26 ;  /* 0x0000001a09077220 */ /* 0x020fe20000400000 */
[----:B------:R-:W0:Y:S01]  /*2a50*/  LDS R21, [R31+0xc] ;  /* 0x00000c001f157984 */ /* 0x000e220000000800 */
[----:B-1----:R-:W-:Y:S01]  /*2a60*/  SHF.L.U32 R34, R27, R34, RZ ;  /* 0x000000221b227219 */ /* 0x002fe200000006ff */
[----:B------:R-:W-:-:S02]  /*2a70*/  FFMA R35, R29, R36, -1 ;  /* 0xbf8000001d237423 */ /* 0x000fc40000000024 */
[----:B------:R-:W1:Y:S01]  /*2a80*/  LDS R29, [R31+0x8] ;  /* 0x000008001f1d7984 */ /* 0x000e620000000800 */
[----:B------:R-:W3:Y:S02]  /*2a90*/  F2I.TRUNC.NTZ R7, R7 ;  /* 0x0000000700077305 */ /* 0x000ee4000020f100 */
[----:B------:R-:W-:-:S04]  /*2aa0*/  FSETP.GE.AND P0, PT, R35, RZ, PT ;  /* 0x000000ff2300720b */ /* 0x000fc80003f06000 */
[----:B------:R-:W-:-:S05]  /*2ab0*/  FSEL R35, -R35, R35, P0 ;  /* 0x0000002323237208 */ /* 0x000fca0000000100 */
[----:B------:R-:W-:Y:S01]  /*2ac0*/  FADD R35, R35, 1 ;  /* 0x3f80000023237421 */ /* 0x000fe20000000000 */
[----:B---3--:R-:W-:-:S03]  /*2ad0*/  I2FP.F32.S32 R27, R7 ;  /* 0x00000007001b7245 */ /* 0x008fc60000201400 */
[----:B------:R-:W-:Y:S01]  /*2ae0*/  FMUL R22, R22, R35 ;  /* 0x0000002316167220 */ /* 0x000fe20000400000 */
[----:B--2---:R-:W-:Y:S01]  /*2af0*/  SHF.L.U32 R32, R7, R32, RZ ;  /* 0x0000002007207219 */ /* 0x004fe200000006ff */
[----:B------:R-:W-:Y:S01]  /*2b00*/  FFMA R33, R27, -R33, R26 ;  /* 0x800000211b217223 */ /* 0x000fe2000000001a */
[----:B------:R-:W-:Y:S01]  /*2b10*/  FADD R27, R8, R8 ;  /* 0x00000008081b7221 */ /* 0x000fe20000000000 */
[----:B------:R-:W-:-:S03]  /*2b20*/  FADD R8, R9, R9 ;  /* 0x0000000909087221 */ /* 0x000fc60000000000 */
[----:B------:R-:W-:Y:S01]  /*2b30*/  FFMA R27, R30, R27, -1 ;  /* 0xbf8000001e1b7423 */ /* 0x000fe2000000001b */
[----:B------:R-:W-:-:S04]  /*2b40*/  FFMA R8, R33, R8, -1 ;  /* 0xbf80000021087423 */ /* 0x000fc80000000008 */
[----:B------:R-:W-:-:S04]  /*2b50*/  FSETP.GE.AND P0, PT, R27, RZ, PT ;  /* 0x000000ff1b00720b */ /* 0x000fc80003f06000 */
[----:B------:R-:W-:Y:S02]  /*2b60*/  FSEL R27, -R27, R27, P0 ;  /* 0x0000001b1b1b7208 */ /* 0x000fe40000000100 */
[----:B------:R-:W-:Y:S02]  /*2b70*/  FSETP.GE.AND P0, PT, R8, RZ, PT ;  /* 0x000000ff0800720b */ /* 0x000fe40003f06000 */
[----:B0-----:R-:W-:Y:S01]  /*2b80*/  SHF.L.U32 R6, R6, R21, RZ ;  /* 0x0000001506067219 */ /* 0x001fe200000006ff */
[----:B------:R-:W-:Y:S01]  /*2b90*/  FADD R27, R27, 1 ;  /* 0x3f8000001b1b7421 */ /* 0x000fe20000000000 */
[----:B------:R-:W-:Y:S02]  /*2ba0*/  FSEL R8, -R8, R8, P0 ;  /* 0x0000000808087208 */ /* 0x000fe40000000100 */
[----:B------:R-:W-:Y:S01]  /*2bb0*/  ISETP.NE.AND P0, PT, R20, UR13, PT ;  /* 0x0000000d14007c0c */ /* 0x000fe2000bf05270 */
[----:B------:R-:W-:Y:S01]  /*2bc0*/  FMUL R22, R22, R27 ;  /* 0x0000001b16167220 */ /* 0x000fe20000400000 */
[----:B-1----:R-:W-:Y:S01]  /*2bd0*/  SHF.L.U32 R29, R28, R29, RZ ;  /* 0x0000001d1c1d7219 */ /* 0x002fe200000006ff */
[----:B------:R-:W-:-:S03]  /*2be0*/  FADD R7, R8, 1 ;  /* 0x3f80000008077421 */ /* 0x000fc60000000000 */
[----:B------:R-:W-:Y:S01]  /*2bf0*/  IADD3 R19, PT, PT, R29, R34, R19 ;  /* 0x000000221d137210 */ /* 0x000fe20007ffe013 */
[----:B------:R-:W-:-:S03]  /*2c00*/  FMUL R22, R22, R7 ;  /* 0x0000000716167220 */ /* 0x000fc60000400000 */
[----:B------:R-:W-:-:S03]  /*2c10*/  IADD3 R19, PT, PT, R32, R6, R19 ;  /* 0x0000000620137210 */ /* 0x000fc60007ffe013 */
[----:B------:R-:W-:Y:S05]  /*2c20*/  @P0 BRA `(.L_x_57) ;  /* 0xfffffff800f00947 */ /* 0x000fea000383ffff */
[----:B------:R-:W-:-:S07]  /*2c30*/  IMAD.U32 R20, RZ, RZ, UR13 ;  /* 0x0000000dff147e24 */ /* 0x000fce000f8e00ff */
.L_x_56:
[----:B------:R-:W-:-:S09]  /*2c40*/  UISETP.NE.AND UP0, UPT, UR11, URZ, UPT ;  /* 0x000000ff0b00728c */ /* 0x000fd2000bf05270 */
[----:B------:R-:W-:Y:S05]  /*2c50*/  BRA.U !UP0, `(.L_x_58) ;  /* 0x00000005080c7547 */ /* 0x000fea000b800000 */
[----:B------:R-:W-:Y:S01]  /*2c60*/  UIADD3 UR5, UPT, UPT, UR11, -0x1, URZ ;  /* 0xffffffff0b057890 */ /* 0x000fe2000fffe0ff */
[----:B------:R-:W-:-:S03]  /*2c70*/  ISETP.NE.AND P1, PT, R23, RZ, PT ;  /* 0x000000ff1700720c */ /* 0x000fc60003f25270 */
[----:B------:R-:W-:-:S09]  /*2c80*/  UISETP.NE.AND UP0, UPT, UR5, URZ, UPT ;  /* 0x000000ff0500728c */ /* 0x000fd2000bf05270 */
[----:B------:R-:W-:Y:S05]  /*2c90*/  BRA.U !UP0, `(.L_x_59) ;  /* 0x00000001089c7547 */ /* 0x000fea000b800000 */
[----:B------:R-:W-:-:S04]  /*2ca0*/  IMAD.SHL.U32 R9, R20, 0x20, RZ ;  /* 0x0000002014097824 */ /* 0x000fc800078e00ff */
[----:B------:R-:W-:-:S04]  /*2cb0*/  IMAD.WIDE.U32 R6, R9, 0x4, R2 ;  /* 0x0000000409067825 */ /* 0x000fc800078e0002 */
[----:B------:R-:W-:Y:S02]  /*2cc0*/  VIADD R9, R9, 0x20 ;  /* 0x0000002009097836 */ /* 0x000fe40000000000 */
[----:B------:R0:W2:Y:S02]  /*2cd0*/  LDG.E R6, desc[UR14][R6.64] ;  /* 0x0000000e06067981 */ /* 0x0000a4000c1e1900 */
[----:B------:R-:W-:-:S06]  /*2ce0*/  IMAD.WIDE.U32 R8, R9, 0x4, R2 ;  /* 0x0000000409087825 */ /* 0x000fcc00078e0002 */
[----:B------:R1:W3:Y:S01]  /*2cf0*/  LDG.E R8, desc[UR14][R8.64] ;  /* 0x0000000e08087981 */ /* 0x0002e2000c1e1900 */
[C---:B------:R-:W-:Y:S02]  /*2d00*/  LEA R29, R20.reuse, UR6, 0x2 ;  /* 0x00000006141d7c11 */ /* 0x040fe4000f8e10ff */
[C---:B------:R-:W-:Y:S01]  /*2d10*/  LEA R32, R20.reuse, R13, 0x2 ;  /* 0x0000000d14207211 */ /* 0x040fe200078e10ff */
[----:B------:R-:W-:Y:S02]  /*2d20*/  VIADD R20, R20, 0x2 ;  /* 0x0000000214147836 */ /* 0x000fe40000000000 */
[----:B------:R-:W2:Y:S01]  /*2d30*/  LDS R31, [R29] ;  /* 0x000000001d1f7984 */ /* 0x000ea20000000800 */
[----:B------:R-:W-:-:S03]  /*2d40*/  IMAD R30, R18, 0x4, R29 ;  /* 0x00000004121e7824 */ /* 0x000fc600078e021d */
[----:B------:R-:W3:Y:S04]  /*2d50*/  LDS R21, [R29+0x4] ;  /* 0x000004001d157984 */ /* 0x000ee80000000800 */
[----:B------:R-:W-:Y:S04]  /*2d60*/  LDS R33, [R32] ;  /* 0x0000000020217984 */ /* 0x000fe80000000800 */
[----:B------:R-:W-:Y:S04]  /*2d70*/  LDS R27, [R32+0x4] ;  /* 0x00000400201b7984 */ /* 0x000fe80000000800 */
[----:B0-----:R-:W0:Y:S04]  /*2d80*/  LDS R7, [R30+0x4] ;  /* 0x000004001e077984 */ /* 0x001e280000000800 */
[----:B-1----:R-:W1:Y:S01]  /*2d90*/  LDS R9, [R30+0x8] ;  /* 0x000008001e097984 */ /* 0x002e620000000800 */
[----:B--2---:R-:W-:-:S06]  /*2da0*/  FMUL R26, R6, R31 ;  /* 0x0000001f061a7220 */ /* 0x004fcc0000400000 */
[----:B------:R-:W2:Y:S01]  /*2db0*/  F2I.TRUNC.NTZ R26, R26 ;  /* 0x0000001a001a7305 */ /* 0x000ea2000020f100 */
[----:B---3--:R-:W-:-:S07]  /*2dc0*/  FMUL R28, R8, R21 ;  /* 0x00000015081c7220 */ /* 0x008fce0000400000 */
[----:B------:R-:W3:Y:S01]  /*2dd0*/  F2I.TRUNC.NTZ R28, R28 ;  /* 0x0000001c001c7305 */ /* 0x000ee2000020f100 */
[----:B--2---:R-:W-:Y:S02]  /*2de0*/  I2FP.F32.S32 R29, R26 ;  /* 0x0000001a001d7245 */ /* 0x004fe40000201400 */
[----:B0-----:R-:W-:-:S03]  /*2df0*/  SHF.L.U32 R26, R26, R7, RZ ;  /* 0x000000071a1a7219 */ /* 0x001fc600000006ff */
[----:B------:R-:W-:Y:S01]  /*2e00*/  FFMA R29, R29, -R33, R6 ;  /* 0x800000211d1d7223 */ /* 0x000fe20000000006 */
[----:B------:R-:W-:Y:S01]  /*2e10*/  FADD R6, R31, R31 ;  /* 0x0000001f1f067221 */ /* 0x000fe20000000000 */
[----:B---3--:R-:W-:-:S03]  /*2e20*/  I2FP.F32.S32 R31, R28 ;  /* 0x0000001c001f7245 */ /* 0x008fc60000201400 */
[----:B------:R-:W-:Y:S01]  /*2e30*/  FFMA R6, R29, R6, -1 ;  /* 0xbf8000001d067423 */ /* 0x000fe20000000006 */
[----:B-1----:R-:W-:Y:S01]  /*2e40*/  SHF.L.U32 R9, R28, R9, RZ ;  /* 0x000000091c097219 */ /* 0x002fe200000006ff */
[----:B------:R-:W-:Y:S01]  /*2e50*/  FFMA R27, R31, -R27, R8 ;  /* 0x8000001b1f1b7223 */ /* 0x000fe20000000008 */
[----:B------:R-:W-:Y:S02]  /*2e60*/  FADD R8, R21, R21 ;  /* 0x0000001515087221 */ /* 0x000fe40000000000 */
[C---:B------:R-:W-:Y:S02]  /*2e70*/  FSETP.GE.AND P0, PT, R6.reuse, RZ, PT ;  /* 0x000000ff0600720b */ /* 0x040fe40003f06000 */
[----:B------:R-:W-:Y:S01]  /*2e80*/  IADD3 R19, PT, PT, R9, R26, R19 ;  /* 0x0000001a09137210 */ /* 0x000fe20007ffe013 */
[----:B------:R-:W-:Y:S01]  /*2e90*/  FFMA R8, R27, R8, -1 ;  /* 0xbf8000001b087423 */ /* 0x000fe20000000008 */
[----:B------:R-:W-:-:S04]  /*2ea0*/  FSEL R6, -R6, R6, P0 ;  /* 0x0000000606067208 */ /* 0x000fc80000000100 */
[----:B------:R-:W-:Y:S01]  /*2eb0*/  FSETP.GE.AND P0, PT, R8, RZ, PT ;  /* 0x000000ff0800720b */ /* 0x000fe20003f06000 */
[----:B------:R-:W-:-:S03]  /*2ec0*/  FADD R21, R6, 1 ;  /* 0x3f80000006157421 */ /* 0x000fc60000000000 */
[----:B------:R-:W-:Y:S01]  /*2ed0*/  FSEL R8, -R8, R8, P0 ;  /* 0x0000000808087208 */ /* 0x000fe20000000100 */
[----:B------:R-:W-:-:S04]  /*2ee0*/  FMUL R21, R22, R21 ;  /* 0x0000001516157220 */ /* 0x000fc80000400000 */
[----:B------:R-:W-:-:S04]  /*2ef0*/  FADD R8, R8, 1 ;  /* 0x3f80000008087421 */ /* 0x000fc80000000000 */
[----:B------:R-:W-:-:S07]  /*2f00*/  FMUL R22, R21, R8 ;  /* 0x0000000815167220 */ /* 0x000fce0000400000 */
.L_x_59:
[----:B------:R-:W-:Y:S04]  /*2f10*/  BSSY.RECONVERGENT B2, `(.L_x_58) ;  /* 0x0000017000027945 */ /* 0x000fe80003800200 */
[----:B------:R-:W-:Y:S05]  /*2f20*/  @!P1 BRA `(.L_x_60) ;  /* 0x0000000000549947 */ /* 0x000fea0003800000 */
[----:B------:R-:W-:-:S04]  /*2f30*/  IMAD.SHL.U32 R7, R20, 0x20, RZ ;  /* 0x0000002014077824 */ /* 0x000fc800078e00ff */
[----:B------:R-:W-:-:S06]  /*2f40*/  IMAD.WIDE.U32 R6, R7, 0x4, R2 ;  /* 0x0000000407067825 */ /* 0x000fcc00078e0002 */
[----:B------:R-:W2:Y:S01]  /*2f50*/  LDG.E R6, desc[UR14][R6.64] ;  /* 0x0000000e06067981 */ /* 0x000ea2000c1e1900 */
[C---:B------:R-:W-:Y:S02]  /*2f60*/  LEA R9, R20.reuse, UR6, 0x2 ;  /* 0x0000000614097c11 */ /* 0x040fe4000f8e10ff */
[----:B------:R-:W-:-:S03]  /*2f70*/  LEA R20, R20, R13, 0x2 ;  /* 0x0000000d14147211 */ /* 0x000fc600078e10ff */
[----:B------:R-:W0:Y:S01]  /*2f80*/  LDS R21, [R9] ;  /* 0x0000000009157984 */ /* 0x000e220000000800 */
[----:B------:R-:W-:-:S03]  /*2f90*/  IMAD R18, R18, 0x4, R9 ;  /* 0x0000000412127824 */ /* 0x000fc600078e0209 */
[----:B------:R-:W1:Y:S04]  /*2fa0*/  LDS R20, [R20] ;  /* 0x0000000014147984 */ /* 0x000e680000000800 */
[----:B------:R-:W3:Y:S01]  /*2fb0*/  LDS R27, [R18+0x4] ;  /* 0x00000400121b7984 */ /* 0x000ee20000000800 */
[----:B0-----:R-:W-:Y:S01]  /*2fc0*/  FADD R26, R21, R21 ;  /* 0x00000015151a7221 */ /* 0x001fe20000000000 */
[----:B--2---:R-:W-:-:S06]  /*2fd0*/  FMUL R8, R6, R21 ;  /* 0x0000001506087220 */ /* 0x004fcc0000400000 */
[----:B------:R-:W0:Y:S02]  /*2fe0*/  F2I.TRUNC.NTZ R8, R8 ;  /* 0x0000000800087305 */ /* 0x000e24000020f100 */
[----:B0-----:R-:W-:-:S05]  /*2ff0*/  I2FP.F32.S32 R29, R8 ;  /* 0x00000008001d7245 */ /* 0x001fca0000201400 */
[----:B-1----:R-:W-:Y:S01]  /*3000*/  FFMA R29, R29, -R20, R6 ;  /* 0x800000141d1d7223 */ /* 0x002fe20000000006 */
[----:B---3--:R-:W-:-:S03]  /*3010*/  SHF.L.U32 R6, R8, R27, RZ ;  /* 0x0000001b08067219 */ /* 0x008fc600000006ff */
[----:B------:R-:W-:Y:S02]  /*3020*/  FFMA R26, R29, R26, -1 ;  /* 0xbf8000001d1a7423 */ /* 0x000fe4000000001a */
[----:B------:R-:W-:-:S03]  /*3030*/  IMAD.IADD R19, R19, 0x1, R6 ;  /* 0x0000000113137824 */ /* 0x000fc600078e0206 */
[----:B------:R-:W-:-:S04]  /*3040*/  FSETP.GE.AND P0, PT, R26, RZ, PT ;  /* 0x000000ff1a00720b */ /* 0x000fc80003f06000 */
[----:B------:R-:W-:-:S05]  /*3050*/  FSEL R26, -R26, R26, P0 ;  /* 0x0000001a1a1a7208 */ /* 0x000fca0000000100 */
[----:B------:R-:W-:-:S04]  /*3060*/  FADD R7, R26, 1 ;  /* 0x3f8000001a077421 */ /* 0x000fc80000000000 */
[----:B------:R-:W-:-:S07]  /*3070*/  FMUL R22, R22, R7 ;  /* 0x0000000716167220 */ /* 0x000fce0000400000 */
.L_x_60:
[----:B------:R-:W-:Y:S05]  /*3080*/  BSYNC.RECONVERGENT B2 ;  /* 0x0000000000027941 */ /* 0x000fea0003800200 */
.L_x_58:
[----:B------:R-:W0:Y:S01]  /*3090*/  LDC.64 R6, c[0x0][0x398] ;  /* 0x0000e600ff067b82 */ /* 0x000e220000000a00 */
[----:B------:R-:W-:-:S06]  /*30a0*/  IMAD.WIDE R8, R19, 0x4, R4 ;  /* 0x0000000413087825 */ /* 0x000fcc00078e0204 */
[----:B------:R-:W2:Y:S01]  /*30b0*/  LDG.E R9, desc[UR14][R8.64] ;  /* 0x0000000e08097981 */ /* 0x000ea2000c1e1900 */
[----:B0-----:R-:W-:-:S05]  /*30c0*/  IMAD.WIDE R6, R0, 0x4, R6 ;  /* 0x0000000400067825 */ /* 0x001fca00078e0206 */
[----:B------:R-:W2:Y:S01]  /*30d0*/  LDG.E R18, desc[UR14][R6.64] ;  /* 0x0000000e06127981 */ /* 0x000ea2000c1e1900 */
[----:B------:R-:W-:-:S04]  /*30e0*/  IADD3 R0, PT, PT, R0, 0x20, RZ ;  /* 0x0000002000007810 */ /* 0x000fc80007ffe0ff */
[----:B------:R-:W-:Y:S01]  /*30f0*/  ISETP.GE.AND P0, PT, R0, R11, PT ;  /* 0x0000000b0000720c */ /* 0x000fe20003f06270 */
[----:B------:R-:W-:-:S04]  /*3100*/  IMAD.U32 R21, RZ, RZ, UR9 ;  /* 0x00000009ff157e24 */ /* 0x000fc8000f8e00ff */
[----:B------:R-:W-:-:S04]  /*3110*/  IMAD.WIDE R2, R21, 0x4, R2 ;  /* 0x0000000415027825 */ /* 0x000fc800078e0202 */
[----:B--2---:R-:W-:-:S05]  /*3120*/  FFMA R19, R9, R22, R18 ;  /* 0x0000001609137223 */ /* 0x004fca0000000012 */
[----:B------:R0:W-:Y:S01]  /*3130*/  STG.E desc[UR14][R6.64], R19 ;  /* 0x0000001306007986 */ /* 0x0001e2000c10190e */
[----:B------:R-:W-:Y:S05]  /*3140*/  @!P0 BRA `(.L_x_61) ;  /* 0xfffffff400848947 */ /* 0x000fea000383ffff */
.L_x_55:
[----:B------:R-:W-:Y:S05]  /*3150*/  BSYNC.RECONVERGENT B0 ;  /* 0x0000000000007941 */ /* 0x000fea0003800200 */
.L_x_51:
[----:B------:R-:W-:Y:S02]  /*3160*/  VIADD R17, R17, 0x1 ;  /* 0x0000000111117836 */ /* 0x000fe40000000000 */
[----:B-1----:R-:W-:-:S03]  /*3170*/  IMAD.MOV.U32 R3, RZ, RZ, 0x1 ;  /* 0x00000001ff037424 */ /* 0x002fc600078e00ff */
[----:B------:R-:W-:Y:S02]  /*3180*/  ISETP.GE.AND P0, PT, R17, R16, PT ;  /* 0x000000101100720c */ /* 0x000fe40003f06270 */
[----:B------:R-:W-:-:S05]  /*3190*/  SHF.L.U32 R3, R3, UR4, RZ ;  /* 0x0000000403037c19 */ /* 0x000fca00080006ff */
[----:B------:R-:W-:-:S06]  /*31a0*/  IMAD.WIDE R4, R3, 0x4, R4 ;  /* 0x0000000403047825 */ /* 0x000fcc00078e0204 */
[----:B------:R-:W-:Y:S05]  /*31b0*/  @!P0 BRA `(.L_x_62) ;  /* 0xffffffd000f88947 */ /* 0x000fea000383ffff */
.L_x_1:
[----:B------:R-:W-:Y:S05]  /*31c0*/  BSYNC.RECONVERGENT B1 ;  /* 0x0000000000017941 */ /* 0x000fea0003800200 */
.L_x_0:
[----:B------:R-:W1:Y:S01]  /*31d0*/  LDCU UR5, c[0x0][0x384] ;  /* 0x00007080ff0577ac */ /* 0x000e620008000800 */
[----:B------:R-:W-:-:S04]  /*31e0*/  UIADD3 UR4, UPT, UPT, UR4, 0x1, URZ ;  /* 0x0000000104047890 */ /* 0x000fc8000fffe0ff */
[----:B-1----:R-:W-:-:S09]  /*31f0*/  UISETP.NE.AND UP0, UPT, UR4, UR5, UPT ;  /* 0x000000050400728c */ /* 0x002fd2000bf05270 */
[----:B------:R-:W-:Y:S05]  /*3200*/  BRA.U UP0, `(.L_x_63) ;  /* 0xffffffd100c47547 */ /* 0x000fea000b83ffff */
[----:B------:R-:W-:Y:S05]  /*3210*/  EXIT ;  /* 0x000000000000794d */ /* 0x000fea0003800000 */
        .weak           $__internal_0_$__cuda_sm20_rcp_rn_f32_slowpath
        .type           $__internal_0_$__cuda_sm20_rcp_rn_f32_slowpath,@function
        .size           $__internal_0_$__cuda_sm20_rcp_rn_f32_slowpath,(.L_x_883 - $__internal_0_$__cuda_sm20_rcp_rn_f32_slowpath)
$__internal_0_$__cuda_sm20_rcp_rn_f32_slowpath:
[----:B------:R-:W-:Y:S01]  /*3220*/  IMAD.SHL.U32 R2, R0, 0x2, RZ ;  /* 0x0000000200027824 */ /* 0x000fe200078e00ff */
[----:B------:R-:W-:Y:S04]  /*3230*/  BSSY.RECONVERGENT B3, `(.L_x_64) ;  /* 0x0000030000037945 */ /* 0x000fe80003800200 */
[----:B------:R-:W-:-:S04]  /*3240*/  SHF.R.U32.HI R2, RZ, 0x18, R2 ;  /* 0x00000018ff027819 */ /* 0x000fc80000011602 */
[----:B------:R-:W-:-:S13]  /*3250*/  ISETP.NE.U32.AND P0, PT, R2, RZ, PT ;  /* 0x000000ff0200720c */ /* 0x000fda0003f05070 */
[----:B------:R-:W-:Y:S05]  /*3260*/  @P0 BRA `(.L_x_65) ;  /* 0x0000000000280947 */ /* 0x000fea0003800000 */
[----:B------:R-:W-:-:S04]  /*3270*/  SHF.L.U32 R2, R0, 0x1, RZ ;  /* 0x0000000100027819 */ /* 0x000fc800000006ff */
[----:B------:R-:W-:-:S13]  /*3280*/  ISETP.NE.AND P0, PT, R2, RZ, PT ;  /* 0x000000ff0200720c */ /* 0x000fda0003f05270 */
[----:B------:R-:W-:Y:S01]  /*3290*/  @P0 FFMA R21, R0, 1.84467440737095516160e+19, RZ ;  /* 0x5f80000000150823 */ /* 0x000fe200000000ff */
[----:B------:R-:W-:Y:S08]  /*32a0*/  @!P0 MUFU.RCP R3, R0 ;  /* 0x0000000000038308 */ /* 0x000ff00000001000 */
[----:B------:R-:W0:Y:S02]  /*32b0*/  @P0 MUFU.RCP R2, R21 ;  /* 0x0000001500020308 */ /* 0x000e240000001000 */
[----:B0-----:R-:W-:-:S04]  /*32c0*/  @P0 FFMA R22, R21, R2, -1 ;  /* 0xbf80000015160423 */ /* 0x001fc80000000002 */
[----:B------:R-:W-:-:S04]  /*32d0*/  @P0 FADD.FTZ R27, -R22, -RZ ;  /* 0x800000ff161b0221 */ /* 0x000fc80000010100 */
[----:B------:R-:W-:-:S04]  /*32e0*/  @P0 FFMA R2, R2, R27, R2 ;  /* 0x0000001b02020223 */ /* 0x000fc80000000002 */
[----:B------:R-:W-:Y:S01]  /*32f0*/  @P0 FFMA R3, R2, 1.84467440737095516160e+19, RZ ;  /* 0x5f80000002030823 */ /* 0x000fe200000000ff */
[----:B------:R-:W-:Y:S06]  /*3300*/  BRA `(.L_x_66) ;  /* 0x0000000000887947 */ /* 0x000fec0003800000 */
.L_x_65:
[----:B------:R-:W-:-:S05]  /*3310*/  VIADD R3, R2, 0xffffff03 ;  /* 0xffffff0302037836 */ /* 0x000fca0000000000 */
[----:B------:R-:W-:-:S13]  /*3320*/  ISETP.GT.U32.AND P0, PT, R3, 0x1, PT ;  /* 0x000000010300780c */ /* 0x000fda0003f04070 */
[----:B------:R-:W-:Y:S05]  /*3330*/  @P0 BRA `(.L_x_67) ;  /* 0x0000000000780947 */ /* 0x000fea0003800000 */
[----:B------:R-:W-:Y:S01]  /*3340*/  LOP3.LUT R21, R0, 0x7fffff, RZ, 0xc0, !PT ;  /* 0x007fffff00157812 */ /* 0x000fe200078ec0ff */
[----:B------:R-:W-:-:S03]  /*3350*/  IMAD.MOV.U32 R30, RZ, RZ, 0x3 ;  /* 0x00000003ff1e7424 */ /* 0x000fc600078e00ff */
[----:B------:R-:W-:-:S04]  /*3360*/  LOP3.LUT R26, R21, 0x3f800000, RZ, 0xfc, !PT ;  /* 0x3f800000151a7812 */ /* 0x000fc800078efcff */
[----:B------:R-:W0:Y:S02]  /*3370*/  MUFU.RCP R27, R26 ;  /* 0x0000001a001b7308 */ /* 0x000e240000001000 */
[----:B0-----:R-:W-:-:S04]  /*3380*/  FFMA R21, R26, R27, -1 ;  /* 0xbf8000001a157423 */ /* 0x001fc8000000001b */
[----:B------:R-:W-:-:S04]  /*3390*/  FADD.FTZ R22, -R21, -RZ ;  /* 0x800000ff15167221 */ /* 0x000fc80000010100 */
[CCC-:B------:R-:W-:Y:S01]  /*33a0*/  FFMA.RM R21, R27.reuse, R22.reuse, R27.reuse ;  /* 0x000000161b157223 */ /* 0x1c0fe2000000401b */
[----:B------:R-:W-:Y:S01]  /*33b0*/  FFMA.RP R28, R27, R22, R27 ;  /* 0x000000161b1c7223 */ /* 0x000fe2000000801b */
[----:B------:R-:W-:-:S03]  /*33c0*/  SHF.L.U32 R27, R30, R3, RZ ;  /* 0x000000031e1b7219 */ /* 0x000fc600000006ff */
[C---:B------:R-:W-:Y:S02]  /*33d0*/  LOP3.LUT R22, R21.reuse, 0x7fffff, RZ, 0xc0, !PT ;  /* 0x007fffff15167812 */ /* 0x040fe400078ec0ff */
[----:B------:R-:W-:Y:S02]  /*33e0*/  FSETP.NEU.FTZ.AND P0, PT, R21, R28, PT ;  /* 0x0000001c1500720b */ /* 0x000fe40003f1d000 */
[----:B------:R-:W-:Y:S02]  /*33f0*/  LOP3.LUT R22, R22, 0x800000, RZ, 0xfc, !PT ;  /* 0x0080000016167812 */ /* 0x000fe400078efcff */
[----:B------:R-:W-:Y:S02]  /*3400*/  SEL R21, RZ, 0xffffffff, !P0 ;  /* 0xffffffffff157807 */ /* 0x000fe40004000000 */
[----:B------:R-:W-:-:S03]  /*3410*/  LOP3.LUT R26, R27, R22, RZ, 0xc0, !PT ;  /* 0x000000161b1a7212 */ /* 0x000fc600078ec0ff */
[----:B------:R-:W-:Y:S01]  /*3420*/  IMAD.MOV R21, RZ, RZ, -R21 ;  /* 0x000000ffff157224 */ /* 0x000fe200078e0a15 */
[----:B------:R-:W-:-:S04]  /*3430*/  SHF.R.U32.HI R26, RZ, R3, R26 ;  /* 0x00000003ff1a7219 */ /* 0x000fc8000001161a */
[----:B------:R-:W-:Y:S02]  /*3440*/  LOP3.LUT P1, RZ, R21, R3, R22, 0xf8, !PT ;  /* 0x0000000315ff7212 */ /* 0x000fe4000782f816 */
[C---:B------:R-:W-:Y:S02]  /*3450*/  LOP3.LUT P0, RZ, R26.reuse, 0x1, RZ, 0xc0, !PT ;  /* 0x000000011aff7812 */ /* 0x040fe4000780c0ff */
[----:B------:R-:W-:-:S04]  /*3460*/  LOP3.LUT P2, RZ, R26, 0x2, RZ, 0xc0, !PT ;  /* 0x000000021aff7812 */ /* 0x000fc8000784c0ff */
[----:B------:R-:W-:Y:S02]  /*3470*/  PLOP3.LUT P0, PT, P0, P1, P2, 0xe0, 0x0 ;  /* 0x000000000000781c */ /* 0x000fe40000703c20 */
[----:B------:R-:W-:Y:S02]  /*3480*/  LOP3.LUT P1, RZ, R0, 0x7fffff, RZ, 0xc0, !PT ;  /* 0x007fffff00ff7812 */ /* 0x000fe4000782c0ff */
[----:B------:R-:W-:-:S04]  /*3490*/  SEL R3, RZ, 0x1, !P0 ;  /* 0x00000001ff037807 */ /* 0x000fc80004000000 */
[----:B------:R-:W-:-:S04]  /*34a0*/  IADD3 R3, PT, PT, -R3, RZ, RZ ;  /* 0x000000ff03037210 */ /* 0x000fc80007ffe1ff */
[----:B------:R-:W-:Y:S01]  /*34b0*/  ISETP.GE.AND P0, PT, R3, RZ, PT ;  /* 0x000000ff0300720c */ /* 0x000fe20003f06270 */
[----:B------:R-:W-:-:S05]  /*34c0*/  VIADD R3, R2, 0xffffff04 ;  /* 0xffffff0402037836 */ /* 0x000fca0000000000 */
[----:B------:R-:W-:-:S07]  /*34d0*/  SHF.R.U32.HI R3, RZ, R3, R22 ;  /* 0x00000003ff037219 */ /* 0x000fce0000011616 */
[----:B------:R-:W-:-:S04]  /*34e0*/  @!P0 VIADD R3, R3, 0x1 ;  /* 0x0000000103038836 */ /* 0x000fc80000000000 */
[----:B------:R-:W-:-:S05]  /*34f0*/  @!P1 IMAD.SHL.U32 R3, R3, 0x2, RZ ;  /* 0x0000000203039824 */ /* 0x000fca00078e00ff */
[----:B------:R-:W-:Y:S01]  /*3500*/  LOP3.LUT R3, R3, 0x80000000, R0, 0xf8, !PT ;  /* 0x8000000003037812 */ /* 0x000fe200078ef800 */
[----:B------:R-:W-:Y:S06]  /*3510*/  BRA `(.L_x_66) ;  /* 0x0000000000047947 */ /* 0x000fec0003800000 */
.L_x_67:
[----:B------:R0:W1:Y:S02]  /*3520*/  MUFU.RCP R3, R0 ;  /* 0x0000000000037308 */ /* 0x0000640000001000 */
.L_x_66:
[----:B------:R-:W-:Y:S05]  /*3530*/  BSYNC.RECONVERGENT B3 ;  /* 0x0000000000037941 */ /* 0x000fea0003800200 */
.L_x_64:
[----:B01----:R-:W-:Y:S01]  /*3540*/  MOV R0, R3 ;  /* 0x0000000300007202 */ /* 0x003fe20000000f00 */
[----:B------:R-:W-:Y:S02]  /*3550*/  IMAD.MOV.U32 R2, RZ, RZ, R20 ;  /* 0x000000ffff027224 */ /* 0x000fe400078e0014 */
[----:B------:R-:W-:-:S04]  /*3560*/  IMAD.MOV.U32 R3, RZ, RZ, 0x0 ;  /* 0x00000000ff037424 */ /* 0x000fc800078e00ff */
[----:B------:R-:W-:Y:S05]  /*3570*/  RET.REL.NODEC R2 `(_Z9evaluate5iiPfS_S_ii) ;  /* 0xffffffc802a07950 */ /* 0x000fea0003c3ffff */
.L_x_68:
[----:B------:R-:W-:-:S00]  /*3580*/  BRA `(.L_x_68) ;  /* 0xfffffffc00fc7947 */ /* 0x000fc0000383ffff */
[----:B------:R-:W-:-:S00]  /*3590*/  NOP ;  /* 0x0000000000007918 */ /* 0x000fc00000000000 */
        /* <DEDUP_REMOVED lines=14> */
.L_x_883:


//--------------------- .text._Z9evaluate4iiPfS_S_ii --------------------------
	.section	.text._Z9evaluate4iiPfS_S_ii,"ax",@progbits
	.align	128
        .global         _Z9evaluate4iiPfS_S_ii
        .type           _Z9evaluate4iiPfS_S_ii,@function
        .size           _Z9evaluate4iiPfS_S_ii,(.L_x_884 - _Z9evaluate4iiPfS_S_ii)
        .other          _Z9evaluate4iiPfS_S_ii,@"STO_CUDA_ENTRY STV_DEFAULT"
_Z9evaluate4iiPfS_S_ii:
.text._Z9evaluate4iiPfS_S_ii:
        /* <DEDUP_REMOVED lines=22> */
[----:B------:R-:W-:Y:S01]  /*0160*/  @!P2 IMAD.IADD R4, R4, 0x1, -R7 ;  /* 0x000000010404a824 */ /* 0x000fe200078e0a07 */
[----:B------:R-:W-:Y:S02]  /*0170*/  @!P2 IADD3 R6, PT, PT, R6, 0x1, RZ ;  /* 0x000000010606a810 */ /* 0x000fe40007ffe0ff */
        /* <DEDUP_REMOVED lines=21> */
[----:B------:R-:W-:Y:S01]  /*02d0*/  UMOV UR4, 0x400 ;  /* 0x0000040000047882 */ /* 0x000fe20000000000 */
[----:B------:R-:W2:Y:S01]  /*02e0*/  LDCU.64 UR16, c[0x0][0x358] ;  /* 0x00006b00ff1077ac */ /* 0x000ea20008000a00 */
[----:B------:R-:W3:Y:S01]  /*02f0*/  LDCU.64 UR8, c[0x0][0x388] ;  /* 0x00007100ff0877ac */ /* 0x000ee20008000a00 */
[----:B-1----:R-:W-:Y:S02]  /*0300*/  USHF.L.U32 UR19, UR7, 0x5, URZ ;  /* 0x0000000507137899 */ /* 0x002fe400080006ff */
[----:B------:R-:W-:Y:S02]  /*0310*/  ULOP3.LUT UR20, UR7, 0x3, URZ, 0xc0, !UPT ;  /* 0x0000000307147892 */ /* 0x000fe4000f8ec0ff */
[----:B------:R-:W-:Y:S02]  /*0320*/  ULOP3.LUT UR21, UR7, 0x1, URZ, 0xc0, !UPT ;  /* 0x0000000107157892 */ /* 0x000fe4000f8ec0ff */
[----:B0-----:R-:W-:-:S02]  /*0330*/  ULEA UR4, UR5, UR4, 0x18 ;  /* 0x0000000405047291 */ /* 0x001fc4000f8ec0ff */
[----:B------:R-:W-:Y:S02]  /*0340*/  ULOP3.LUT UR22, UR7, 0x7ffffffc, URZ, 0xc0, !UPT ;  /* 0x7ffffffc07167892 */ /* 0x000fe4000f8ec0ff */
[----:B------:R-:W-:-:S03]  /*0350*/  ULEA UR7, UR7, UR4, 0x3 ;  /* 0x0000000407077291 */ /* 0x000fc6000f8e18ff */
[----:B--23--:R-:W-:-:S09]  /*0360*/  UMOV UR4, URZ ;  /* 0x000000ff00047c82 */ /* 0x00cfd20008000000 */
.L_x_121:
[----:B0-----:R-:W0:Y:S02]  /*0370*/  LDCU.64 UR10, c[0x0][0x380] ;  /* 0x00007000ff0a77ac */ /* 0x001e240008000a00 */
[----:B0-----:R-:W-:-:S04]  /*0380*/  UIADD3 UR5, UPT, UPT, UR10, -0x1, URZ ;  /* 0xffffffff0a057890 */ /* 0x001fc8000fffe0ff */
[----:B------:R-:W-:-:S04]  /*0390*/  UIMAD UR5, UR5, UR11, UR4 ;  /* 0x0000000b050572a4 */ /* 0x000fc8000f8e0204 */
[----:B------:R-:W-:-:S12]  /*03a0*/  USHF.L.U32 UR5, UR5, 0x2, URZ ;  /* 0x0000000205057899 */ /* 0x000fd800080006ff */
[----:B------:R-:W0:Y:S02]  /*03b0*/  LDCU UR5, c[0x3][UR5] ;  /* 0x00c00000050577ac */ /* 0x000e240008000800 */
[----:B0-----:R-:W-:-:S09]  /*03c0*/  UISETP.GE.AND UP0, UPT, UR5, 0x1, UPT ;  /* 0x000000010500788c */ /* 0x001fd2000bf06270 */
[----:B------:R-:W-:Y:S05]  /*03d0*/  BRA.U !UP0, `(.L_x_69) ;  /* 0x00000029084c7547 */ /* 0x000fea000b800000 */
[----:B------:R-:W-:-:S05]  /*03e0*/  UMOV UR5, URZ ;  /* 0x000000ff00057c82 */ /* 0x000fca0008000000 */
.L_x_120:
        /* <DEDUP_REMOVED lines=8> */
[----:B------:R-:W-:-:S10]  /*0470*/  USHF.L.U32 UR10, UR5, UR4, URZ ;  /* 0x00000004050a7299 */ /* 0x000fd400080006ff */
[----:B------:R-:W1:Y:S02]  /*0480*/  LDCU UR6, c[0x3][UR6] ;  /* 0x00c00000060677ac */ /* 0x000e640008000800 */
[----:B-1----:R-:W-:-:S03]  /*0490*/  UIADD3 UR12, UPT, UPT, UR6, UR10, URZ ;  /* 0x0000000a060c7290 */ /* 0x002fc6000fffe0ff */
[----:B------:R-:W-:Y:S01]  /*04a0*/  UMOV UR6, URZ ;  /* 0x000000ff00067c82 */ /* 0x000fe20008000000 */
[----:B------:R-:W-:-:S08]  /*04b0*/  UMOV UR10, 0x320 ;  /* 0x00000320000a7882 */ /* 0x000fd00000000000 */
.L_x_72:
[----:B------:R-:W1:Y:S01]  /*04c0*/  LDCU UR11, c[0x3][UR10] ;  /* 0x00c000000a0b77ac */ /* 0x000e620008000800 */
[----:B0-----:R-:W-:Y:S01]  /*04d0*/  ISETP.GT.AND P1, PT, R0, UR6, PT ;  /* 0x0000000600007c0c */ /* 0x001fe2000bf24270 */
[----:B------:R-:W-:Y:S02]  /*04e0*/  UIADD3 UR6, UPT, UPT, UR6, 0x1, URZ ;  /* 0x0000000106067890 */ /* 0x000fe4000fffe0ff */
[----:B------:R-:W-:Y:S02]  /*04f0*/  UIADD3 UR10, UPT, UPT, UR10, 0x4, URZ ;  /* 0x000000040a0a7890 */ /* 0x000fe4000fffe0ff */
[----:B-1----:R-:W-:-:S06]  /*0500*/  UISETP.GT.AND UP0, UPT, UR11, UR12, UPT ;  /* 0x0000000c0b00728c */ /* 0x002fcc000bf04270 */
[----:B------:R-:W-:-:S13]  /*0510*/  PLOP3.LUT P0, PT, PT, PT, UP0, 0x80, 0x8 ;  /* 0x000000000008781c */ /* 0x000fda0003f0f008 */
[----:B------:R-:W-:Y:S05]  /*0520*/  @!P0 BRA P1, `(.L_x_72) ;  /* 0xfffffffc00e48947 */ /* 0x000fea000083ffff */
[----:B------:R-:W0:Y:S01]  /*0530*/  LDCU UR13, c[0x0][0x380] ;  /* 0x00007000ff0d77ac */ /* 0x000e220008000800 */
[----:B------:R-:W1:Y:S01]  /*0540*/  LDCU UR10, c[0x3][UR10+-0x8] ;  /* 0x00ffff000a0a77ac */ /* 0x000e620008000800 */
[----:B------:R-:W-:Y:S02]  /*0550*/  UIADD3 UR11, UPT, UPT, UR6, -0x2, URZ ;  /* 0xfffffffe060b7890 */ /* 0x000fe4000fffe0ff */
[----:B0-----:R-:W-:Y:S02]  /*0560*/  UISETP.GE.AND UP0, UPT, UR13, 0x2, UPT ;  /* 0x000000020d00788c */ /* 0x001fe4000bf06270 */
[----:B-1----:R-:W-:-:S07]  /*0570*/  UIADD3 UR12, UPT, UPT, UR12, -UR10, URZ ;  /* 0x8000000a0c0c7290 */ /* 0x002fce000fffe0ff */
[----:B------:R-:W-:Y:S05]  /*0580*/  BRA.U !UP0, `(.L_x_73) ;  /* 0x0000000108887547 */ /* 0x000fea000b800000 */
[----:B------:R-:W-:Y:S02]  /*0590*/  UIADD3 UR10, UPT, UPT, UR13, -0x2, URZ ;  /* 0xfffffffe0d0a7890 */ /* 0x000fe4000fffe0ff */
[----:B------:R-:W-:Y:S02]  /*05a0*/  USHF.R.S32.HI UR12, URZ, UR11, UR12 ;  /* 0x0000000bff0c7299 */ /* 0x000fe4000801140c */
[----:B------:R-:W-:-:S10]  /*05b0*/  UMOV UR13, UR11 ;  /* 0x0000000b000d7c82 */ /* 0x000fd40008000000 */
.L_x_76:
[----:B0-----:R-:W0:Y:S02]  /*05c0*/  LDCU UR18, c[0x0][0x384] ;  /* 0x00007080ff1277ac */ /* 0x001e240008000800 */
[----:B0-----:R-:W-:-:S04]  /*05d0*/  UIMAD UR18, UR10, UR18, URZ ;  /* 0x000000120a1272a4 */ /* 0x001fc8000f8e02ff */
[----:B------:R-:W-:-:S04]  /*05e0*/  UIADD3 UR6, UPT, UPT, UR18, UR13, URZ ;  /* 0x0000000d12067290 */ /* 0x000fc8000fffe0ff */
[----:B------:R-:W-:-:S12]  /*05f0*/  USHF.L.U32 UR6, UR6, 0x2, URZ ;  /* 0x0000000206067899 */ /* 0x000fd800080006ff */
[----:B------:R-:W0:Y:S01]  /*0600*/  LDCU UR14, c[0x3][UR6] ;  /* 0x00c00000060e77ac */ /* 0x000e220008000800 */
[----:B------:R-:W-:Y:S01]  /*0610*/  UMOV UR6, URZ ;  /* 0x000000ff00067c82 */ /* 0x000fe20008000000 */
[----:B0-----:R-:W-:-:S09]  /*0620*/  UISETP.GE.AND UP0, UPT, UR12, UR14, UPT ;  /* 0x0000000e0c00728c */ /* 0x001fd2000bf06270 */
[----:B------:R-:W-:Y:S05]  /*0630*/  BRA.U !UP0, `(.L_x_74) ;  /* 0x0000000108287547 */ /* 0x000fea000b800000 */
[----:B------:R-:W-:Y:S01]  /*0640*/  UMOV UR6, URZ ;  /* 0x000000ff00067c82 */ /* 0x000fe20008000000 */
[----:B------:R-:W-:-:S05]  /*0650*/  UMOV UR11, UR13 ;  /* 0x0000000d000b7c82 */ /* 0x000fca0008000000 */
.L_x_75:
[----:B------:R-:W-:Y:S02]  /*0660*/  UIADD3 UR15, UPT, UPT, UR18, UR11, URZ ;  /* 0x0000000b120f7290 */ /* 0x000fe4000fffe0ff */
[----:B------:R-:W-:Y:S02]  /*0670*/  UIADD3 UR6, UPT, UPT, UR6, UR14, URZ ;  /* 0x0000000e06067290 */ /* 0x000fe4000fffe0ff */
[----:B------:R-:W-:Y:S02]  /*0680*/  USHF.L.U32 UR15, UR15, 0x2, URZ ;  /* 0x000000020f0f7899 */ /* 0x000fe400080006ff */
[----:B------:R-:W-:-:S10]  /*0690*/  UIADD3 UR11, UPT, UPT, UR11, -0x1, URZ ;  /* 0xffffffff0b0b7890 */ /* 0x000fd4000fffe0ff */
[----:B------:R-:W0:Y:S02]  /*06a0*/  LDCU UR14, c[0x3][UR15+-0x4] ;  /* 0x00ffff800f0e77ac */ /* 0x000e240008000800 */
[----:B0-----:R-:W-:-:S04]  /*06b0*/  UIADD3 UR15, UPT, UPT, UR6, UR14, URZ ;  /* 0x0000000e060f7290 */ /* 0x001fc8000fffe0ff */
[----:B------:R-:W-:-:S09]  /*06c0*/  UISETP.GE.AND UP0, UPT, UR12, UR15, UPT ;  /* 0x0000000f0c00728c */ /* 0x000fd2000bf06270 */
[----:B------:R-:W-:Y:S05]  /*06d0*/  BRA.U UP0, `(.L_x_75) ;  /* 0xfffffffd00e07547 */ /* 0x000fea000b83ffff */
.L_x_74:
[----:B------:R-:W0:Y:S01]  /*06e0*/  S2UR UR15, SR_CgaCtaId ;  /* 0x00000000000f79c3 */ /* 0x000e220000008800 */
[----:B------:R-:W-:Y:S01]  /*06f0*/  UMOV UR14, 0x400 ;  /* 0x00000400000e7882 */ /* 0x000fe20000000000 */
[----:B------:R-:W-:Y:S02]  /*0700*/  UISETP.NE.AND UP0, UPT, UR10, URZ, UPT ;  /* 0x000000ff0a00728c */ /* 0x000fe4000bf05270 */
[----:B------:R-:W-:Y:S02]  /*0710*/  UIADD3 UR12, UPT, UPT, -UR6, UR12, URZ ;  /* 0x0000000c060c7290 */ /* 0x000fe4000fffe1ff */
[----:B------:R-:W-:Y:S02]  /*0720*/  UIADD3 UR6, UPT, UPT, UR10, -0x1, URZ ;  /* 0xffffffff0a067890 */ /* 0x000fe4000fffe0ff */
[----:B0-----:R-:W-:Y:S02]  /*0730*/  ULEA UR14, UR15, UR14, 0x18 ;  /* 0x0000000e0f0e7291 */ /* 0x001fe4000f8ec0ff */
[----:B------:R-:W-:-:S02]  /*0740*/  UIADD3 UR15, UPT, UPT, -UR11, UR13, URZ ;  /* 0x0000000d0b0f7290 */ /* 0x000fc4000fffe1ff */
[----:B------:R-:W-:-:S03]  /*0750*/  ULEA UR13, UR10, UR14, 0x2 ;  /* 0x0000000e0a0d7291 */ /* 0x000fc6000f8e10ff */
[----:B------:R-:W-:Y:S01]  /*0760*/  UMOV UR10, UR6 ;  /* 0x00000006000a7c82 */ /* 0x000fe20008000000 */
[----:B------:R-:W-:-:S05]  /*0770*/  IMAD.U32 R0, RZ, RZ, UR15 ;  /* 0x0000000fff007e24 */ /* 0x000fca000f8e00ff */
[----:B------:R0:W-:Y:S01]  /*0780*/  STS [UR13+0x4], R0 ;  /* 0x00000400ff007988 */ /* 0x0001e2000800080d */
[----:B------:R-:W-:Y:S01]  /*0790*/  UMOV UR13, UR11 ;  /* 0x0000000b000d7c82 */ /* 0x000fe20008000000 */
[----:B------:R-:W-:Y:S05]  /*07a0*/  BRA.U UP0, `(.L_x_76) ;  /* 0xfffffffd00847547 */ /* 0x000fea000b83ffff */
.L_x_73:
[----:B------:R-:W1:Y:S01]  /*07b0*/  S2UR UR10, SR_CgaCtaId ;  /* 0x00000000000a79c3 */ /* 0x000e620000008800 */
[----:B------:R-:W-:Y:S01]  /*07c0*/  UMOV UR6, 0x400 ;  /* 0x0000040000067882 */ /* 0x000fe20000000000 */
[----:B0-----:R-:W-:Y:S01]  /*07d0*/  IMAD.U32 R0, RZ, RZ, UR11 ;  /* 0x0000000bff007e24 */ /* 0x001fe2000f8e00ff */
[----:B-1----:R-:W-:Y:S01]  /*07e0*/  ULEA UR6, UR10, UR6, 0x18 ;  /* 0x000000060a067291 */ /* 0x002fe2000f8ec0ff */
[----:B------:R-:W0:Y:S08]  /*07f0*/  LDCU UR10, c[0x0][0x380] ;  /* 0x00007000ff0a77ac */ /* 0x000e300008000800 */
[----:B------:R1:W-:Y:S01]  /*0800*/  STS [UR6], R0 ;  /* 0x00000000ff007988 */ /* 0x0003e20008000806 */
[----:B0-----:R-:W-:-:S09]  /*0810*/  UISETP.GE.AND UP0, UPT, UR10, 0x1, UPT ;  /* 0x000000010a00788c */ /* 0x001fd2000bf06270 */
[----:B-1----:R-:W-:Y:S05]  /*0820*/  BRA.U !UP0, `(.L_x_71) ;  /* 0x0000001508f07547 */ /* 0x002fea000b800000 */
[----:B------:R-:W-:Y:S01]  /*0830*/  UISETP.GE.U32.AND UP0, UPT, UR10, 0x8, UPT ;  /* 0x000000080a00788c */ /* 0x000fe2000bf06070 */
[----:B------:R-:W-:-:S08]  /*0840*/  IMAD.MOV.U32 R4, RZ, RZ, RZ ;  /* 0x000000ffff047224 */ /* 0x000fd000078e00ff */
[----:B------:R-:W-:Y:S05]  /*0850*/  BRA.U !UP0, `(.L_x_77) ;  /* 0x0000000908ec7547 */ /* 0x000fea000b800000 */
[----:B------:R-:W0:Y:S01]  /*0860*/  LDC R7, c[0x0][0x380] ;  /* 0x0000e000ff077b82 */ /* 0x000e220000000800 */
[----:B------:R-:W-:-:S07]  /*0870*/  HFMA2 R5, -RZ, RZ, 0, 0 ;  /* 0x00000000ff057431 */ /* 0x000fce00000001ff */
.L_x_94:
[----:B-1----:R-:W1:Y:S01]  /*0880*/  S2UR UR10, SR_CgaCtaId ;  /* 0x00000000000a79c3 */ /* 0x002e620000008800 */
[----:B------:R-:W-:Y:S01]  /*0890*/  UMOV UR6, 0x400 ;  /* 0x0000040000067882 */ /* 0x000fe20000000000 */
[----:B------:R-:W-:Y:S01]  /*08a0*/  IMAD.MOV.U32 R3, RZ, RZ, 0x1 ;  /* 0x00000001ff037424 */ /* 0x000fe200078e00ff */
[----:B-1----:R-:W-:-:S06]  /*08b0*/  ULEA UR6, UR10, UR6, 0x18 ;  /* 0x000000060a067291 */ /* 0x002fcc000f8ec0ff */
[----:B------:R-:W-:-:S05]  /*08c0*/  LEA R4, R5, UR6, 0x2 ;  /* 0x0000000605047c11 */ /* 0x000fca000f8e10ff */
[----:B------:R-:W1:Y:S02]  /*08d0*/  LDS R0, [R4] ;  /* 0x0000000004007984 */ /* 0x000e640000000800 */
        /* <DEDUP_REMOVED lines=8> */
[----:B0-----:R-:W-:Y:S05]  /*0960*/  CALL.REL.NOINC `($__internal_1_$__cuda_sm20_rcp_rn_f32_slowpath) ;  /* 0x0000002000fc7944 */ /* 0x001fea0003c00000 */
[----:B------:R-:W-:Y:S01]  /*0970*/  IMAD.MOV.U32 R3, RZ, RZ, R0 ;  /* 0x000000ffff037224 */ /* 0x000fe200078e0000 */
[----:B------:R-:W-:Y:S06]  /*0980*/  BRA `(.L_x_79) ;  /* 0x0000000000107947 */ /* 0x000fec0003800000 */
.L_x_78:
[----:B------:R-:W1:Y:S02]  /*0990*/  MUFU.RCP R3, R2 ;  /* 0x0000000200037308 */ /* 0x000e640000001000 */
[----:B-1----:R-:W-:-:S04]  /*09a0*/  FFMA R0, R2, R3, -1 ;  /* 0xbf80000002007423 */ /* 0x002fc80000000003 */
[----:B------:R-:W-:-:S04]  /*09b0*/  FADD.FTZ R0, -R0, -RZ ;  /* 0x800000ff00007221 */ /* 0x000fc80000010100 */
[----:B------:R-:W-:-:S07]  /*09c0*/  FFMA R3, R3, R0, R3 ;  /* 0x0000000003037223 */ /* 0x000fce0000000003 */
.L_x_79:
[----:B0-----:R-:W-:Y:S01]  /*09d0*/  IMAD R6, R7, 0x4, R4 ;  /* 0x0000000407067824 */ /* 0x001fe200078e0204 */
[----:B------:R-:W-:-:S04]  /*09e0*/  MOV R2, 0x1 ;  /* 0x0000000100027802 */ /* 0x000fc80000000f00 */
[----:B------:R-:W-:Y:S04]  /*09f0*/  STS [R6], R3 ;  /* 0x0000000306007388 */ /* 0x000fe80000000800 */
[----:B------:R-:W0:Y:S02]  /*0a00*/  LDS.64 R8, [R4] ;  /* 0x0000000004087984 */ /* 0x000e240000000a00 */
[C---:B0-----:R-:W-:Y:S01]  /*0a10*/  SHF.L.U32 R0, R2.reuse, R8, RZ ;  /* 0x0000000802007219 */ /* 0x041fe200000006ff */
[----:B------:R-:W-:Y:S01]  /*0a20*/  IMAD R8, R7, 0x4, R6 ;  /* 0x0000000407087824 */ /* 0x000fe200078e0206 */
[----:B------:R-:W-:Y:S02]  /*0a30*/  SHF.L.U32 R2, R2, R9, RZ ;  /* 0x0000000902027219 */ /* 0x000fe400000006ff */
[----:B------:R-:W-:-:S02]  /*0a40*/  I2FP.F32.S32 R9, R0 ;  /* 0x0000000000097245 */ /* 0x000fc40000201400 */
[----:B------:R-:W-:-:S03]  /*0a50*/  I2FP.F32.S32 R2, R2 ;  /* 0x0000000200027245 */ /* 0x000fc60000201400 */
[----:B------:R0:W-:Y:S02]  /*0a60*/  STS [R8], R9 ;  /* 0x0000000908007388 */ /* 0x0001e40000000800 */
[----:B------:R-:W-:-:S05]  /*0a70*/  VIADD R0, R2, 0x1800000 ;  /* 0x0180000002007836 */ /* 0x000fca0000000000 */
[----:B------:R-:W-:-:S04]  /*0a80*/  LOP3.LUT R0, R0, 0x7f800000, RZ, 0xc0, !PT ;  /* 0x7f80000000007812 */ /* 0x000fc800078ec0ff */
[----:B------:R-:W-:-:S13]  /*0a90*/  ISETP.GT.U32.AND P0, PT, R0, 0x1ffffff, PT ;  /* 0x01ffffff0000780c */ /* 0x000fda0003f04070 */
[----:B0-----:R-:W-:Y:S05]  /*0aa0*/  @P0 BRA `(.L_x_80) ;  /* 0x0000000000140947 */ /* 0x001fea0003800000 */
[----:B------:R-:W-:Y:S01]  /*0ab0*/  IMAD.MOV.U32 R0, RZ, RZ, R2 ;  /* 0x000000ffff007224 */ /* 0x000fe200078e0002 */
[----:B------:R-:W-:-:S07]  /*0ac0*/  MOV R9, 0xae0 ;  /* 0x00000ae000097802 */ /* 0x000fce0000000f00 */
[----:B------:R-:W-:Y:S05]  /*0ad0*/  CALL.REL.NOINC `($__internal_1_$__cuda_sm20_rcp_rn_f32_slowpath) ;  /* 0x0000002000a07944 */ /* 0x000fea0003c00000 */
[----:B------:R-:W-:Y:S01]  /*0ae0*/  IMAD.MOV.U32 R3, RZ, RZ, R0 ;  /* 0x000000ffff037224 */ /* 0x000fe200078e0000 */
[----:B------:R-:W-:Y:S06]  /*0af0*/  BRA `(.L_x_81) ;  /* 0x0000000000107947 */ /* 0x000fec0003800000 */
.L_x_80:
[----:B------:R-:W0:Y:S02]  /*0b00*/  MUFU.RCP R3, R2 ;  /* 0x0000000200037308 */ /* 0x000e240000001000 */
[----:B0-----:R-:W-:-:S04]  /*0b10*/  FFMA R0, R2, R3, -1 ;  /* 0xbf80000002007423 */ /* 0x001fc80000000003 */
[----:B------:R-:W-:-:S04]  /*0b20*/  FADD.FTZ R0, -R0, -RZ ;  /* 0x800000ff00007221 */ /* 0x000fc80000010100 */
[----:B------:R-:W-:-:S07]  /*0b30*/  FFMA R3, R3, R0, R3 ;  /* 0x0000000003037223 */ /* 0x000fce0000000003 */
.L_x_81:
        /* <DEDUP_REMOVED lines=15> */
[----:B------:R-:W-:Y:S05]  /*0c30*/  CALL.REL.NOINC `($__internal_1_$__cuda_sm20_rcp_rn_f32_slowpath) ;  /* 0x0000002000487944 */ /* 0x000fea0003c00000 */
[----:B------:R-:W-:Y:S01]  /*0c40*/  IMAD.MOV.U32 R3, RZ, RZ, R0 ;  /* 0x000000ffff037224 */ /* 0x000fe200078e0000 */
[----:B------:R-:W-:Y:S06]  /*0c50*/  BRA `(.L_x_83) ;  /* 0x0000000000107947 */ /* 0x000fec0003800000 */
.L_x_82:
[----:B------:R-:W0:Y:S02]  /*0c60*/  MUFU.RCP R3, R2 ;  /* 0x0000000200037308 */ /* 0x000e240000001000 */
[----:B0-----:R-:W-:-:S04]  /*0c70*/  FFMA R0, R2, R3, -1 ;  /* 0xbf80000002007423 */ /* 0x001fc80000000003 */
[----:B------:R-:W-:-:S04]  /*0c80*/  FADD.FTZ R0, -R0, -RZ ;  /* 0x800000ff00007221 */ /* 0x000fc80000010100 */
[----:B------:R-:W-:-:S07]  /*0c90*/  FFMA R3, R3, R0, R3 ;  /* 0x0000000003037223 */ /* 0x000fce0000000003 */
.L_x_83:
        /* <DEDUP_REMOVED lines=14> */
[----:B------:R-:W-:Y:S05]  /*0d80*/  CALL.REL.NOINC `($__internal_1_$__cuda_sm20_rcp_rn_f32_slowpath) ;  /* 0x0000001c00f47944 */ /* 0x000fea0003c00000 */
[----:B------:R-:W-:Y:S01]  /*0d90*/  MOV R3, R0 ;  /* 0x0000000000037202 */ /* 0x000fe20000000f00 */
[----:B------:R-:W-:Y:S06]  /*0da0*/  BRA `(.L_x_85) ;  /* 0x0000000000107947 */ /* 0x000fec0003800000 */
.L_x_84:
[----:B------:R-:W0:Y:S02]  /*0db0*/  MUFU.RCP R3, R2 ;  /* 0x0000000200037308 */ /* 0x000e240000001000 */
[----:B0-----:R-:W-:-:S04]  /*0dc0*/  FFMA R0, R2, R3, -1 ;  /* 0xbf80000002007423 */ /* 0x001fc80000000003 */
[----:B------:R-:W-:-:S04]  /*0dd0*/  FADD.FTZ R0, -R0, -RZ ;  /* 0x800000ff00007221 */ /* 0x000fc80000010100 */
[----:B------:R-:W-:-:S07]  /*0de0*/  FFMA R3, R3, R0, R3 ;  /* 0x0000000003037223 */ /* 0x000fce0000000003 */
.L_x_85:
        /* <DEDUP_REMOVED lines=18> */
.L_x_86:
[----:B------:R-:W0:Y:S02]  /*0f10*/  MUFU.RCP R3, R2 ;  /* 0x0000000200037308 */ /* 0x000e240000001000 */
[----:B0-----:R-:W-:-:S04]  /*0f20*/  FFMA R0, R2, R3, -1 ;  /* 0xbf80000002007423 */ /* 0x001fc80000000003 */
[----:B------:R-:W-:-:S04]  /*0f30*/  FADD.FTZ R0, -R0, -RZ ;  /* 0x800000ff00007221 */ /* 0x000fc80000010100 */
[----:B------:R-:W-:-:S07]  /*0f40*/  FFMA R3, R3, R0, R3 ;  /* 0x0000000003037223 */ /* 0x000fce0000000003 */
.L_x_87:
[----:B------:R-:W-:Y:S01]  /*0f50*/  STS [R6+0x10], R3 ;  /* 0x0000100306007388 */ /* 0x000fe20000000800 */
[----:B------:R-:W-:-:S03]  /*0f60*/  IMAD.MOV.U32 R0, RZ, RZ, 0x1 ;  /* 0x00000001ff007424 */ /* 0x000fc600078e00ff */
[----:B------:R-:W0:Y:S02]  /*0f70*/  LDS.64 R10, [R4+0x10] ;  /* 0x00001000040a7984 */ /* 0x000e240000000a00 */
[C---:B0-----:R-:W-:Y:S02]  /*0f80*/  SHF.L.U32 R11, R0.reuse, R11, RZ ;  /* 0x0000000b000b7219 */ /* 0x041fe400000006ff */
[----:B------:R-:W-:Y:S02]  /*0f90*/  SHF.L.U32 R10, R0, R10, RZ ;  /* 0x0000000a000a7219 */ /* 0x000fe400000006ff */
[----:B------:R-:W-:Y:S02]  /*0fa0*/  I2FP.F32.S32 R2, R11 ;  /* 0x0000000b00027245 */ /* 0x000fe40000201400 */
[----:B------:R-:W-:Y:S02]  /*0fb0*/  I2FP.F32.S32 R9, R10 ;  /* 0x0000000a00097245 */ /* 0x000fe40000201400 */
[----:B------:R-:W-:-:S03]  /*0fc0*/  IADD3 R0, PT, PT, R2, 0x1800000, RZ ;  /* 0x0180000002007810 */ /* 0x000fc60007ffe0ff */
[----:B------:R0:W-:Y:S01]  /*0fd0*/  STS [R8+0x10], R9 ;  /* 0x0000100908007388 */ /* 0x0001e20000000800 */
        /* <DEDUP_REMOVED lines=8> */
.L_x_88:
[----:B------:R-:W0:Y:S02]  /*1060*/  MUFU.RCP R3, R2 ;  /* 0x0000000200037308 */ /* 0x000e240000001000 */
[----:B0-----:R-:W-:-:S04]  /*1070*/  FFMA R0, R2, R3, -1 ;  /* 0xbf80000002007423 */ /* 0x001fc80000000003 */
[----:B------:R-:W-:-:S04]  /*1080*/  FADD.FTZ R0, -R0, -RZ ;  /* 0x800000ff00007221 */ /* 0x000fc80000010100 */
[----:B------:R-:W-:-:S07]  /*1090*/  FFMA R3, R3, R0, R3 ;  /* 0x0000000003037223 */ /* 0x000fce0000000003 */
.L_x_89:
        /* <DEDUP_REMOVED lines=16> */
[----:B------:R-:W-:Y:S01]  /*11a0*/  MOV R3, R0 ;  /* 0x0000000000037202 */ /* 0x000fe20000000f00 */
[----:B------:R-:W-:Y:S06]  /*11b0*/  BRA `(.L_x_91) ;  /* 0x0000000000107947 */ /* 0x000fec0003800000 */
.L_x_90:
[----:B------:R-:W0:Y:S02]  /*11c0*/  MUFU.RCP R3, R2 ;  /* 0x0000000200037308 */ /* 0x000e240000001000 */
[----:B0-----:R-:W-:-:S04]  /*11d0*/  FFMA R0, R2, R3, -1 ;  /* 0xbf80000002007423 */ /* 0x001fc80000000003 */
[----:B------:R-:W-:-:S04]  /*11e0*/  FADD.FTZ R0, -R0, -RZ ;  /* 0x800000ff00007221 */ /* 0x000fc80000010100 */
[----:B------:R-:W-:-:S07]  /*11f0*/  FFMA R3, R3, R0, R3 ;  /* 0x0000000003037223 */ /* 0x000fce0000000003 */
.L_x_91:
        /* <DEDUP_REMOVED lines=17> */
.L_x_92:
[----:B------:R-:W0:Y:S02]  /*1310*/  MUFU.RCP R3, R2 ;  /* 0x0000000200037308 */ /* 0x000e240000001000 */
[----:B0-----:R-:W-:-:S04]  /*1320*/  FFMA R0, R2, R3, -1 ;  /* 0xbf80000002007423 */ /* 0x001fc80000000003 */
[----:B------:R-:W-:-:S04]  /*1330*/  FADD.FTZ R0, -R0, -RZ ;  /* 0x800000ff00007221 */ /* 0x000fc80000010100 */
[----:B------:R-:W-:-:S07]  /*1340*/  FFMA R3, R3, R0, R3 ;  /* 0x0000000003037223 */ /* 0x000fce0000000003 */
.L_x_93:
[----:B------:R-:W-:Y:S01]  /*1350*/  STS [R6+0x1c], R3 ;  /* 0x00001c0306007388 */ /* 0x000fe20000000800 */
[----:B------:R-:W0:Y:S01]  /*1360*/  LDCU UR6, c[0x0][0x380] ;  /* 0x00007000ff0677ac */ /* 0x000e220008000800 */
[----:B------:R-:W-:Y:S01]  /*1370*/  IMAD.MOV.U32 R9, RZ, RZ, 0x1 ;  /* 0x00000001ff097424 */ /* 0x000fe200078e00ff */
[----:B------:R-:W-:Y:S01]  /*1380*/  IADD3 R5, PT, PT, R5, 0x8, RZ ;  /* 0x0000000805057810 */ /* 0x000fe20007ffe0ff */
[----:B------:R-:W1:Y:S01]  /*1390*/  LDS R4, [R4+0x1c] ;  /* 0x00001c0004047984 */ /* 0x000e620000000800 */
[----:B0-----:R-:W-:-:S06]  /*13a0*/  ULOP3.LUT UR6, UR6, 0x7ffffff8, URZ, 0xc0, !UPT ;  /* 0x7ffffff806067892 */ /* 0x001fcc000f8ec0ff */
[----:B------:R-:W-:Y:S02]  /*13b0*/  ISETP.NE.AND P0, PT, R5, UR6, PT ;  /* 0x0000000605007c0c */ /* 0x000fe4000bf05270 */
[----:B-1----:R-:W-:-:S04]  /*13c0*/  SHF.L.U32 R0, R9, R4, RZ ;  /* 0x0000000409007219 */ /* 0x002fc800000006ff */
[----:B------:R-:W-:-:S05]  /*13d0*/  I2FP.F32.S32 R9, R0 ;  /* 0x0000000000097245 */ /* 0x000fca0000201400 */
[----:B------:R1:W-:Y:S02]  /*13e0*/  STS [R8+0x1c], R9 ;  /* 0x00001c0908007388 */ /* 0x0003e40000000800 */
[----:B------:R-:W-:Y:S05]  /*13f0*/  @P0 BRA `(.L_x_94) ;  /* 0xfffffff400200947 */ /* 0x000fea000383ffff */
[----:B------:R-:W-:-:S07]  /*1400*/  IMAD.U32 R4, RZ, RZ, UR6 ;  /* 0x00000006ff047e24 */ /* 0x000fce000f8e00ff */
.L_x_77:
[----:B------:R-:W0:Y:S02]  /*1410*/  LDCU UR6, c[0x0][0x380] ;  /* 0x00007000ff0677ac */ /* 0x000e240008000800 */
[----:B0-----:R-:W-:-:S04]  /*1420*/  ULOP3.LUT UR6, UR6, 0x7, URZ, 0xc0, !UPT ;  /* 0x0000000706067892 */ /* 0x001fc8000f8ec0ff */
[----:B------:R-:W-:-:S09]  /*1430*/  UISETP.NE.AND UP0, UPT, UR6, URZ, UPT ;  /* 0x000000ff0600728c */ /* 0x000fd2000bf05270 */
[----:B------:R-:W-:Y:S05]  /*1440*/  BRA.U !UP0, `(.L_x_71) ;  /* 0x0000000908e87547 */ /* 0x000fea000b800000 */
[----:B------:R-:W-:-:S04]  /*1450*/  UIADD3 UR6, UPT, UPT, UR6, -0x1, URZ ;  /* 0xffffffff06067890 */ /* 0x000fc8000fffe0ff */
[----:B------:R-:W-:-:S09]  /*1460*/  UISETP.GE.U32.AND UP0, UPT, UR6, 0x3, UPT ;  /* 0x000000030600788c */ /* 0x000fd2000bf06070 */
[----:B------:R-:W-:Y:S05]  /*1470*/  BRA.U !UP0, `(.L_x_95) ;  /* 0x0000000508847547 */ /* 0x000fea000b800000 */
[----:B------:R-:W0:Y:S01]  /*1480*/  S2UR UR10, SR_CgaCtaId ;  /* 0x00000000000a79c3 */ /* 0x000e220000008800 */
[----:B------:R-:W-:Y:S01]  /*1490*/  UMOV UR6, 0x400 ;  /* 0x0000040000067882 */ /* 0x000fe20000000000 */
[----:B------:R-:W-:Y:S01]  /*14a0*/  IMAD.MOV.U32 R3, RZ, RZ, 0x1 ;  /* 0x00000001ff037424 */ /* 0x000fe200078e00ff */
[----:B0-----:R-:W-:-:S06]  /*14b0*/  ULEA UR6, UR10, UR6, 0x18 ;  /* 0x000000060a067291 */ /* 0x001fcc000f8ec0ff */
[----:B------:R-:W-:-:S05]  /*14c0*/  LEA R5, R4, UR6, 0x2 ;  /* 0x0000000604057c11 */ /* 0x000fca000f8e10ff */
[----:B------:R-:W0:Y:S02]  /*14d0*/  LDS R0, [R5] ;  /* 0x0000000005007984 */ /* 0x000e240000000800 */
[----:B0-----:R-:W-:-:S04]  /*14e0*/  SHF.L.U32 R0, R3, R0, RZ ;  /* 0x0000000003007219 */ /* 0x001fc800000006ff */
[----:B------:R-:W-:-:S05]  /*14f0*/  I2FP.F32.S32 R2, R0 ;  /* 0x0000000000027245 */ /* 0x000fca0000201400 */
[----:B------:R-:W-:-:S05]  /*1500*/  VIADD R0, R2, 0x1800000 ;  /* 0x0180000002007836 */ /* 0x000fca0000000000 */
[----:B------:R-:W-:-:S04]  /*1510*/  LOP3.LUT R0, R0, 0x7f800000, RZ, 0xc0, !PT ;  /* 0x7f80000000007812 */ /* 0x000fc800078ec0ff */
[----:B------:R-:W-:-:S13]  /*1520*/  ISETP.GT.U32.AND P0, PT, R0, 0x1ffffff, PT ;  /* 0x01ffffff0000780c */ /* 0x000fda0003f04070 */
[----:B------:R-:W-:Y:S05]  /*1530*/  @P0 BRA `(.L_x_96) ;  /* 0x0000000000140947 */ /* 0x000fea0003800000 */
[----:B------:R-:W-:Y:S01]  /*1540*/  IMAD.MOV.U32 R0, RZ, RZ, R2 ;  /* 0x000000ffff007224 */ /* 0x000fe200078e0002 */
[----:B-1----:R-:W-:-:S07]  /*1550*/  MOV R9, 0x1570 ;  /* 0x0000157000097802 */ /* 0x002fce0000000f00 */
[----:B------:R-:W-:Y:S05]  /*1560*/  CALL.REL.NOINC `($__internal_1_$__cuda_sm20_rcp_rn_f32_slowpath) ;  /* 0x0000001400fc7944 */ /* 0x000fea0003c00000 */
[----:B------:R-:W-:Y:S01]  /*1570*/  IMAD.MOV.U32 R3, RZ, RZ, R0 ;  /* 0x000000ffff037224 */ /* 0x000fe200078e0000 */
[----:B------:R-:W-:Y:S06]  /*1580*/  BRA `(.L_x_97) ;  /* 0x0000000000107947 */ /* 0x000fec0003800000 */
.L_x_96:
[----:B------:R-:W0:Y:S02]  /*1590*/  MUFU.RCP R3, R2 ;  /* 0x0000000200037308 */ /* 0x000e240000001000 */
[----:B0-----:R-:W-:-:S04]  /*15a0*/  FFMA R0, R2, R3, -1 ;  /* 0xbf80000002007423 */ /* 0x001fc80000000003 */
[----:B------:R-:W-:-:S04]  /*15b0*/  FADD.FTZ R0, -R0, -RZ ;  /* 0x800000ff00007221 */ /* 0x000fc80000010100 */
[----:B------:R-:W-:-:S07]  /*15c0*/  FFMA R3, R3, R0, R3 ;  /* 0x0000000003037223 */ /* 0x000fce0000000003 */
.L_x_97:
[----:B------:R-:W0:Y:S01]  /*15d0*/  LDC R7, c[0x0][0x380] ;  /* 0x0000e000ff077b82 */ /* 0x000e220000000800 */
[----:B-1----:R-:W-:Y:S01]  /*15e0*/  IMAD.MOV.U32 R9, RZ, RZ, 0x1 ;  /* 0x00000001ff097424 */ /* 0x002fe200078e00ff */
        /* <DEDUP_REMOVED lines=19> */
.L_x_98:
[----:B------:R-:W0:Y:S02]  /*1720*/  MUFU.RCP R3, R8 ;  /* 0x0000000800037308 */ /* 0x000e240000001000 */
[----:B0-----:R-:W-:-:S04]  /*1730*/  FFMA R0, R8, R3, -1 ;  /* 0xbf80000008007423 */ /* 0x001fc80000000003 */
[----:B------:R-:W-:-:S04]  /*1740*/  FADD.FTZ R0, -R0, -RZ ;  /* 0x800000ff00007221 */ /* 0x000fc80000010100 */
[----:B------:R-:W-:-:S07]  /*1750*/  FFMA R3, R3, R0, R3 ;  /* 0x0000000003037223 */ /* 0x000fce0000000003 */
.L_x_99:
        /* <DEDUP_REMOVED lines=18> */
.L_x_100:
[----:B------:R-:W0:Y:S02]  /*1880*/  MUFU.RCP R3, R8 ;  /* 0x0000000800037308 */ /* 0x000e240000001000 */
[----:B0-----:R-:W-:-:S04]  /*1890*/  FFMA R0, R8, R3, -1 ;  /* 0xbf80000008007423 */ /* 0x001fc80000000003 */
[----:B------:R-:W-:-:S04]  /*18a0*/  FADD.FTZ R0, -R0, -RZ ;  /* 0x800000ff00007221 */ /* 0x000fc80000010100 */
[----:B------:R-:W-:-:S07]  /*18b0*/  FFMA R3, R3, R0, R3 ;  /* 0x0000000003037223 */ /* 0x000fce0000000003 */
.L_x_101:
        /* <DEDUP_REMOVED lines=15> */
[----:B------:R-:W-:Y:S05]  /*19b0*/  CALL.REL.NOINC `($__internal_1_$__cuda_sm20_rcp_rn_f32_slowpath) ;  /* 0x0000001000e87944 */ /* 0x000fea0003c00000 */
[----:B------:R-:W-:Y:S01]  /*19c0*/  IMAD.MOV.U32 R3, RZ, RZ, R0 ;  /* 0x000000ffff037224 */ /* 0x000fe200078e0000 */
[----:B------:R-:W-:Y:S06]  /*19d0*/  BRA `(.L_x_103) ;  /* 0x0000000000107947 */ /* 0x000fec0003800000 */
.L_x_102:
[----:B------:R-:W0:Y:S02]  /*19e0*/  MUFU.RCP R3, R8 ;  /* 0x0000000800037308 */ /* 0x000e240000001000 */
[----:B0-----:R-:W-:-:S04]  /*19f0*/  FFMA R0, R8, R3, -1 ;  /* 0xbf80000008007423 */ /* 0x001fc80000000003 */
[----:B------:R-:W-:-:S04]  /*1a00*/  FADD.FTZ R0, -R0, -RZ ;  /* 0x800000ff00007221 */ /* 0x000fc80000010100 */
[----:B------:R-:W-:-:S07]  /*1a10*/  FFMA R3, R3, R0, R3 ;  /* 0x0000000003037223 */ /* 0x000fce0000000003 */
.L_x_103:
[----:B------:R-:W-:Y:S01]  /*1a20*/  STS [R6+0xc], R3 ;  /* 0x00000c0306007388 */ /* 0x000fe20000000800 */
[----:B------:R-:W-:Y:S02]  /*1a30*/  IMAD.MOV.U32 R0, RZ, RZ, 0x1 ;  /* 0x00000001ff007424 */ /* 0x000fe400078e00ff */
[----:B------:R-:W-:Y:S01]  /*1a40*/  VIADD R4, R4, 0x4 ;  /* 0x0000000404047836 */ /* 0x000fe20000000000 */
[----:B------:R-:W0:Y:S02]  /*1a50*/  LDS R5, [R5+0xc] ;  /* 0x00000c0005057984 */ /* 0x000e240000000800 */
[----:B0-----:R-:W-:-:S04]  /*1a60*/  SHF.L.U32 R0, R0, R5, RZ ;  /* 0x0000000500007219 */ /* 0x001fc800000006ff */
[----:B------:R-:W-:-:S05]  /*1a70*/  I2FP.F32.S32 R0, R0 ;  /* 0x0000000000007245 */ /* 0x000fca0000201400 */
[----:B------:R0:W-:Y:S02]  /*1a80*/  STS [R7+0xc], R0 ;  /* 0x00000c0007007388 */ /* 0x0001e40000000800 */
.L_x_95:
[----:B------:R-:W-:-:S09]  /*1a90*/  UISETP.NE.AND UP0, UPT, UR20, URZ, UPT ;  /* 0x000000ff1400728c */ /* 0x000fd2000bf05270 */
[----:B------:R-:W-:Y:S05]  /*1aa0*/  BRA.U !UP0, `(.L_x_71) ;  /* 0x0000000508507547 */ /* 0x000fea000b800000 */
[----:B------:R-:W-:-:S09]  /*1ab0*/  UISETP.NE.AND UP0, UPT, UR20, 0x1, UPT ;  /* 0x000000011400788c */ /* 0x000fd2000bf05270 */
[----:B------:R-:W-:Y:S05]  /*1ac0*/  BRA.U !UP0, `(.L_x_104) ;  /* 0x0000000108cc7547 */ /* 0x000fea000b800000 */
[----:B------:R-:W2:Y:S01]  /*1ad0*/  S2UR UR10, SR_CgaCtaId ;  /* 0x00000000000a79c3 */ /* 0x000ea20000008800 */
[----:B------:R-:W-:Y:S01]  /*1ae0*/  UMOV UR6, 0x400 ;  /* 0x0000040000067882 */ /* 0x000fe20000000000 */
[----:B------:R-:W-:Y:S01]  /*1af0*/  IMAD.MOV.U32 R3, RZ, RZ, 0x1 ;  /* 0x00000001ff037424 */ /* 0x000fe200078e00ff */
[----:B--2---:R-:W-:-:S06]  /*1b00*/  ULEA UR6, UR10, UR6, 0x18 ;  /* 0x000000060a067291 */ /* 0x004fcc000f8ec0ff */
[----:B------:R-:W-:-:S05]  /*1b10*/  LEA R5, R4, UR6, 0x2 ;  /* 0x0000000604057c11 */ /* 0x000fca000f8e10ff */
[----:B0-----:R-:W0:Y:S02]  /*1b20*/  LDS R0, [R5] ;  /* 0x0000000005007984 */ /* 0x001e240000000800 */
[----:B0-----:R-:W-:-:S04]  /*1b30*/  SHF.L.U32 R0, R3, R0, RZ ;  /* 0x0000000003007219 */ /* 0x001fc800000006ff */
[----:B------:R-:W-:-:S05]  /*1b40*/  I2FP.F32.S32 R7, R0 ;  /* 0x0000000000077245 */ /* 0x000fca0000201400 */
[----:B------:R-:W-:-:S05]  /*1b50*/  VIADD R0, R7, 0x1800000 ;  /* 0x0180000007007836 */ /* 0x000fca0000000000 */
[----:B------:R-:W-:-:S04]  /*1b60*/  LOP3.LUT R0, R0, 0x7f800000, RZ, 0xc0, !PT ;  /* 0x7f80000000007812 */ /* 0x000fc800078ec0ff */
[----:B------:R-:W-:-:S13]  /*1b70*/  ISETP.GT.U32.AND P0, PT, R0, 0x1ffffff, PT ;  /* 0x01ffffff0000780c */ /* 0x000fda0003f04070 */
[----:B------:R-:W-:Y:S05]  /*1b80*/  @P0 BRA `(.L_x_105) ;  /* 0x0000000000100947 */ /* 0x000fea0003800000 */
[----:B------:R-:W-:Y:S02]  /*1b90*/  MOV R0, R7 ;  /* 0x0000000700007202 */ /* 0x000fe40000000f00 */
[----:B-1----:R-:W-:-:S07]  /*1ba0*/  MOV R9, 0x1bc0 ;  /* 0x00001bc000097802 */ /* 0x002fce0000000f00 */
[----:B------:R-:W-:Y:S05]  /*1bb0*/  CALL.REL.NOINC `($__internal_1_$__cuda_sm20_rcp_rn_f32_slowpath) ;  /* 0x0000001000687944 */ /* 0x000fea0003c00000 */
[----:B------:R-:W-:Y:S05]  /*1bc0*/  BRA `(.L_x_106) ;  /* 0x0000000000107947 */ /* 0x000fea0003800000 */
.L_x_105:
[----:B------:R-:W0:Y:S02]  /*1bd0*/  MUFU.RCP R0, R7 ;  /* 0x0000000700007308 */ /* 0x000e240000001000 */
[----:B0-----:R-:W-:-:S04]  /*1be0*/  FFMA R2, R7, R0, -1 ;  /* 0xbf80000007027423 */ /* 0x001fc80000000000 */
[----:B------:R-:W-:-:S04]  /*1bf0*/  FADD.FTZ R3, -R2, -RZ ;  /* 0x800000ff02037221 */ /* 0x000fc80000010100 */
[----:B------:R-:W-:-:S07]  /*1c00*/  FFMA R0, R0, R3, R0 ;  /* 0x0000000300007223 */ /* 0x000fce0000000000 */
.L_x_106:
[----:B------:R-:W0:Y:S01]  /*1c10*/  LDC R6, c[0x0][0x380] ;  /* 0x0000e000ff067b82 */ /* 0x000e220000000800 */
[----:B-1----:R-:W-:Y:S02]  /*1c20*/  IMAD.MOV.U32 R9, RZ, RZ, 0x1 ;  /* 0x00000001ff097424 */ /* 0x002fe400078e00ff */
        /* <DEDUP_REMOVED lines=17> */
[----:B------:R-:W-:Y:S05]  /*1d40*/  BRA `(.L_x_108) ;  /* 0x0000000000107947 */ /* 0x000fea0003800000 */
.L_x_107:
[----:B------:R-:W0:Y:S02]  /*1d50*/  MUFU.RCP R0, R9 ;  /* 0x0000000900007308 */ /* 0x000e240000001000 */
[----:B0-----:R-:W-:-:S04]  /*1d60*/  FFMA R2, R9, R0, -1 ;  /* 0xbf80000009027423 */ /* 0x001fc80000000000 */
[----:B------:R-:W-:-:S04]  /*1d70*/  FADD.FTZ R3, -R2, -RZ ;  /* 0x800000ff02037221 */ /* 0x000fc80000010100 */
[----:B------:R-:W-:-:S07]  /*1d80*/  FFMA R0, R0, R3, R0 ;  /* 0x0000000300007223 */ /* 0x000fce0000000000 */
.L_x_108:
[----:B------:R-:W-:Y:S01]  /*1d90*/  STS [R7+0x4], R0 ;  /* 0x0000040007007388 */ /* 0x000fe20000000800 */
[----:B------:R-:W-:Y:S02]  /*1da0*/  IMAD.MOV.U32 R2, RZ, RZ, 0x1 ;  /* 0x00000001ff027424 */ /* 0x000fe400078e00ff */
[----:B------:R-:W-:Y:S01]  /*1db0*/  VIADD R4, R4, 0x2 ;  /* 0x0000000204047836 */ /* 0x000fe20000000000 */
[----:B------:R-:W0:Y:S02]  /*1dc0*/  LDS R5, [R5+0x4] ;  /* 0x0000040005057984 */ /* 0x000e240000000800 */
[----:B0-----:R-:W-:-:S04]  /*1dd0*/  SHF.L.U32 R2, R2, R5, RZ ;  /* 0x0000000502027219 */ /* 0x001fc800000006ff */
[----:B------:R-:W-:-:S05]  /*1de0*/  I2FP.F32.S32 R3, R2 ;  /* 0x0000000200037245 */ /* 0x000fca0000201400 */
[----:B------:R2:W-:Y:S02]  /*1df0*/  STS [R6+0x4], R3 ;  /* 0x0000040306007388 */ /* 0x0005e40000000800 */
.L_x_104:
[----:B------:R-:W-:-:S09]  /*1e00*/  UISETP.NE.AND UP0, UPT, UR21, URZ, UPT ;  /* 0x000000ff1500728c */ /* 0x000fd2000bf05270 */
[----:B------:R-:W-:Y:S05]  /*1e10*/  BRA.U !UP0, `(.L_x_71) ;  /* 0x0000000108747547 */ /* 0x000fea000b800000 */
[----:B------:R-:W3:Y:S01]  /*1e20*/  S2UR UR10, SR_CgaCtaId ;  /* 0x00000000000a79c3 */ /* 0x000ee20000008800 */
[----:B------:R-:W-:Y:S01]  /*1e30*/  UMOV UR6, 0x400 ;  /* 0x0000040000067882 */ /* 0x000fe20000000000 */
[----:B--2---:R-:W-:Y:S01]  /*1e40*/  IMAD.MOV.U32 R3, RZ, RZ, 0x1 ;  /* 0x00000001ff037424 */ /* 0x004fe200078e00ff */
[----:B---3--:R-:W-:-:S06]  /*1e50*/  ULEA UR6, UR10, UR6, 0x18 ;  /* 0x000000060a067291 */ /* 0x008fcc000f8ec0ff */
        /* <DEDUP_REMOVED lines=12> */
.L_x_109:
[----:B------:R-:W0:Y:S02]  /*1f20*/  MUFU.RCP R0, R5 ;  /* 0x0000000500007308 */ /* 0x000e240000001000 */
[----:B0-----:R-:W-:-:S04]  /*1f30*/  FFMA R2, R5, R0, -1 ;  /* 0xbf80000005027423 */ /* 0x001fc80000000000 */
[----:B------:R-:W-:-:S04]  /*1f40*/  FADD.FTZ R3, -R2, -RZ ;  /* 0x800000ff02037221 */ /* 0x000fc80000010100 */
[----:B------:R-:W-:-:S07]  /*1f50*/  FFMA R0, R0, R3, R0 ;  /* 0x0000000300007223 */ /* 0x000fce0000000000 */
.L_x_110:
[----:B------:R-:W0:Y:S01]  /*1f60*/  LDC R5, c[0x0][0x380] ;  /* 0x0000e000ff057b82 */ /* 0x000e220000000800 */
[----:B------:R-:W-:Y:S02]  /*1f70*/  IMAD.MOV.U32 R7, RZ, RZ, 0x1 ;  /* 0x00000001ff077424 */ /* 0x000fe400078e00ff */
[----:B0-----:R-:W-:-:S04]  /*1f80*/  IMAD R3, R5, 0x4, R4 ;  /* 0x0000000405037824 */ /* 0x001fc800078e0204 */
[----:B------:R-:W-:Y:S01]  /*1f90*/  IMAD R5, R5, 0x4, R3 ;  /* 0x0000000405057824 */ /* 0x000fe200078e0203 */
[----:B------:R-:W-:Y:S04]  /*1fa0*/  STS [R3], R0 ;  /* 0x0000000003007388 */ /* 0x000fe80000000800 */
[----:B------:R-:W0:Y:S02]  /*1fb0*/  LDS R4, [R4] ;  /* 0x0000000004047984 */ /* 0x000e240000000800 */
[----:B0-----:R-:W-:-:S04]  /*1fc0*/  SHF.L.U32 R2, R7, R4, RZ ;  /* 0x0000000407027219 */ /* 0x001fc800000006ff */
[----:B------:R-:W-:-:S05]  /*1fd0*/  I2FP.F32.S32 R2, R2 ;  /* 0x0000000200027245 */ /* 0x000fca0000201400 */
[----:B------:R3:W-:Y:S02]  /*1fe0*/  STS [R5], R2 ;  /* 0x0000000205007388 */ /* 0x0007e40000000800 */
.L_x_71:
[----:B------:R-:W-:Y:S05]  /*1ff0*/  BSYNC.RECONVERGENT B0 ;  /* 0x0000000000007941 */ /* 0x000fea0003800200 */
.L_x_70:
[----:B------:R-:W4:Y:S02]  /*2000*/  LDCU UR6, c[0x0][0x380] ;  /* 0x00007000ff0677ac */ /* 0x000f240008000800 */
[----:B----4-:R-:W-:Y:S01]  /*2010*/  UISETP.GT.AND UP0, UPT, UR6, URZ, UPT ;  /* 0x000000ff0600728c */ /* 0x010fe2000bf04270 */
[----:B------:R-:W-:Y:S08]  /*2020*/  BAR.SYNC.DEFER_BLOCKING 0x0 ;  /* 0x0000000000007b1d */ /* 0x000ff00000010000 */
[----:B------:R-:W-:Y:S05]  /*2030*/  BRA.U UP0, `(.L_x_111) ;  /* 0x00000001003c7547 */ /* 0x000fea000b800000 */
[----:B---3--:R-:W3:Y:S01]  /*2040*/  LDC.64 R4, c[0x0][0x398] ;  /* 0x0000e600ff047b82 */ /* 0x008ee20000000a00 */
[----:B------:R-:W-:Y:S01]  /*2050*/  BSSY.RECONVERGENT B0, `(.L_x_112) ;  /* 0x000000c000007945 */ /* 0x000fe20003800200 */
[----:B0-----:R-:W-:-:S07]  /*2060*/  IMAD.MOV.U32 R0, RZ, RZ, R12 ;  /* 0x000000ffff007224 */ /* 0x001fce00078e000c */
.L_x_113:
[----:B--2---:R-:W-:Y:S01]  /*2070*/  MOV R6, UR8 ;  /* 0x0000000800067c02 */ /* 0x004fe20008000f00 */
[----:B------:R-:W-:Y:S02]  /*2080*/  IMAD.U32 R7, RZ, RZ, UR9 ;  /* 0x00000009ff077e24 */ /* 0x000fe4000f8e00ff */
[----:B0--3--:R-:W-:-:S03]  /*2090*/  IMAD.WIDE R2, R0, 0x4, R4 ;  /* 0x0000000400027825 */ /* 0x009fc600078e0204 */
[----:B------:R-:W2:Y:S04]  /*20a0*/  LDG.E R6, desc[UR16][R6.64] ;  /* 0x0000001006067981 */ /* 0x000ea8000c1e1900 */
[----:B-1----:R-:W2:Y:S01]  /*20b0*/  LDG.E R9, desc[UR16][R2.64] ;  /* 0x0000001002097981 */ /* 0x002ea2000c1e1900 */
[----:B------:R-:W-:-:S05]  /*20c0*/  VIADD R0, R0, 0x20 ;  /* 0x0000002000007836 */ /* 0x000fca0000000000 */
[----:B------:R-:W-:Y:S01]  /*20d0*/  ISETP.GE.AND P0, PT, R0, R13, PT ;  /* 0x0000000d0000720c */ /* 0x000fe20003f06270 */
[----:B--2---:R-:W-:-:S05]  /*20e0*/  FADD R9, R6, R9 ;  /* 0x0000000906097221 */ /* 0x004fca0000000000 */
[----:B------:R0:W-:Y:S07]  /*20f0*/  STG.E desc[UR16][R2.64], R9 ;  /* 0x0000000902007986 */ /* 0x0001ee000c101910 */
[----:B------:R-:W-:Y:S05]  /*2100*/  @!P0 BRA `(.L_x_113) ;  /* 0xfffffffc00d88947 */ /* 0x000fea000383ffff */
[----:B------:R-:W-:Y:S05]  /*2110*/  BSYNC.RECONVERGENT B0 ;  /* 0x0000000000007941 */ /* 0x000fea0003800200 */
.L_x_112:
[----:B------:R-:W-:Y:S05]  /*2120*/  BRA `(.L_x_114) ;  /* 0x0000000800cc7947 */ /* 0x000fea0003800000 */
.L_x_111:
[----:B--2---:R-:W-:Y:S01]  /*2130*/  SHF.R.S32.HI R3, RZ, 0x1f, R12 ;  /* 0x0000001fff037819 */ /* 0x004fe2000001140c */
[----:B------:R-:W3:Y:S01]  /*2140*/  LDCU.64 UR10, c[0x0][0x390] ;  /* 0x00007200ff0a77ac */ /* 0x000ee20008000a00 */
[----:B------:R-:W-:Y:S02]  /*2150*/  BSSY.RECONVERGENT B0, `(.L_x_114) ;  /* 0x00000b0000007945 */ /* 0x000fe40003800200 */
[----:B------:R-:W-:-:S04]  /*2160*/  LEA.HI R3, R3, R12, RZ, 0x5 ;  /* 0x0000000c03037211 */ /* 0x000fc800078f28ff */
[----:B0-----:R-:W-:Y:S02]  /*2170*/  SHF.R.S32.HI R0, RZ, 0x5, R3 ;  /* 0x00000005ff007819 */ /* 0x001fe40000011403 */
[----:B------:R-:W-:-:S03]  /*2180*/  LOP3.LUT R3, R3, 0xffffffe0, RZ, 0xc0, !PT ;  /* 0xffffffe003037812 */ /* 0x000fc600078ec0ff */
[----:B------:R-:W-:Y:S02]  /*2190*/  IMAD R0, R0, UR19, RZ ;  /* 0x0000001300007c24 */ /* 0x000fe4000f8e02ff */
[----:B------:R-:W-:-:S05]  /*21a0*/  IMAD.IADD R3, R12, 0x1, -R3 ;  /* 0x000000010c037824 */ /* 0x000fca00078e0a03 */
[----:B------:R-:W-:Y:S02]  /*21b0*/  IADD3 R4, P0, PT, R0, R3, RZ ;  /* 0x0000000300047210 */ /* 0x000fe40007f1e0ff */
[----:B------:R-:W-:Y:S02]  /*21c0*/  SHF.R.S32.HI R3, RZ, 0x1f, R3 ;  /* 0x0000001fff037819 */ /* 0x000fe40000011403 */
[----:B---3--:R-:W-:Y:S02]  /*21d0*/  LEA R2, P1, R4, UR10, 0x2 ;  /* 0x0000000a04027c11 */ /* 0x008fe4000f8210ff */
[----:B------:R-:W-:Y:S01]  /*21e0*/  LEA.HI.X.SX32 R3, R0, R3, 0x1, P0 ;  /* 0x0000000300037211 */ /* 0x000fe200000f0eff */
[----:B------:R-:W-:-:S03]  /*21f0*/  IMAD.MOV.U32 R0, RZ, RZ, R12 ;  /* 0x000000ffff007224 */ /* 0x000fc600078e000c */
[----:B------:R-:W-:-:S07]  /*2200*/  LEA.HI.X R3, R4, UR11, R3, 0x2, P1 ;  /* 0x0000000b04037c11 */ /* 0x000fce00088f1403 */
.L_x_119:
[----:B0-----:R-:W0:Y:S01]  /*2210*/  LDC R14, c[0x0][0x380] ;  /* 0x0000e000ff0e7b82 */ /* 0x001e220000000800 */
[----:B------:R-:W-:Y:S02]  /*2220*/  HFMA2 R16, -RZ, RZ, 1.875, 0 ;  /* 0x3f800000ff107431 */ /* 0x000fe400000001ff */
[----:B-1----:R-:W-:Y:S02]  /*2230*/  IMAD.MOV.U32 R8, RZ, RZ, RZ ;  /* 0x000000ffff087224 */ /* 0x002fe400078e00ff */
[----:B------:R-:W-:Y:S01]  /*2240*/  IMAD.MOV.U32 R23, RZ, RZ, RZ ;  /* 0x000000ffff177224 */ /* 0x000fe200078e00ff */
[----:B0-----:R-:W-:-:S13]  /*2250*/  ISETP.GE.U32.AND P0, PT, R14, 0x4, PT ;  /* 0x000000040e00780c */ /* 0x001fda0003f06070 */
[----:B------:R-:W-:Y:S05]  /*2260*/  @!P0 BRA `(.L_x_115) ;  /* 0x0000000400288947 */ /* 0x000fea0003800000 */
[----:B------:R-:W0:Y:S01]  /*2270*/  S2R R4, SR_CgaCtaId ;  /* 0x0000000000047919 */ /* 0x000e220000008800 */
[----:B------:R-:W-:Y:S01]  /*2280*/  MOV R15, 0x400 ;  /* 0x00000400000f7802 */ /* 0x000fe20000000f00 */
[----:B------:R-:W-:Y:S01]  /*2290*/  IMAD.MOV.U32 R16, RZ, RZ, 0x3f800000 ;  /* 0x3f800000ff107424 */ /* 0x000fe200078e00ff */
[----:B------:R-:W-:Y:S01]  /*22a0*/  MOV R23, RZ ;  /* 0x000000ff00177202 */ /* 0x000fe20000000f00 */
[----:B------:R-:W-:Y:S01]  /*22b0*/  IMAD.MOV.U32 R20, RZ, RZ, RZ ;  /* 0x000000ffff147224 */ /* 0x000fe200078e00ff */
[----:B0-----:R-:W-:-:S07]  /*22c0*/  LEA R15, R4, R15, 0x18 ;  /* 0x0000000f040f7211 */ /* 0x001fce00078ec0ff */
.L_x_116:
[----:B------:R-:W-:-:S04]  /*22d0*/  IMAD.SHL.U32 R7, R20, 0x20, RZ ;  /* 0x0000002014077824 */ /* 0x000fc800078e00ff */
[----:B------:R-:W-:-:S05]  /*22e0*/  IMAD.WIDE.U32 R6, R7, 0x4, R2 ;  /* 0x0000000407067825 */ /* 0x000fca00078e0002 */
[----:B------:R-:W2:Y:S04]  /*22f0*/  LDG.E R5, desc[UR16][R6.64] ;  /* 0x0000001006057981 */ /* 0x000ea8000c1e1900 */
[----:B------:R-:W3:Y:S04]  /*2300*/  LDG.E R4, desc[UR16][R6.64+0x80] ;  /* 0x0000801006047981 */ /* 0x000ee8000c1e1900 */
[----:B------:R-:W4:Y:S04]  /*2310*/  LDG.E R17, desc[UR16][R6.64+0x100] ;  /* 0x0001001006117981 */ /* 0x000f28000c1e1900 */
[----:B------:R0:W5:Y:S01]  /*2320*/  LDG.E R18, desc[UR16][R6.64+0x180] ;  /* 0x0001801006127981 */ /* 0x000162000c1e1900 */
[C---:B------:R-:W-:Y:S01]  /*2330*/  LEA R10, R20.reuse, UR7, 0x2 ;  /* 0x00000007140a7c11 */ /* 0x040fe2000f8e10ff */
[----:B------:R-:W-:-:S02]  /*2340*/  IMAD R27, R20, 0x4, R15 ;  /* 0x00000004141b7824 */ /* 0x000fc400078e020f */
[----:B------:R-:W-:Y:S02]  /*2350*/  VIADD R20, R20, 0x4 ;  /* 0x0000000414147836 */ /* 0x000fe40000000000 */
[----:B------:R-:W2:Y:S01]  /*2360*/  LDS.64 R8, [R10] ;  /* 0x000000000a087984 */ /* 0x000ea20000000a00 */
[----:B------:R-:W-:-:S05]  /*2370*/  IMAD R25, R14, 0x4, R27 ;  /* 0x000000040e197824 */ /* 0x000fca00078e021b */
[----:B------:R-:W1:Y:S04]  /*2380*/  LDS R11, [R25] ;  /* 0x00000000190b7984 */ /* 0x000e680000000800 */
[----:B------:R-:W0:Y:S01]  /*2390*/  LDS R26, [R25+0x4] ;  /* 0x00000400191a7984 */ /* 0x000e220000000800 */
[----:B--2---:R-:W-:Y:S01]  /*23a0*/  FMUL R24, R5, R8 ;  /* 0x0000000805187220 */ /* 0x004fe20000400000 */
[----:B---3--:R-:W-:-:S05]  /*23b0*/  FMUL R19, R9, R4 ;  /* 0x0000000409137220 */ /* 0x008fca0000400000 */
[----:B------:R-:W2:Y:S08]  /*23c0*/  F2I.TRUNC.NTZ R24, R24 ;  /* 0x0000001800187305 */ /* 0x000eb0000020f100 */
[----:B------:R-:W3:Y:S01]  /*23d0*/  F2I.TRUNC.NTZ R19, R19 ;  /* 0x0000001300137305 */ /* 0x000ee2000020f100 */
[----:B--2---:R-:W-:-:S05]  /*23e0*/  I2FP.F32.S32 R22, R24 ;  /* 0x0000001800167245 */ /* 0x004fca0000201400 */
[----:B-1----:R-:W-:Y:S02]  /*23f0*/  FFMA R22, R22, -R11, R5 ;  /* 0x8000000b16167223 */ /* 0x002fe40000000005 */
[----:B------:R-:W-:Y:S01]  /*2400*/  LDS.64 R10, [R10+0x8] ;  /* 0x000008000a0a7984 */ /* 0x000fe20000000a00 */
[----:B---3--:R-:W-:-:S05]  /*2410*/  I2FP.F32.S32 R21, R19 ;  /* 0x0000001300157245 */ /* 0x008fca0000201400 */
[----:B0-----:R-:W-:Y:S02]  /*2420*/  FFMA R21, R21, -R26, R4 ;  /* 0x8000001a15157223 */ /* 0x001fe40000000004 */
[----:B------:R-:W0:Y:S04]  /*2430*/  LDS.128 R4, [R27] ;  /* 0x000000001b047984 */ /* 0x000e280000000c00 */
[----:B------:R-:W1:Y:S01]  /*2440*/  LDS R26, [R25+0x8] ;  /* 0x00000800191a7984 */ /* 0x000e620000000800 */
[----:B0-----:R-:W-:Y:S01]  /*2450*/  SHF.L.U32 R29, R23, R4, RZ ;  /* 0x00000004171d7219 */ /* 0x001fe200000006ff */
[----:B----4-:R-:W-:Y:S02]  /*2460*/  FMUL R4, R17, R10 ;  /* 0x0000000a11047220 */ /* 0x010fe40000400000 */
[----:B------:R-:W0:Y:S02]  /*2470*/  LDS R23, [R25+0xc] ;  /* 0x00000c0019177984 */ /* 0x000e240000000800 */
[----:B------:R-:W-:-:S02]  /*2480*/  IMAD.IADD R24, R24, 0x1, R29 ;  /* 0x0000000118187824 */ /* 0x000fc400078e021d */
[----:B------:R-:W-:Y:S01]  /*2490*/  FADD R29, R8, R8 ;  /* 0x00000008081d7221 */ /* 0x000fe20000000000 */
[----:B------:R-:W2:Y:S01]  /*24a0*/  F2I.TRUNC.NTZ R4, R4 ;  /* 0x0000000400047305 */ /* 0x000ea2000020f100 */
[----:B-----5:R-:W-:Y:S02]  /*24b0*/  FMUL R8, R11, R18 ;  /* 0x000000120b087220 */ /* 0x020fe40000400000 */
[----:B------:R-:W-:Y:S01]  /*24c0*/  FFMA R22, R22, R29, -1 ;  /* 0xbf80000016167423 */ /* 0x000fe2000000001d */
[----:B------:R-:W-:-:S04]  /*24d0*/  SHF.L.U32 R24, R24, R5, RZ ;  /* 0x0000000518187219 */ /* 0x000fc800000006ff */
[----:B------:R-:W3:Y:S01]  /*24e0*/  F2I.TRUNC.NTZ R8, R8 ;  /* 0x0000000800087305 */ /* 0x000ee2000020f100 */
[C---:B------:R-:W-:Y:S02]  /*24f0*/  FSETP.GE.AND P0, PT, R22.reuse, RZ, PT ;  /* 0x000000ff1600720b */ /* 0x040fe40003f06000 */
[----:B------:R-:W-:Y:S02]  /*2500*/  IADD3 R19, PT, PT, R19, R24, RZ ;  /* 0x0000001813137210 */ /* 0x000fe40007ffe0ff */
[----:B------:R-:W-:Y:S02]  /*2510*/  FSEL R22, -R22, R22, P0 ;  /* 0x0000001616167208 */ /* 0x000fe40000000100 */
[----:B--2---:R-:W-:Y:S02]  /*2520*/  I2FP.F32.S32 R28, R4 ;  /* 0x00000004001c7245 */ /* 0x004fe40000201400 */
[----:B------:R-:W-:Y:S01]  /*2530*/  SHF.L.U32 R19, R19, R6, RZ ;  /* 0x0000000613137219 */ /* 0x000fe200000006ff */
[----:B------:R-:W-:-:S02]  /*2540*/  FADD R5, R22, 1 ;  /* 0x3f80000016057421 */ /* 0x000fc40000000000 */
[----:B-1----:R-:W-:Y:S01]  /*2550*/  FFMA R26, R28, -R26, R17 ;  /* 0x8000001a1c1a7223 */ /* 0x002fe20000000011 */
[----:B------:R-:W-:Y:S01]  /*2560*/  FADD R28, R9, R9 ;  /* 0x00000009091c7221 */ /* 0x000fe20000000000 */
[----:B------:R-:W-:Y:S01]  /*2570*/  FADD R9, R10, R10 ;  /* 0x0000000a0a097221 */ /* 0x000fe20000000000 */
[----:B---3--:R-:W-:Y:S01]  /*2580*/  I2FP.F32.S32 R17, R8 ;  /* 0x0000000800117245 */ /* 0x008fe20000201400 */
[----:B------:R-:W-:Y:S01]  /*2590*/  FADD R10, R11, R11 ;  /* 0x0000000b0b0a7221 */ /* 0x000fe20000000000 */
[----:B------:R-:W-:Y:S01]  /*25a0*/  FFMA R21, R21, R28, -1 ;  /* 0xbf80000015157423 */ /* 0x000fe2000000001c */
[----:B------:R-:W-:Y:S01]  /*25b0*/  FFMA R26, R26, R9, -1 ;  /* 0xbf8000001a1a7423 */ /* 0x000fe20000000009 */
[----:B------:R-:W-:Y:S01]  /*25c0*/  FMUL R5, R5, R16 ;  /* 0x0000001005057220 */ /* 0x000fe20000400000 */
[----:B------:R-:W-:Y:S02]  /*25d0*/  IMAD.IADD R4, R4, 0x1, R19 ;  /* 0x0000000104047824 */ /* 0x000fe400078e0213 */
[----:B------:R-:W-:-:S03]  /*25e0*/  FSETP.GE.AND P0, PT, R21, RZ, PT ;  /* 0x000000ff1500720b */ /* 0x000fc60003f06000 */
[----:B------:R-:W-:Y:S01]  /*25f0*/  SHF.L.U32 R7, R4, R7, RZ ;  /* 0x0000000704077219 */ /* 0x000fe200000006ff */
[----:B0-----:R-:W-:Y:S01]  /*2600*/  FFMA R17, R17, -R23, R18 ;  /* 0x8000001711117223 */ /* 0x001fe20000000012 */
[----:B------:R-:W-:Y:S02]  /*2610*/  FSEL R21, -R21, R21, P0 ;  /* 0x0000001515157208 */ /* 0x000fe40000000100 */
[----:B------:R-:W-:Y:S01]  /*2620*/  FSETP.GE.AND P0, PT, R26, RZ, PT ;  /* 0x000000ff1a00720b */ /* 0x000fe20003f06000 */
[----:B------:R-:W-:Y:S01]  /*2630*/  FFMA R17, R17, R10, -1 ;  /* 0xbf80000011117423 */ /* 0x000fe2000000000a */
[----:B------:R-:W-:Y:S02]  /*2640*/  IMAD.IADD R23, R8, 0x1, R7 ;  /* 0x0000000108177824 */ /* 0x000fe400078e0207 */
[----:B------:R-:W-:Y:S01]  /*2650*/  FADD R10, R21, 1 ;  /* 0x3f800000150a7421 */ /* 0x000fe20000000000 */
[----:B------:R-:W-:Y:S02]  /*2660*/  FSEL R26, -R26, R26, P0 ;  /* 0x0000001a1a1a7208 */ /* 0x000fe40000000100 */
[----:B------:R-:W-:Y:S01]  /*2670*/  ISETP.NE.AND P0, PT, R20, UR22, PT ;  /* 0x0000001614007c0c */ /* 0x000fe2000bf05270 */
[----:B------:R-:W-:Y:S01]  /*2680*/  FMUL R5, R5, R10 ;  /* 0x0000000a05057220 */ /* 0x000fe20000400000 */
[----:B------:R-:W-:Y:S01]  /*2690*/  FSETP.GE.AND P1, PT, R17, RZ, PT ;  /* 0x000000ff1100720b */ /* 0x000fe20003f26000 */
[----:B------:R-:W-:-:S03]  /*26a0*/  FADD R26, R26, 1 ;  /* 0x3f8000001a1a7421 */ /* 0x000fc60000000000 */
[----:B------:R-:W-:Y:S01]  /*26b0*/  FSEL R17, -R17, R17, P1 ;  /* 0x0000001111117208 */ /* 0x000fe20000800100 */
[----:B------:R-:W-:-:S04]  /*26c0*/  FMUL R5, R5, R26 ;  /* 0x0000001a05057220 */ /* 0x000fc80000400000 */
[----:B------:R-:W-:-:S04]  /*26d0*/  FADD R16, R17, 1 ;  /* 0x3f80000011107421 */ /* 0x000fc80000000000 */
[----:B------:R-:W-:Y:S01]  /*26e0*/  FMUL R16, R5, R16 ;  /* 0x0000001005107220 */ /* 0x000fe20000400000 */
[----:B------:R-:W-:Y:S06]  /*26f0*/  @P0 BRA `(.L_x_116) ;  /* 0xfffffff800f40947 */ /* 0x000fec000383ffff */
[----:B------:R-:W-:-:S07]  /*2700*/  IMAD.U32 R8, RZ, RZ, UR22 ;  /* 0x00000016ff087e24 */ /* 0x000fce000f8e00ff */
.L_x_115:
[----:B------:R-:W-:-:S09]  /*2710*/  UISETP.NE.AND UP0, UPT, UR20, URZ, UPT ;  /* 0x000000ff1400728c */ /* 0x000fd2000bf05270 */
[----:B------:R-:W-:Y:S05]  /*2720*/  BRA.U !UP0, `(.L_x_117) ;  /* 0x0000000508147547 */ /* 0x000fea000b800000 */
[----:B------:R-:W-:Y:S02]  /*2730*/  UISETP.NE.AND UP0, UPT, UR20, 0x1, UPT ;  /* 0x000000011400788c */ /* 0x000fe4000bf05270 */
[----:B------:R-:W-:-:S07]  /*2740*/  UISETP.NE.AND UP1, UPT, UR21, URZ, UPT ;  /* 0x000000ff1500728c */ /* 0x000fce000bf25270 */
[----:B------:R-:W-:Y:S05]  /*2750*/  BRA.U !UP0, `(.L_x_118) ;  /* 0x0000000108a47547 */ /* 0x000fea000b800000 */
[----:B------:R-:W-:-:S05]  /*2760*/  SHF.L.U32 R5, R8, 0x5, RZ ;  /* 0x0000000508057819 */ /* 0x000fca00000006ff */
[----:B------:R-:W-:-:S04]  /*2770*/  IMAD.WIDE.U32 R6, R5, 0x4, R2 ;  /* 0x0000000405067825 */ /* 0x000fc800078e0002 */
[----:B------:R-:W-:Y:S01]  /*2780*/  VIADD R11, R5, 0x20 ;  /* 0x00000020050b7836 */ /* 0x000fe20000000000 */
[----:B------:R0:W2:Y:S03]  /*2790*/  LDG.E R15, desc[UR16][R6.64] ;  /* 0x00000010060f7981 */ /* 0x0000a6000c1e1900 */
[----:B------:R-:W-:-:S05]  /*27a0*/  IMAD.WIDE.U32 R10, R11, 0x4, R2 ;  /* 0x000000040b0a7825 */ /* 0x000fca00078e0002 */
[----:B------:R1:W3:Y:S01]  /*27b0*/  LDG.E R22, desc[UR16][R10.64] ;  /* 0x000000100a167981 */ /* 0x0002e2000c1e1900 */
[----:B------:R-:W4:Y:S01]  /*27c0*/  S2UR UR10, SR_CgaCtaId ;  /* 0x00000000000a79c3 */ /* 0x000f220000008800 */
[----:B------:R-:W-:Y:S01]  /*27d0*/  LEA R4, R8, UR7, 0x2 ;  /* 0x0000000708047c11 */ /* 0x000fe2000f8e10ff */
[----:B------:R-:W-:-:S05]  /*27e0*/  UMOV UR6, 0x400 ;  /* 0x0000040000067882 */ /* 0x000fca0000000000 */
[----:B------:R-:W1:Y:S01]  /*27f0*/  LDS.64 R4, [R4] ;  /* 0x0000000004047984 */ /* 0x000e620000000a00 */
[----:B----4-:R-:W-:-:S06]  /*2800*/  ULEA UR6, UR10, UR6, 0x18 ;  /* 0x000000060a067291 */ /* 0x010fcc000f8ec0ff */
[C---:B------:R-:W-:Y:S02]  /*2810*/  LEA R17, R8.reuse, UR6, 0x2 ;  /* 0x0000000608117c11 */ /* 0x040fe4000f8e10ff */
[----:B------:R-:W-:-:S03]  /*2820*/  IADD3 R8, PT, PT, R8, 0x2, RZ ;  /* 0x0000000208087810 */ /* 0x000fc60007ffe0ff */
[----:B------:R-:W-:Y:S01]  /*2830*/  IMAD R19, R14, 0x4, R17 ;  /* 0x000000040e137824 */ /* 0x000fe200078e0211 */
[----:B0-----:R-:W0:Y:S04]  /*2840*/  LDS.64 R6, [R17] ;  /* 0x0000000011067984 */ /* 0x001e280000000a00 */
[----:B------:R-:W4:Y:S04]  /*2850*/  LDS R20, [R19] ;  /* 0x0000000013147984 */ /* 0x000f280000000800 */
[----:B------:R-:W5:Y:S01]  /*2860*/  LDS R21, [R19+0x4] ;  /* 0x0000040013157984 */ /* 0x000f620000000800 */
[----:B-1----:R-:W-:Y:S01]  /*2870*/  FADD R11, R4, R4 ;  /* 0x00000004040b7221 */ /* 0x002fe20000000000 */
[----:B0-----:R-:W-:Y:S01]  /*2880*/  SHF.L.U32 R23, R23, R6, RZ ;  /* 0x0000000617177219 */ /* 0x001fe200000006ff */
[----:B--2---:R-:W-:Y:S01]  /*2890*/  FMUL R10, R15, R4 ;  /* 0x000000040f0a7220 */ /* 0x004fe20000400000 */
[----:B------:R-:W-:-:S05]  /*28a0*/  FADD R4, R5, R5 ;  /* 0x0000000505047221 */ /* 0x000fca0000000000 */
[----:B------:R-:W0:Y:S01]  /*28b0*/  F2I.TRUNC.NTZ R10, R10 ;  /* 0x0000000a000a7305 */ /* 0x000e22000020f100 */
[----:B---3--:R-:W-:-:S07]  /*28c0*/  FMUL R9, R22, R5 ;  /* 0x0000000516097220 */ /* 0x008fce0000400000 */
[----:B------:R-:W1:Y:S01]  /*28d0*/  F2I.TRUNC.NTZ R9, R9 ;  /* 0x0000000900097305 */ /* 0x000e62000020f100 */
[----:B0-----:R-:W-:Y:S01]  /*28e0*/  I2FP.F32.S32 R18, R10 ;  /* 0x0000000a00127245 */ /* 0x001fe20000201400 */
[----:B------:R-:W-:-:S04]  /*28f0*/  IMAD.IADD R10, R10, 0x1, R23 ;  /* 0x000000010a0a7824 */ /* 0x000fc800078e0217 */
[----:B----4-:R-:W-:Y:S01]  /*2900*/  FFMA R18, R18, -R20, R15 ;  /* 0x8000001412127223 */ /* 0x010fe2000000000f */
[----:B------:R-:W-:Y:S02]  /*2910*/  SHF.L.U32 R10, R10, R7, RZ ;  /* 0x000000070a0a7219 */ /* 0x000fe400000006ff */
[----:B-1----:R-:W-:Y:S01]  /*2920*/  I2FP.F32.S32 R15, R9 ;  /* 0x00000009000f7245 */ /* 0x002fe20000201400 */
[----:B------:R-:W-:Y:S02]  /*2930*/  FFMA R11, R18, R11, -1 ;  /* 0xbf800000120b7423 */ /* 0x000fe4000000000b */
[----:B------:R-:W-:Y:S02]  /*2940*/  IMAD.IADD R23, R9, 0x1, R10 ;  /* 0x0000000109177824 */ /* 0x000fe400078e020a */
[----:B-----5:R-:W-:Y:S01]  /*2950*/  FFMA R15, R15, -R21, R22 ;  /* 0x800000150f0f7223 */ /* 0x020fe20000000016 */
[----:B------:R-:W-:-:S03]  /*2960*/  FSETP.GE.AND P0, PT, R11, RZ, PT ;  /* 0x000000ff0b00720b */ /* 0x000fc60003f06000 */
        /* <DEDUP_REMOVED lines=8> */
.L_x_118:
[----:B------:R-:W-:Y:S05]  /*29f0*/  BRA.U !UP1, `(.L_x_117) ;  /* 0x0000000109607547 */ /* 0x000fea000b800000 */
[----:B------:R-:W-:-:S04]  /*2a00*/  IMAD.SHL.U32 R5, R8, 0x20, RZ ;  /* 0x0000002008057824 */ /* 0x000fc800078e00ff */
[----:B------:R-:W-:-:S06]  /*2a10*/  IMAD.WIDE.U32 R4, R5, 0x4, R2 ;  /* 0x0000000405047825 */ /* 0x000fcc00078e0002 */
[----:B------:R-:W2:Y:S01]  /*2a20*/  LDG.E R4, desc[UR16][R4.64] ;  /* 0x0000001004047981 */ /* 0x000ea2000c1e1900 */
[----:B------:R-:W0:Y:S01]  /*2a30*/  S2UR UR10, SR_CgaCtaId ;  /* 0x00000000000a79c3 */ /* 0x000e220000008800 */
[----:B------:R-:W-:Y:S01]  /*2a40*/  LEA R6, R8, UR7, 0x2 ;  /* 0x0000000708067c11 */ /* 0x000fe2000f8e10ff */
[----:B------:R-:W-:-:S04]  /*2a50*/  UMOV UR6, 0x400 ;  /* 0x0000040000067882 */ /* 0x000fc80000000000 */
[----:B------:R-:W1:Y:S01]  /*2a60*/  LDS R7, [R6] ;  /* 0x0000000006077984 */ /* 0x000e620000000800 */
[----:B0-----:R-:W-:-:S06]  /*2a70*/  ULEA UR6, UR10, UR6, 0x18 ;  /* 0x000000060a067291 */ /* 0x001fcc000f8ec0ff */
[----:B------:R-:W-:-:S05]  /*2a80*/  LEA R9, R8, UR6, 0x2 ;  /* 0x0000000608097c11 */ /* 0x000fca000f8e10ff */
[----:B------:R-:W-:Y:S01]  /*2a90*/  IMAD R14, R14, 0x4, R9 ;  /* 0x000000040e0e7824 */ /* 0x000fe200078e0209 */
[----:B------:R-:W0:Y:S05]  /*2aa0*/  LDS R10, [R9] ;  /* 0x00000000090a7984 */ /* 0x000e2a0000000800 */
[----:B------:R-:W3:Y:S01]  /*2ab0*/  LDS R14, [R14] ;  /* 0x000000000e0e7984 */ /* 0x000ee20000000800 */
[----:B-1----:R-:W-:Y:S01]  /*2ac0*/  FADD R18, R7, R7 ;  /* 0x0000000707127221 */ /* 0x002fe20000000000 */
[----:B0-----:R-:W-:Y:S01]  /*2ad0*/  SHF.L.U32 R23, R23, R10, RZ ;  /* 0x0000000a17177219 */ /* 0x001fe200000006ff */
[----:B--2---:R-:W-:-:S06]  /*2ae0*/  FMUL R8, R4, R7 ;  /* 0x0000000704087220 */ /* 0x004fcc0000400000 */
[----:B------:R-:W0:Y:S02]  /*2af0*/  F2I.TRUNC.NTZ R8, R8 ;  /* 0x0000000800087305 */ /* 0x000e24000020f100 */
[----:B0-----:R-:W-:Y:S01]  /*2b00*/  I2FP.F32.S32 R5, R8 ;  /* 0x0000000800057245 */ /* 0x001fe20000201400 */
[----:B------:R-:W-:-:S04]  /*2b10*/  IMAD.IADD R23, R8, 0x1, R23 ;  /* 0x0000000108177824 */ /* 0x000fc800078e0217 */
[----:B---3--:R-:W-:-:S04]  /*2b20*/  FFMA R5, R5, -R14, R4 ;  /* 0x8000000e05057223 */ /* 0x008fc80000000004 */
[----:B------:R-:W-:-:S05]  /*2b30*/  FFMA R5, R5, R18, -1 ;  /* 0xbf80000005057423 */ /* 0x000fca0000000012 */
[----:B------:R-:W-:-:S04]  /*2b40*/  FSETP.GE.AND P0, PT, R5, RZ, PT ;  /* 0x000000ff0500720b */ /* 0x000fc80003f06000 */
[----:B------:R-:W-:-:S05]  /*2b50*/  FSEL R5, -R5, R5, P0 ;  /* 0x0000000505057208 */ /* 0x000fca0000000100 */
[----:B------:R-:W-:-:S04]  /*2b60*/  FADD R5, R5, 1 ;  /* 0x3f80000005057421 */ /* 0x000fc80000000000 */
[----:B------:R-:W-:-:S07]  /*2b70*/  FMUL R16, R16, R5 ;  /* 0x0000000510107220 */ /* 0x000fce0000400000 */
.L_x_117:
[----:B------:R-:W0:Y:S01]  /*2b80*/  LDC.64 R6, c[0x0][0x398] ;  /* 0x0000e600ff067b82 */ /* 0x000e220000000a00 */
[----:B------:R-:W-:-:S04]  /*2b90*/  IMAD.MOV.U32 R4, RZ, RZ, 0x4 ;  /* 0x00000004ff047424 */ /* 0x000fc800078e00ff */
[----:B------:R-:W-:-:S06]  /*2ba0*/  IMAD.WIDE R4, R23, R4, UR8 ;  /* 0x0000000817047e25 */ /* 0x000fcc000f8e0204 */
[----:B------:R-:W2:Y:S01]  /*2bb0*/  LDG.E R5, desc[UR16][R4.64] ;  /* 0x0000001004057981 */ /* 0x000ea2000c1e1900 */
[----:B0-----:R-:W-:-:S05]  /*2bc0*/  IMAD.WIDE R6, R0, 0x4, R6 ;  /* 0x0000000400067825 */ /* 0x001fca00078e0206 */
[----:B------:R-:W2:Y:S01]  /*2bd0*/  LDG.E R8, desc[UR16][R6.64] ;  /* 0x0000001006087981 */ /* 0x000ea2000c1e1900 */
[----:B------:R-:W-:-:S05]  /*2be0*/  VIADD R0, R0, 0x20 ;  /* 0x0000002000007836 */ /* 0x000fca0000000000 */
[----:B------:R-:W-:Y:S02]  /*2bf0*/  ISETP.GE.AND P0, PT, R0, R13, PT ;  /* 0x0000000d0000720c */ /* 0x000fe40003f06270 */
[----:B------:R-:W-:-:S05]  /*2c00*/  MOV R11, UR19 ;  /* 0x00000013000b7c02 */ /* 0x000fca0008000f00 */
[----:B------:R-:W-:-:S04]  /*2c10*/  IMAD.WIDE R2, R11, 0x4, R2 ;  /* 0x000000040b027825 */ /* 0x000fc800078e0202 */
[----:B--2---:R-:W-:-:S05]  /*2c20*/  FFMA R9, R5, R16, R8 ;  /* 0x0000001005097223 */ /* 0x004fca0000000008 */
[----:B------:R0:W-:Y:S01]  /*2c30*/  STG.E desc[UR16][R6.64], R9 ;  /* 0x0000000906007986 */ /* 0x0001e2000c101910 */
[----:B------:R-:W-:Y:S05]  /*2c40*/  @!P0 BRA `(.L_x_119) ;  /* 0xfffffff400708947 */ /* 0x000fea000383ffff */
[----:B------:R-:W-:Y:S05]  /*2c50*/  BSYNC.RECONVERGENT B0 ;  /* 0x0000000000007941 */ /* 0x000fea0003800200 */
.L_x_114:
[----:B------:R-:W1:Y:S01]  /*2c60*/  LDCU.64 UR10, c[0x0][0x380] ;  /* 0x00007000ff0a77ac */ /* 0x000e620008000a00 */
[----:B------:R-:W-:Y:S01]  /*2c70*/  UIADD3 UR5, UPT, UPT, UR5, 0x1, URZ ;  /* 0x0000000105057890 */ /* 0x000fe2000fffe0ff */
[----:B------:R-:W-:Y:S02]  /*2c80*/  UMOV UR6, 0x1 ;  /* 0x0000000100067882 */ /* 0x000fe40000000000 */
[----:B------:R-:W-:-:S04]  /*2c90*/  USHF.L.U32 UR6, UR6, UR4, URZ ;  /* 0x0000000406067299 */ /* 0x000fc800080006ff */
[----:B------:R-:W-:Y:S02]  /*2ca0*/  UIMAD.WIDE UR8, UR6, 0x4, UR8 ;  /* 0x00000004060878a5 */ /* 0x000fe4000f8e0208 */
[----:B-1----:R-:W-:-:S04]  /*2cb0*/  UIADD3 UR10, UPT, UPT, UR10, -0x1, URZ ;  /* 0xffffffff0a0a7890 */ /* 0x002fc8000fffe0ff */
[----:B------:R-:W-:-:S04]  /*2cc0*/  UIMAD UR10, UR10, UR11, UR4 ;  /* 0x0000000b0a0a72a4 */ /* 0x000fc8000f8e0204 */
[----:B------:R-:W-:-:S12]  /*2cd0*/  USHF.L.U32 UR10, UR10, 0x2, URZ ;  /* 0x000000020a0a7899 */ /* 0x000fd800080006ff */
[----:B------:R-:W1:Y:S02]  /*2ce0*/  LDCU UR10, c[0x3][UR10] ;  /* 0x00c000000a0a77ac */ /* 0x000e640008000800 */
[----:B-1----:R-:W-:-:S09]  /*2cf0*/  UISETP.GE.AND UP0, UPT, UR5, UR10, UPT ;  /* 0x0000000a0500728c */ /* 0x002fd2000bf06270 */
[----:B------:R-:W-:Y:S05]  /*2d00*/  BRA.U !UP0, `(.L_x_120) ;  /* 0xffffffd508b87547 */ /* 0x000fea000b83ffff */
.L_x_69:
[----:B------:R-:W1:Y:S01]  /*2d10*/  LDCU UR5, c[0x0][0x384] ;  /* 0x00007080ff0577ac */ /* 0x000e620008000800 */
[----:B------:R-:W-:-:S04]  /*2d20*/  UIADD3 UR4, UPT, UPT, UR4, 0x1, URZ ;  /* 0x0000000104047890 */ /* 0x000fc8000fffe0ff */
[----:B-1----:R-:W-:-:S09]  /*2d30*/  UISETP.NE.AND UP0, UPT, UR4, UR5, UPT ;  /* 0x000000050400728c */ /* 0x002fd2000bf05270 */
[----:B------:R-:W-:Y:S05]  /*2d40*/  BRA.U UP0, `(.L_x_121) ;  /* 0xffffffd500887547 */ /* 0x000fea000b83ffff */
[----:B------:R-:W-:Y:S05]  /*2d50*/  EXIT ;  /* 0x000000000000794d */ /* 0x000fea0003800000 */
        .weak           $__internal_1_$__cuda_sm20_rcp_rn_f32_slowpath
        .type           $__internal_1_$__cuda_sm20_rcp_rn_f32_slowpath,@function
        .size           $__internal_1_$__cuda_sm20_rcp_rn_f32_slowpath,(.L_x_884 - $__internal_1_$__cuda_sm20_rcp_rn_f32_slowpath)
$__internal_1_$__cuda_sm20_rcp_rn_f32_slowpath:
[----:B------:R-:W-:Y:S01]  /*2d60*/  IMAD.SHL.U32 R2, R0, 0x2, RZ ;  /* 0x0000000200027824 */ /* 0x000fe200078e00ff */
[----:B------:R-:W-:Y:S04]  /*2d70*/  BSSY.RECONVERGENT B1, `(.L_x_122) ;  /* 0x0000030000017945 */ /* 0x000fe80003800200 */
[----:B------:R-:W-:-:S04]  /*2d80*/  SHF.R.U32.HI R2, RZ, 0x18, R2 ;  /* 0x00000018ff027819 */ /* 0x000fc80000011602 */
[----:B------:R-:W-:-:S13]  /*2d90*/  ISETP.NE.U32.AND P0, PT, R2, RZ, PT ;  /* 0x000000ff0200720c */ /* 0x000fda0003f05070 */
[----:B------:R-:W-:Y:S05]  /*2da0*/  @P0 BRA `(.L_x_123) ;  /* 0x0000000000280947 */ /* 0x000fea0003800000 */
[----:B------:R-:W-:-:S05]  /*2db0*/  IMAD.SHL.U32 R2, R0, 0x2, RZ ;  /* 0x0000000200027824 */ /* 0x000fca00078e00ff */
        /* <DEDUP_REMOVED lines=9> */
.L_x_123:
[----:B------:R-:W-:-:S05]  /*2e50*/  VIADD R3, R2, 0xffffff03 ;  /* 0xffffff0302037836 */ /* 0x000fca0000000000 */
[----:B------:R-:W-:-:S13]  /*2e60*/  ISETP.GT.U32.AND P0, PT, R3, 0x1, PT ;  /* 0x000000010300780c */ /* 0x000fda0003f04070 */
[----:B------:R-:W-:Y:S05]  /*2e70*/  @P0 BRA `(.L_x_125) ;  /* 0x0000000000780947 */ /* 0x000fea0003800000 */
[----:B------:R-:W-:Y:S01]  /*2e80*/  LOP3.LUT R10, R0, 0x7fffff, RZ, 0xc0, !PT ;  /* 0x007fffff000a7812 */ /* 0x000fe200078ec0ff */
[----:B------:R-:W-:-:S03]  /*2e90*/  HFMA2 R16, -RZ, RZ, 0, 1.78813934326171875e-07 ;  /* 0x00000003ff107431 */ /* 0x000fc600000001ff */
[----:B------:R-:W-:-:S04]  /*2ea0*/  LOP3.LUT R10, R10, 0x3f800000, RZ, 0xfc, !PT ;  /* 0x3f8000000a0a7812 */ /* 0x000fc800078efcff */
[----:B------:R-:W0:Y:S01]  /*2eb0*/  MUFU.RCP R11, R10 ;  /* 0x0000000a000b7308 */ /* 0x000e220000001000 */
[----:B------:R-:W-:Y:S01]  /*2ec0*/  SHF.L.U32 R17, R16, R3, RZ ;  /* 0x0000000310117219 */ /* 0x000fe200000006ff */
[----:B0-----:R-:W-:-:S04]  /*2ed0*/  FFMA R14, R10, R11, -1 ;  /* 0xbf8000000a0e7423 */ /* 0x001fc8000000000b */
[----:B------:R-:W-:-:S04]  /*2ee0*/  FADD.FTZ R14, -R14, -RZ ;  /* 0x800000ff0e0e7221 */ /* 0x000fc80000010100 */
[CCC-:B------:R-:W-:Y:S01]  /*2ef0*/  FFMA.RM R15, R11.reuse, R14.reuse, R11.reuse ;  /* 0x0000000e0b0f7223 */ /* 0x1c0fe2000000400b */
[----:B------:R-:W-:-:S04]  /*2f00*/  FFMA.RP R14, R11, R14, R11 ;  /* 0x0000000e0b0e7223 */ /* 0x000fc8000000800b */
        /* <DEDUP_REMOVED lines=12> */
[----:B------:R-:W-:-:S05]  /*2fd0*/  SEL R3, RZ, 0x1, !P0 ;  /* 0x00000001ff037807 */ /* 0x000fca0004000000 */
[----:B------:R-:W-:-:S05]  /*2fe0*/  IMAD.MOV R3, RZ, RZ, -R3 ;  /* 0x000000ffff037224 */ /* 0x000fca00078e0a03 */
[----:B------:R-:W-:Y:S01]  /*2ff0*/  ISETP.GE.AND P0, PT, R3, RZ, PT ;  /* 0x000000ff0300720c */ /* 0x000fe20003f06270 */
[----:B------:R-:W-:-:S05]  /*3000*/  VIADD R3, R2, 0xffffff04 ;  /* 0xffffff0402037836 */ /* 0x000fca0000000000 */
[----:B------:R-:W-:-:S07]  /*3010*/  SHF.R.U32.HI R3, RZ, R3, R14 ;  /* 0x00000003ff037219 */ /* 0x000fce000001160e */
[----:B------:R-:W-:-:S05]  /*3020*/  @!P0 VIADD R3, R3, 0x1 ;  /* 0x0000000103038836 */ /* 0x000fca0000000000 */
[----:B------:R-:W-:-:S04]  /*3030*/  @!P1 SHF.L.U32 R3, R3, 0x1, RZ ;  /* 0x0000000103039819 */ /* 0x000fc800000006ff */
[----:B------:R-:W-:Y:S01]  /*3040*/  LOP3.LUT R3, R3, 0x80000000, R0, 0xf8, !PT ;  /* 0x8000000003037812 */ /* 0x000fe200078ef800 */
[----:B------:R-:W-:Y:S06]  /*3050*/  BRA `(.L_x_124) ;  /* 0x0000000000047947 */ /* 0x000fec0003800000 */
.L_x_125:
[----:B------:R0:W1:Y:S02]  /*3060*/  MUFU.RCP R3, R0 ;  /* 0x0000000000037308 */ /* 0x0000640000001000 */
.L_x_124:
[----:B------:R-:W-:Y:S05]  /*3070*/  BSYNC.RECONVERGENT B1 ;  /* 0x0000000000017941 */ /* 0x000fea0003800200 */
.L_x_122:
[----:B01----:R-:W-:Y:S02]  /*3080*/  IMAD.MOV.U32 R0, RZ, RZ, R3 ;  /* 0x000000ffff007224 */ /* 0x003fe400078e0003 */
[----:B------:R-:W-:Y:S02]  /*3090*/  IMAD.MOV.U32 R2, RZ, RZ, R9 ;  /* 0x000000ffff027224 */ /* 0x000fe400078e0009 */
[----:B------:R-:W-:-:S04]  /*30a0*/  IMAD.MOV.U32 R3, RZ, RZ, 0x0 ;  /* 0x00000000ff037424 */ /* 0x000fc800078e00ff */
[----:B------:R-:W-:Y:S05]  /*30b0*/  RET.REL.NODEC R2 `(_Z9evaluate4iiPfS_S_ii) ;  /* 0xffffffcc02d07950 */ /* 0x000fea0003c3ffff */
.L_x_126:
        /* <DEDUP_REMOVED lines=12> */
.L_x_884:


//--------------------- .text._Z9evaluate3iiPfS_S_iiii --------------------------
	.section	.text._Z9evaluate3iiPfS_S_iiii,"ax",@progbits
	.align	128
        .global         _Z9evaluate3iiPfS_S_iiii
        .type           _Z9evaluate3iiPfS_S_iiii,@function
        .size           _Z9evaluate3iiPfS_S_iiii,(.L_x_886 - _Z9evaluate3iiPfS_S_iiii)
        .other          _Z9evaluate3iiPfS_S_iiii,@"STO_CUDA_ENTRY STV_DEFAULT"
_Z9evaluate3iiPfS_S_iiii:
.text._Z9evaluate3iiPfS_S_iiii:
        /* <DEDUP_REMOVED lines=9> */
[----:B0-----:R-:W-:Y:S02]  /*0090*/  HFMA2 R2, -RZ, RZ, 0, 0 ;  /* 0x00000000ff027431 */ /* 0x001fe400000001ff */
        /* <DEDUP_REMOVED lines=25> */
[----:B------:R-:W-:Y:S01]  /*0230*/  IMAD R3, R2, R7, RZ ;  /* 0x0000000702037224 */ /* 0x000fe200078e02ff */
[----:B------:R-:W-:-:S04]  /*0240*/  LOP3.LUT R0, R0, 0x1f, RZ, 0xc0, !PT ;  /* 0x0000001f00007812 */ /* 0x000fc800078ec0ff */
[----:B------:R-:W-:Y:S02]  /*0250*/  VIADDMNMX R6, R3, R7, R6, PT ;  /* 0x0000000703067246 */ /* 0x000fe40003800106 */
[----:B------:R-:W-:-:S04]  /*0260*/  IADD3 R5, PT, PT, R0, R3, RZ ;  /* 0x0000000300057210 */ /* 0x000fc80007ffe0ff */
[----:B------:R-:W-:-:S13]  /*0270*/  ISETP.GE.AND P0, PT, R5, R6, PT ;  /* 0x000000060500720c */ /* 0x000fda0003f06270 */
[----:B------:R-:W-:Y:S05]  /*0280*/  @P0 EXIT ;  /* 0x000000000000094d */ /* 0x000fea0003800000 */
[----:B------:R-:W0:Y:S01]  /*0290*/  LDCU UR10, c[0x0][0x3a8] ;  /* 0x00007500ff0a77ac */ /* 0x000e220008000800 */
[----:B------:R-:W-:Y:S01]  /*02a0*/  BAR.SYNC.DEFER_BLOCKING 0x0 ;  /* 0x0000000000007b1d */ /* 0x000fe20000010000 */
[----:B------:R-:W-:-:S05]  /*02b0*/  ISETP.NE.AND P0, PT, R8, RZ, PT ;  /* 0x000000ff0800720c */ /* 0x000fca0003f05270 */
[----:B------:R-:W-:Y:S01]  /*02c0*/  UMOV UR11, 0x320 ;  /* 0x00000320000b7882 */ /* 0x000fe20000000000 */
[----:B------:R-:W1:Y:S01]  /*02d0*/  LDCU.64 UR8, c[0x0][0x358] ;  /* 0x00006b00ff0877ac */ /* 0x000e620008000a00 */
[----:B------:R-:W-:Y:S01]  /*02e0*/  BSSY.RECONVERGENT B0, `(.L_x_127) ;  /* 0x000003b000007945 */ /* 0x000fe20003800200 */
[----:B0-----:R-:W-:-:S05]  /*02f0*/  ULEA UR4, UR10, UR11, 0x2 ;  /* 0x0000000b0a047291 */ /* 0x001fca000f8e10ff */
[----:B------:R-:W-:Y:S07]  /*0300*/  @P0 BRA `(.L_x_128) ;  /* 0x0000000000e00947 */ /* 0x000fee0003800000 */
[----:B------:R-:W0:Y:S01]  /*0310*/  LDCU UR6, c[0x0][0x3ac] ;  /* 0x00007580ff0677ac */ /* 0x000e220008000800 */
[----:B------:R-:W-:Y:S01]  /*0320*/  IMAD.MOV.U32 R2, RZ, RZ, RZ ;  /* 0x000000ffff027224 */ /* 0x000fe200078e00ff */
[----:B------:R-:W2:Y:S01]  /*0330*/  LDCU UR5, c[0x3][UR4] ;  /* 0x00c00000040577ac */ /* 0x000ea20008000800 */
[----:B------:R-:W3:Y:S01]  /*0340*/  LDCU UR7, c[0x0][0x384] ;  /* 0x00007080ff0777ac */ /* 0x000ee20008000800 */
[----:B0-----:R-:W-:-:S04]  /*0350*/  USHF.L.U32 UR6, UR6, UR10, URZ ;  /* 0x0000000a06067299 */ /* 0x001fc800080006ff */
[----:B--23--:R-:W-:-:S12]  /*0360*/  UIADD3 UR5, UPT, UPT, UR5, UR6, URZ ;  /* 0x0000000605057290 */ /* 0x00cfd8000fffe0ff */
.L_x_129:
[C---:B------:R-:W-:Y:S02]  /*0370*/  LEA R4, R2.reuse, UR11, 0x2 ;  /* 0x0000000b02047c11 */ /* 0x040fe4000f8e10ff */
[C---:B------:R-:W-:Y:S02]  /*0380*/  ISETP.LT.AND P1, PT, R2.reuse, UR7, PT ;  /* 0x0000000702007c0c */ /* 0x040fe4000bf21270 */
[----:B------:R-:W0:Y:S02]  /*0390*/  LDC R7, c[0x3][R4] ;  /* 0x00c0000004077b82 */ /* 0x000e240000000800 */
[----:B0-----:R-:W-:Y:S01]  /*03a0*/  ISETP.GT.AND P0, PT, R7, UR5, PT ;  /* 0x0000000507007c0c */ /* 0x001fe2000bf04270 */
[----:B------:R-:W-:Y:S01]  /*03b0*/  IMAD.MOV.U32 R7, RZ, RZ, R2 ;  /* 0x000000ffff077224 */ /* 0x000fe200078e0002 */
[----:B------:R-:W-:-:S11]  /*03c0*/  IADD3 R2, PT, PT, R2, 0x1, RZ ;  /* 0x0000000102027810 */ /* 0x000fd60007ffe0ff */
[----:B------:R-:W-:Y:S05]  /*03d0*/  @!P0 BRA P1, `(.L_x_129) ;  /* 0xfffffffc00e48947 */ /* 0x000fea000083ffff */
[----:B------:R-:W0:Y:S01]  /*03e0*/  LDCU UR6, c[0x0][0x380] ;  /* 0x00007000ff0677ac */ /* 0x000e220008000800 */
[----:B------:R-:W2:Y:S01]  /*03f0*/  LDC R4, c[0x3][R4+-0x4] ;  /* 0x00ffff0004047b82 */ /* 0x000ea20000000800 */
[----:B------:R-:W-:Y:S01]  /*0400*/  VIADD R2, R7, 0xffffffff ;  /* 0xffffffff07027836 */ /* 0x000fe20000000000 */
[----:B0-----:R-:W-:Y:S01]  /*0410*/  UISETP.GE.AND UP0, UPT, UR6, 0x2, UPT ;  /* 0x000000020600788c */ /* 0x001fe2000bf06270 */
[----:B--2---:R-:W-:-:S08]  /*0420*/  IADD3 R7, PT, PT, -R4, UR5, RZ ;  /* 0x0000000504077c10 */ /* 0x004fd0000fffe1ff */
[----:B------:R-:W-:Y:S05]  /*0430*/  BRA.U !UP0, `(.L_x_130) ;  /* 0x0000000108847547 */ /* 0x000fea000b800000 */
[----:B------:R-:W-:Y:S01]  /*0440*/  SHF.R.S32.HI R4, RZ, R2, R7 ;  /* 0x00000002ff047219 */ /* 0x000fe20000011407 */
[----:B------:R-:W-:Y:S01]  /*0450*/  IMAD.MOV.U32 R7, RZ, RZ, R2 ;  /* 0x000000ffff077224 */ /* 0x000fe200078e0002 */
[----:B------:R-:W-:-:S12]  /*0460*/  UIADD3 UR5, UPT, UPT, UR6, -0x2, URZ ;  /* 0xfffffffe06057890 */ /* 0x000fd8000fffe0ff */
.L_x_133:
[----:B------:R-:W0:Y:S01]  /*0470*/  LDC R12, c[0x0][0x384] ;  /* 0x0000e100ff0c7b82 */ /* 0x000e220000000800 */
[----:B------:R-:W-:Y:S02]  /*0480*/  IMAD.MOV.U32 R10, RZ, RZ, RZ ;  /* 0x000000ffff0a7224 */ /* 0x000fe400078e00ff */
[----:B0-----:R-:W-:-:S05]  /*0490*/  IMAD R12, R12, UR5, RZ ;  /* 0x000000050c0c7c24 */ /* 0x001fca000f8e02ff */
[----:B------:R-:W-:-:S05]  /*04a0*/  IADD3 R8, PT, PT, R12, R7, RZ ;  /* 0x000000070c087210 */ /* 0x000fca0007ffe0ff */
[----:B------:R-:W-:-:S04]  /*04b0*/  IMAD.SHL.U32 R8, R8, 0x4, RZ ;  /* 0x0000000408087824 */ /* 0x000fc800078e00ff */
[----:B------:R-:W0:Y:S02]  /*04c0*/  LDC R9, c[0x3][R8] ;  /* 0x00c0000008097b82 */ /* 0x000e240000000800 */
[----:B0-----:R-:W-:-:S13]  /*04d0*/  ISETP.GE.AND P0, PT, R4, R9, PT ;  /* 0x000000090400720c */ /* 0x001fda0003f06270 */
[----:B------:R-:W-:Y:S05]  /*04e0*/  @!P0 BRA `(.L_x_131) ;  /* 0x0000000000288947 */ /* 0x000fea0003800000 */
[----:B------:R-:W-:Y:S02]  /*04f0*/  HFMA2 R10, -RZ, RZ, 0, 0 ;  /* 0x00000000ff0a7431 */ /* 0x000fe400000001ff */
[----:B------:R-:W-:-:S07]  /*0500*/  IMAD.MOV.U32 R2, RZ, RZ, R7 ;  /* 0x000000ffff027224 */ /* 0x000fce00078e0007 */
.L_x_132:
[----:B------:R-:W-:Y:S01]  /*0510*/  IMAD.IADD R8, R12, 0x1, R2 ;  /* 0x000000010c087824 */ /* 0x000fe200078e0202 */
[----:B------:R-:W-:Y:S01]  /*0520*/  IADD3 R2, PT, PT, R2, -0x1, RZ ;  /* 0xffffffff02027810 */ /* 0x000fe20007ffe0ff */
[----:B------:R-:W-:-:S03]  /*0530*/  IMAD.IADD R10, R10, 0x1, R9 ;  /* 0x000000010a0a7824 */ /* 0x000fc600078e0209 */
[----:B------:R-:W-:-:S04]  /*0540*/  SHF.L.U32 R8, R8, 0x2, RZ ;  /* 0x0000000208087819 */ /* 0x000fc800000006ff */
[----:B------:R-:W0:Y:S02]  /*0550*/  LDC R9, c[0x3][R8+-0x4] ;  /* 0x00ffff0008097b82 */ /* 0x000e240000000800 */
[----:B0-----:R-:W-:-:S05]  /*0560*/  IMAD.IADD R11, R10, 0x1, R9 ;  /* 0x000000010a0b7824 */ /* 0x001fca00078e0209 */
[----:B------:R-:W-:-:S13]  /*0570*/  ISETP.GE.AND P0, PT, R4, R11, PT ;  /* 0x0000000b0400720c */ /* 0x000fda0003f06270 */
[----:B------:R-:W-:Y:S05]  /*0580*/  @P0 BRA `(.L_x_132) ;  /* 0xfffffffc00e00947 */ /* 0x000fea000383ffff */
.L_x_131:
[----:B------:R-:W0:Y:S01]  /*0590*/  S2UR UR7, SR_CgaCtaId ;  /* 0x00000000000779c3 */ /* 0x000e220000008800 */
[----:B------:R-:W-:Y:S01]  /*05a0*/  UMOV UR6, 0x400 ;  /* 0x0000040000067882 */ /* 0x000fe20000000000 */
[----:B------:R-:W-:Y:S01]  /*05b0*/  UISETP.NE.AND UP0, UPT, UR5, URZ, UPT ;  /* 0x000000ff0500728c */ /* 0x000fe2000bf05270 */
[----:B------:R-:W-:Y:S01]  /*05c0*/  IMAD.IADD R8, R7, 0x1, -R2 ;  /* 0x0000000107087824 */ /* 0x000fe200078e0a02 */
[----:B------:R-:W-:Y:S01]  /*05d0*/  MOV R7, R2 ;  /* 0x0000000200077202 */ /* 0x000fe20000000f00 */
[----:B------:R-:W-:Y:S01]  /*05e0*/  IMAD.IADD R4, R4, 0x1, -R10 ;  /* 0x0000000104047824 */ /* 0x000fe200078e0a0a */
[----:B0-----:R-:W-:-:S04]  /*05f0*/  ULEA UR6, UR7, UR6, 0x18 ;  /* 0x0000000607067291 */ /* 0x001fc8000f8ec0ff */
[----:B------:R-:W-:-:S09]  /*0600*/  ULEA UR6, UR5, UR6, 0x2 ;  /* 0x0000000605067291 */ /* 0x000fd2000f8e10ff */
[----:B------:R0:W-:Y:S01]  /*0610*/  STS [UR6+0x4], R8 ;  /* 0x00000408ff007988 */ /* 0x0001e20008000806 */
[----:B------:R-:W-:-:S07]  /*0620*/  UIADD3 UR6, UPT, UPT, UR5, -0x1, URZ ;  /* 0xffffffff05067890 */ /* 0x000fce000fffe0ff */
[----:B------:R-:W-:Y:S01]  /*0630*/  UMOV UR5, UR6 ;  /* 0x0000000600057c82 */ /* 0x000fe20008000000 */
[----:B0-----:R-:W-:Y:S05]  /*0640*/  BRA.U UP0, `(.L_x_133) ;  /* 0xfffffffd00887547 */ /* 0x001fea000b83ffff */
.L_x_130:
[----:B------:R-:W0:Y:S01]  /*0650*/  S2UR UR6, SR_CgaCtaId ;  /* 0x00000000000679c3 */ /* 0x000e220000008800 */
[----:B------:R-:W-:Y:S02]  /*0660*/  UMOV UR5, 0x400 ;  /* 0x0000040000057882 */ /* 0x000fe40000000000 */
[----:B0-----:R-:W-:-:S09]  /*0670*/  ULEA UR5, UR6, UR5, 0x18 ;  /* 0x0000000506057291 */ /* 0x001fd2000f8ec0ff */
[----:B------:R0:W-:Y:S03]  /*0680*/  STS [UR5], R2 ;  /* 0x00000002ff007988 */ /* 0x0001e60008000805 */
.L_x_128:
[----:B-1----:R-:W-:Y:S05]  /*0690*/  BSYNC.RECONVERGENT B0 ;  /* 0x0000000000007941 */ /* 0x002fea0003800200 */
.L_x_127:
[----:B------:R-:W1:Y:S01]  /*06a0*/  LDCU UR5, c[0x0][0x380] ;  /* 0x00007000ff0577ac */ /* 0x000e620008000800 */
[----:B0-----:R-:W-:Y:S01]  /*06b0*/  SHF.R.S32.HI R2, RZ, 0x1f, R5 ;  /* 0x0000001fff027819 */ /* 0x001fe20000011405 */
[----:B------:R-:W0:Y:S03]  /*06c0*/  LDCU.64 UR12, c[0x0][0x390] ;  /* 0x00007200ff0c77ac */ /* 0x000e260008000a00 */
[----:B------:R-:W-:Y:S01]  /*06d0*/  LEA.HI R2, R2, R5, RZ, 0x5 ;  /* 0x0000000502027211 */ /* 0x000fe200078f28ff */
[----:B------:R-:W2:Y:S03]  /*06e0*/  LDCU.64 UR6, c[0x0][0x3a8] ;  /* 0x00007500ff0677ac */ /* 0x000ea60008000a00 */
[----:B------:R-:W-:Y:S02]  /*06f0*/  SHF.R.S32.HI R4, RZ, 0x5, R2 ;  /* 0x00000005ff047819 */ /* 0x000fe40000011402 */
[----:B------:R-:W-:Y:S01]  /*0700*/  LOP3.LUT R2, R2, 0xffffffe0, RZ, 0xc0, !PT ;  /* 0xffffffe002027812 */ /* 0x000fe200078ec0ff */
[----:B------:R-:W3:Y:S04]  /*0710*/  LDCU UR4, c[0x3][UR4] ;  /* 0x00c00000040477ac */ /* 0x000ee80008000800 */
[----:B------:R-:W-:Y:S01]  /*0720*/  IMAD.IADD R7, R5, 0x1, -R2 ;  /* 0x0000000105077824 */ /* 0x000fe200078e0a02 */
[----:B-1----:R-:W-:-:S02]  /*0730*/  USHF.L.U32 UR10, UR5, 0x5, URZ ;  /* 0x00000005050a7899 */ /* 0x002fc400080006ff */
[----:B------:R-:W-:-:S04]  /*0740*/  UISETP.GE.AND UP0, UPT, UR5, 0x1, UPT ;  /* 0x000000010500788c */ /* 0x000fc8000bf06270 */
[----:B------:R-:W-:Y:S01]  /*0750*/  IMAD R4, R4, UR10, RZ ;  /* 0x0000000a04047c24 */ /* 0x000fe2000f8e02ff */
[----:B--2---:R-:W-:Y:S01]  /*0760*/  USHF.L.U32 UR6, UR7, UR6, URZ ;  /* 0x0000000607067299 */ /* 0x004fe200080006ff */
[----:B------:R-:W-:Y:S03]  /*0770*/  BAR.SYNC.DEFER_BLOCKING 0x0 ;  /* 0x0000000000007b1d */ /* 0x000fe60000010000 */
[C---:B------:R-:W-:Y:S01]  /*0780*/  IADD3 R17, P0, PT, R4.reuse, R7, RZ ;  /* 0x0000000704117210 */ /* 0x040fe20007f1e0ff */
[----:B---3--:R-:W-:Y:S01]  /*0790*/  UIADD3 UR6, UPT, UPT, UR4, UR6, URZ ;  /* 0x0000000604067290 */ /* 0x008fe2000fffe0ff */
[----:B------:R-:W-:Y:S02]  /*07a0*/  SHF.R.S32.HI R7, RZ, 0x1f, R7 ;  /* 0x0000001fff077819 */ /* 0x000fe40000011407 */
[----:B0-----:R-:W-:Y:S02]  /*07b0*/  LEA R16, P1, R17, UR12, 0x2 ;  /* 0x0000000c11107c11 */ /* 0x001fe4000f8210ff */
[----:B------:R-:W-:-:S04]  /*07c0*/  LEA.HI.X.SX32 R4, R4, R7, 0x1, P0 ;  /* 0x0000000704047211 */ /* 0x000fc800000f0eff */
[----:B------:R-:W-:Y:S01]  /*07d0*/  LEA.HI.X R17, R17, UR13, R4, 0x2, P1 ;  /* 0x0000000d11117c11 */ /* 0x000fe200088f1404 */
[----:B------:R-:W-:Y:S06]  /*07e0*/  BRA.U !UP0, `(.L_x_134) ;  /* 0x0000001908e87547 */ /* 0x000fec000b800000 */
[----:B------:R-:W-:Y:S02]  /*07f0*/  ULOP3.LUT UR11, UR5, 0x7ffffffc, URZ, 0xc0, !UPT ;  /* 0x7ffffffc050b7892 */ /* 0x000fe4000f8ec0ff */
[----:B------:R-:W-:Y:S02]  /*0800*/  ULOP3.LUT UR4, UR5, 0x3, URZ, 0xc0, !UPT ;  /* 0x0000000305047892 */ /* 0x000fe4000f8ec0ff */
[----:B------:R-:W-:-:S12]  /*0810*/  UIADD3 UR12, UPT, UPT, -UR11, URZ, URZ ;  /* 0x000000ff0b0c7290 */ /* 0x000fd8000fffe1ff */
.L_x_181:
[----:B0-----:R-:W0:Y:S01]  /*0820*/  LDCU UR5, c[0x0][0x380] ;  /* 0x00007000ff0577ac */ /* 0x001e220008000800 */
[----:B------:R-:W-:Y:S02]  /*0830*/  HFMA2 R4, -RZ, RZ, 0, 0 ;  /* 0x00000000ff047431 */ /* 0x000fe400000001ff */
[----:B------:R-:W-:Y:S02]  /*0840*/  IMAD.MOV.U32 R18, RZ, RZ, 0x3f800000 ;  /* 0x3f800000ff127424 */ /* 0x000fe400078e00ff */
[----:B------:R-:W-:Y:S01]  /*0850*/  IMAD.MOV.U32 R23, RZ, RZ, RZ ;  /* 0x000000ffff177224 */ /* 0x000fe200078e00ff */
[----:B0-----:R-:W-:-:S09]  /*0860*/  UISETP.GE.U32.AND UP0, UPT, UR5, 0x4, UPT ;  /* 0x000000040500788c */ /* 0x001fd2000bf06070 */
[----:B------:R-:W-:Y:S05]  /*0870*/  BRA.U !UP0, `(.L_x_135) ;  /* 0x0000000d08907547 */ /* 0x000fea000b800000 */
[----:B------:R-:W0:Y:S01]  /*0880*/  S2UR UR7, SR_CgaCtaId ;  /* 0x00000000000779c3 */ /* 0x000e220000008800 */
[----:B------:R-:W-:Y:S01]  /*0890*/  UMOV UR5, 0x400 ;  /* 0x0000040000057882 */ /* 0x000fe20000000000 */
[----:B------:R-:W-:Y:S01]  /*08a0*/  IADD3 R14, P0, PT, R16, 0x100, RZ ;  /* 0x00000100100e7810 */ /* 0x000fe20007f1e0ff */
[----:B------:R-:W-:Y:S01]  /*08b0*/  IMAD.MOV.U32 R18, RZ, RZ, 0x3f800000 ;  /* 0x3f800000ff127424 */ /* 0x000fe200078e00ff */
[----:B------:R-:W-:Y:S01]  /*08c0*/  MOV R23, RZ ;  /* 0x000000ff00177202 */ /* 0x000fe20000000f00 */
[----:B------:R-:W-:Y:S02]  /*08d0*/  IMAD.U32 R4, RZ, RZ, UR12 ;  /* 0x0000000cff047e24 */ /* 0x000fe4000f8e00ff */
[----:B------:R-:W-:Y:S01]  /*08e0*/  IMAD.X R15, RZ, RZ, R17, P0 ;  /* 0x000000ffff0f7224 */ /* 0x000fe200000e0611 */
[----:B0-----:R-:W-:-:S06]  /*08f0*/  ULEA UR5, UR7, UR5, 0x18 ;  /* 0x0000000507057291 */ /* 0x001fcc000f8ec0ff */
[----:B------:R-:W-:-:S07]  /*0900*/  MOV R3, UR5 ;  /* 0x0000000500037c02 */ /* 0x000fce0008000f00 */
.L_x_160:
[----:B------:R-:W0:Y:S01]  /*0910*/  LDS.128 R8, [R3] ;  /* 0x0000000003087984 */ /* 0x000e220000000c00 */
[----:B------:R-:W-:-:S05]  /*0920*/  IMAD.MOV.U32 R7, RZ, RZ, 0x1 ;  /* 0x00000001ff077424 */ /* 0x000fca00078e00ff */
[----:B0-----:R-:W-:-:S04]  /*0930*/  SHF.L.U32 R0, R7, R8, RZ ;  /* 0x0000000807007219 */ /* 0x001fc800000006ff */
[----:B------:R-:W-:-:S05]  /*0940*/  I2FP.F32.S32 R19, R0 ;  /* 0x0000000000137245 */ /* 0x000fca0000201400 */
[----:B------:R-:W-:-:S05]  /*0950*/  VIADD R0, R19, 0x1800000 ;  /* 0x0180000013007836 */ /* 0x000fca0000000000 */
[----:B------:R-:W-:-:S04]  /*0960*/  LOP3.LUT R0, R0, 0x7f800000, RZ, 0xc0, !PT ;  /* 0x7f80000000007812 */ /* 0x000fc800078ec0ff */
[----:B------:R-:W-:-:S13]  /*0970*/  ISETP.GT.U32.AND P0, PT, R0, 0x1ffffff, PT ;  /* 0x01ffffff0000780c */ /* 0x000fda0003f04070 */
[----:B------:R-:W-:Y:S05]  /*0980*/  @P0 BRA `(.L_x_136) ;  /* 0x00000000000c0947 */ /* 0x000fea0003800000 */
[----:B------:R-:W-:-:S07]  /*0990*/  MOV R0, 0x9b0 ;  /* 0x000009b000007802 */ /* 0x000fce0000000f00 */
[----:B------:R-:W-:Y:S05]  /*09a0*/  CALL.REL.NOINC `($__internal_2_$__cuda_sm20_rcp_rn_f32_slowpath) ;  /* 0x0000001c00447944 */ /* 0x000fea0003c00000 */
[----:B------:R-:W-:Y:S05]  /*09b0*/  BRA `(.L_x_137) ;  /* 0x0000000000107947 */ /* 0x000fea0003800000 */
.L_x_136:
[----:B------:R-:W0:Y:S02]  /*09c0*/  MUFU.RCP R13, R19 ;  /* 0x00000013000d7308 */ /* 0x000e240000001000 */
[----:B0-----:R-:W-:-:S04]  /*09d0*/  FFMA R0, R19, R13, -1 ;  /* 0xbf80000013007423 */ /* 0x001fc8000000000d */
[----:B------:R-:W-:-:S04]  /*09e0*/  FADD.FTZ R0, -R0, -RZ ;  /* 0x800000ff00007221 */ /* 0x000fc80000010100 */
[----:B------:R-:W-:-:S07]  /*09f0*/  FFMA R13, R13, R0, R13 ;  /* 0x000000000d0d7223 */ /* 0x000fce000000000d */
.L_x_137:
[----:B------:R-:W2:Y:S01]  /*0a00*/  LDG.E R2, desc[UR8][R14.64+-0x100] ;  /* 0xffff00080e027981 */ /* 0x000ea2000c1e1900 */
[----:B------:R-:W0:Y:S01]  /*0a10*/  MUFU.RCP R0, R13 ;  /* 0x0000000d00007308 */ /* 0x000e220000001000 */
[----:B------:R-:W-:Y:S01]  /*0a20*/  BSSY.RECONVERGENT B2, `(.L_x_138) ;  /* 0x000000c000027945 */ /* 0x000fe20003800200 */
[----:B------:R-:W-:Y:S01]  /*0a30*/  SHF.L.U32 R26, R23, R8, RZ ;  /* 0x00000008171a7219 */ /* 0x000fe200000006ff */
[----:B0-----:R-:W-:-:S04]  /*0a40*/  FFMA R7, R0, -R13, 1 ;  /* 0x3f80000000077423 */ /* 0x001fc8000000080d */
[----:B------:R-:W-:Y:S01]  /*0a50*/  FFMA R7, R0, R7, R0 ;  /* 0x0000000700077223 */ /* 0x000fe20000000000 */
[----:B--2---:R-:W0:Y:S03]  /*0a60*/  FCHK P0, R2, R13 ;  /* 0x0000000d02007302 */ /* 0x004e260000000000 */
[----:B------:R-:W-:-:S04]  /*0a70*/  FFMA R0, R2, R7, RZ ;  /* 0x0000000702007223 */ /* 0x000fc800000000ff */
[----:B------:R-:W-:-:S04]  /*0a80*/  FFMA R12, R0, -R13, R2 ;  /* 0x8000000d000c7223 */ /* 0x000fc80000000002 */
[----:B------:R-:W-:Y:S01]  /*0a90*/  FFMA R0, R7, R12, R0 ;  /* 0x0000000c07007223 */ /* 0x000fe20000000000 */
[----:B0-----:R-:W-:Y:S06]  /*0aa0*/  @!P0 BRA `(.L_x_139) ;  /* 0x00000000000c8947 */ /* 0x001fec0003800000 */
[----:B------:R-:W-:Y:S02]  /*0ab0*/  MOV R0, R2 ;  /* 0x0000000200007202 */ /* 0x000fe40000000f00 */
[----:B------:R-:W-:-:S07]  /*0ac0*/  MOV R20, 0xae0 ;  /* 0x00000ae000147802 */ /* 0x000fce0000000f00 */
[----:B------:R-:W-:Y:S05]  /*0ad0*/  CALL.REL.NOINC `($__internal_3_$__cuda_sm3x_div_rn_noftz_f32_slowpath) ;  /* 0x0000001c00cc7944 */ /* 0x000fea0003c00000 */
.L_x_139:
[----:B------:R-:W-:Y:S05]  /*0ae0*/  BSYNC.RECONVERGENT B2 ;  /* 0x0000000000027941 */ /* 0x000fea0003800200 */
.L_x_138:
[----:B------:R-:W0:Y:S01]  /*0af0*/  F2I.TRUNC.NTZ R7, R0 ;  /* 0x0000000000077305 */ /* 0x000e22000020f100 */
[----:B------:R-:W-:Y:S07]  /*0b00*/  BSSY.RECONVERGENT B2, `(.L_x_140) ;  /* 0x0000011000027945 */ /* 0x000fee0003800200 */
[----:B------:R-:W1:Y:S01]  /*0b10*/  MUFU.RCP R8, R13 ;  /* 0x0000000d00087308 */ /* 0x000e620000001000 */
[----:B0-----:R-:W-:Y:S01]  /*0b20*/  I2FP.F32.S32 R19, R7 ;  /* 0x0000000700137245 */ /* 0x001fe20000201400 */
[----:B------:R-:W-:-:S04]  /*0b30*/  IMAD.IADD R26, R26, 0x1, R7 ;  /* 0x000000011a1a7824 */ /* 0x000fc800078e0207 */
[----:B------:R-:W-:-:S04]  /*0b40*/  FFMA R19, R19, -R13, R2 ;  /* 0x8000000d13137223 */ /* 0x000fc80000000002 */
[----:B------:R-:W-:Y:S01]  /*0b50*/  FADD R2, R19, R19 ;  /* 0x0000001313027221 */ /* 0x000fe20000000000 */
[----:B-1----:R-:W-:-:S03]  /*0b60*/  FFMA R19, R8, -R13, 1 ;  /* 0x3f80000008137423 */ /* 0x002fc6000000080d */
[----:B------:R-:W-:Y:S01]  /*0b70*/  FADD R21, R2, -R13 ;  /* 0x8000000d02157221 */ /* 0x000fe20000000000 */
[----:B------:R-:W-:-:S03]  /*0b80*/  FFMA R0, R8, R19, R8 ;  /* 0x0000001308007223 */ /* 0x000fc60000000008 */
[----:B------:R-:W0:Y:S01]  /*0b90*/  FCHK P0, R21, R13 ;  /* 0x0000000d15007302 */ /* 0x000e220000000000 */
[----:B------:R-:W-:-:S04]  /*0ba0*/  FFMA R2, R0, R21, RZ ;  /* 0x0000001500027223 */ /* 0x000fc800000000ff */
[----:B------:R-:W-:-:S04]  /*0bb0*/  FFMA R19, R2, -R13, R21 ;  /* 0x8000000d02137223 */ /* 0x000fc80000000015 */
[----:B------:R-:W-:Y:S01]  /*0bc0*/  FFMA R0, R0, R19, R2 ;  /* 0x0000001300007223 */ /* 0x000fe20000000002 */
[----:B0-----:R-:W-:Y:S06]  /*0bd0*/  @!P0 BRA `(.L_x_141) ;  /* 0x00000000000c8947 */ /* 0x001fec0003800000 */
[----:B------:R-:W-:Y:S01]  /*0be0*/  IMAD.MOV.U32 R0, RZ, RZ, R21 ;  /* 0x000000ffff007224 */ /* 0x000fe200078e0015 */
[----:B------:R-:W-:-:S07]  /*0bf0*/  MOV R20, 0xc10 ;  /* 0x00000c1000147802 */ /* 0x000fce0000000f00 */
[----:B------:R-:W-:Y:S05]  /*0c00*/  CALL.REL.NOINC `($__internal_3_$__cuda_sm3x_div_rn_noftz_f32_slowpath) ;  /* 0x0000001c00807944 */ /* 0x000fea0003c00000 */
.L_x_141:
[----:B------:R-:W-:Y:S05]  /*0c10*/  BSYNC.RECONVERGENT B2 ;  /* 0x0000000000027941 */ /* 0x000fea0003800200 */
.L_x_140:
[----:B------:R-:W-:Y:S01]  /*0c20*/  HFMA2 R2, -RZ, RZ, 0, 5.9604644775390625e-08 ;  /* 0x00000001ff027431 */ /* 0x000fe200000001ff */
[----:B------:R-:W-:-:S04]  /*0c30*/  FSETP.GE.AND P0, PT, R0, RZ, PT ;  /* 0x000000ff0000720b */ /* 0x000fc80003f06000 */
[----:B------:R-:W-:Y:S02]  /*0c40*/  FSEL R0, -R0, R0, P0 ;  /* 0x0000000000007208 */ /* 0x000fe40000000100 */
[----:B------:R-:W-:-:S03]  /*0c50*/  SHF.L.U32 R2, R2, R9, RZ ;  /* 0x0000000902027219 */ /* 0x000fc600000006ff */
[----:B------:R-:W-:Y:S01]  /*0c60*/  FADD R7, R0, 1 ;  /* 0x3f80000000077421 */ /* 0x000fe20000000000 */
[----:B------:R-:W-:-:S03]  /*0c70*/  I2FP.F32.S32 R19, R2 ;  /* 0x0000000200137245 */ /* 0x000fc60000201400 */
[----:B------:R-:W-:Y:S02]  /*0c80*/  FMUL R18, R7, R18 ;  /* 0x0000001207127220 */ /* 0x000fe40000400000 */
[----:B------:R-:W-:-:S05]  /*0c90*/  VIADD R2, R19, 0x1800000 ;  /* 0x0180000013027836 */ /* 0x000fca0000000000 */
[----:B------:R-:W-:-:S04]  /*0ca0*/  LOP3.LUT R2, R2, 0x7f800000, RZ, 0xc0, !PT ;  /* 0x7f80000002027812 */ /* 0x000fc800078ec0ff */
[----:B------:R-:W-:-:S13]  /*0cb0*/  ISETP.GT.U32.AND P0, PT, R2, 0x1ffffff, PT ;  /* 0x01ffffff0200780c */ /* 0x000fda0003f04070 */
[----:B------:R-:W-:Y:S05]  /*0cc0*/  @P0 BRA `(.L_x_142) ;  /* 0x00000000000c0947 */ /* 0x000fea0003800000 */
[----:B------:R-:W-:-:S07]  /*0cd0*/  MOV R0, 0xcf0 ;  /* 0x00000cf000007802 */ /* 0x000fce0000000f00 */
[----:B------:R-:W-:Y:S05]  /*0ce0*/  CALL.REL.NOINC `($__internal_2_$__cuda_sm20_rcp_rn_f32_slowpath) ;  /* 0x0000001800747944 */ /* 0x000fea0003c00000 */
[----:B------:R-:W-:Y:S05]  /*0cf0*/  BRA `(.L_x_143) ;  /* 0x0000000000107947 */ /* 0x000fea0003800000 */
.L_x_142:
[----:B------:R-:W0:Y:S02]  /*0d00*/  MUFU.RCP R13, R19 ;  /* 0x00000013000d7308 */ /* 0x000e240000001000 */
[----:B0-----:R-:W-:-:S04]  /*0d10*/  FFMA R0, R19, R13, -1 ;  /* 0xbf80000013007423 */ /* 0x001fc8000000000d */
[----:B------:R-:W-:-:S04]  /*0d20*/  FADD.FTZ R0, -R0, -RZ ;  /* 0x800000ff00007221 */ /* 0x000fc80000010100 */
[----:B------:R-:W-:-:S07]  /*0d30*/  FFMA R13, R13, R0, R13 ;  /* 0x000000000d0d7223 */ /* 0x000fce000000000d */
.L_x_143:
        /* <DEDUP_REMOVED lines=11> */
[----:B------:R-:W-:Y:S01]  /*0df0*/  IMAD.MOV.U32 R0, RZ, RZ, R2 ;  /* 0x000000ffff007224 */ /* 0x000fe200078e0002 */
[----:B------:R-:W-:-:S07]  /*0e00*/  MOV R20, 0xe20 ;  /* 0x00000e2000147802 */ /* 0x000fce0000000f00 */
[----:B------:R-:W-:Y:S05]  /*0e10*/  CALL.REL.NOINC `($__internal_3_$__cuda_sm3x_div_rn_noftz_f32_slowpath) ;  /* 0x0000001800fc7944 */ /* 0x000fea0003c00000 */
.L_x_145:
[----:B------:R-:W-:Y:S05]  /*0e20*/  BSYNC.RECONVERGENT B2 ;  /* 0x0000000000027941 */ /* 0x000fea0003800200 */
.L_x_144:
[----:B------:R-:W0:Y:S01]  /*0e30*/  F2I.TRUNC.NTZ R9, R0 ;  /* 0x0000000000097305 */ /* 0x000e22000020f100 */
[----:B------:R-:W-:Y:S07]  /*0e40*/  BSSY.RECONVERGENT B2, `(.L_x_146) ;  /* 0x0000011000027945 */ /* 0x000fee0003800200 */
[----:B------:R-:W1:Y:S01]  /*0e50*/  MUFU.RCP R8, R13 ;  /* 0x0000000d00087308 */ /* 0x000e620000001000 */
[-C--:B0-----:R-:W-:Y:S02]  /*0e60*/  I2FP.F32.S32 R7, R9.reuse ;  /* 0x0000000900077245 */ /* 0x081fe40000201400 */
[----:B------:R-:W-:-:S03]  /*0e70*/  IADD3 R9, PT, PT, R26, R9, RZ ;  /* 0x000000091a097210 */ /* 0x000fc60007ffe0ff */
        /* <DEDUP_REMOVED lines=13> */
.L_x_147:
[----:B------:R-:W-:Y:S05]  /*0f50*/  BSYNC.RECONVERGENT B2 ;  /* 0x0000000000027941 */ /* 0x000fea0003800200 */
.L_x_146:
[----:B------:R-:W-:Y:S01]  /*0f60*/  IMAD.MOV.U32 R7, RZ, RZ, 0x1 ;  /* 0x00000001ff077424 */ /* 0x000fe200078e00ff */
[----:B------:R-:W-:-:S04]  /*0f70*/  FSETP.GE.AND P0, PT, R0, RZ, PT ;  /* 0x000000ff0000720b */ /* 0x000fc80003f06000 */
[----:B------:R-:W-:Y:S02]  /*0f80*/  SHF.L.U32 R2, R7, R10, RZ ;  /* 0x0000000a07027219 */ /* 0x000fe400000006ff */
[----:B------:R-:W-:Y:S02]  /*0f90*/  FSEL R0, -R0, R0, P0 ;  /* 0x0000000000007208 */ /* 0x000fe40000000100 */
[----:B------:R-:W-:-:S03]  /*0fa0*/  I2FP.F32.S32 R19, R2 ;  /* 0x0000000200137245 */ /* 0x000fc60000201400 */
[----:B------:R-:W-:Y:S01]  /*0fb0*/  FADD R7, R0, 1 ;  /* 0x3f80000000077421 */ /* 0x000fe20000000000 */
[----:B------:R-:W-:-:S03]  /*0fc0*/  IADD3 R2, PT, PT, R19, 0x1800000, RZ ;  /* 0x0180000013027810 */ /* 0x000fc60007ffe0ff */
[----:B------:R-:W-:Y:S01]  /*0fd0*/  FMUL R18, R18, R7 ;  /* 0x0000000712127220 */ /* 0x000fe20000400000 */
[----:B------:R-:W-:-:S04]  /*0fe0*/  LOP3.LUT R2, R2, 0x7f800000, RZ, 0xc0, !PT ;  /* 0x7f80000002027812 */ /* 0x000fc800078ec0ff */
[----:B------:R-:W-:-:S13]  /*0ff0*/  ISETP.GT.U32.AND P0, PT, R2, 0x1ffffff, PT ;  /* 0x01ffffff0200780c */ /* 0x000fda0003f04070 */
[----:B------:R-:W-:Y:S05]  /*1000*/  @P0 BRA `(.L_x_148) ;  /* 0x00000000000c0947 */ /* 0x000fea0003800000 */
[----:B------:R-:W-:-:S07]  /*1010*/  MOV R0, 0x1030 ;  /* 0x0000103000007802 */ /* 0x000fce0000000f00 */
[----:B------:R-:W-:Y:S05]  /*1020*/  CALL.REL.NOINC `($__internal_2_$__cuda_sm20_rcp_rn_f32_slowpath) ;  /* 0x0000001400a47944 */ /* 0x000fea0003c00000 */
[----:B------:R-:W-:Y:S05]  /*1030*/  BRA `(.L_x_149) ;  /* 0x0000000000107947 */ /* 0x000fea0003800000 */
.L_x_148:
[----:B------:R-:W0:Y:S02]  /*1040*/  MUFU.RCP R13, R19 ;  /* 0x00000013000d7308 */ /* 0x000e240000001000 */
[----:B0-----:R-:W-:-:S04]  /*1050*/  FFMA R0, R19, R13, -1 ;  /* 0xbf80000013007423 */ /* 0x001fc8000000000d */
[----:B------:R-:W-:-:S04]  /*1060*/  FADD.FTZ R0, -R0, -RZ ;  /* 0x800000ff00007221 */ /* 0x000fc80000010100 */
[----:B------:R-:W-:-:S07]  /*1070*/  FFMA R13, R13, R0, R13 ;  /* 0x000000000d0d7223 */ /* 0x000fce000000000d */
.L_x_149:
        /* <DEDUP_REMOVED lines=14> */
.L_x_151:
[----:B------:R-:W-:Y:S05]  /*1160*/  BSYNC.RECONVERGENT B2 ;  /* 0x0000000000027941 */ /* 0x000fea0003800200 */
.L_x_150:
[----:B------:R-:W0:Y:S01]  /*1170*/  F2I.TRUNC.NTZ R8, R0 ;  /* 0x0000000000087305 */ /* 0x000e22000020f100 */
[----:B------:R-:W-:Y:S07]  /*1180*/  BSSY.RECONVERGENT B2, `(.L_x_152) ;  /* 0x0000011000027945 */ /* 0x000fee0003800200 */
[----:B------:R-:W1:Y:S01]  /*1190*/  MUFU.RCP R10, R13 ;  /* 0x0000000d000a7308 */ /* 0x000e620000001000 */
[----:B0-----:R-:W-:-:S05]  /*11a0*/  I2FP.F32.S32 R7, R8 ;  /* 0x0000000800077245 */ /* 0x001fca0000201400 */
[----:B------:R-:W-:-:S04]  /*11b0*/  FFMA R7, R7, -R13, R2 ;  /* 0x8000000d07077223 */ /* 0x000fc80000000002 */
[----:B------:R-:W-:Y:S01]  /*11c0*/  FADD R2, R7, R7 ;  /* 0x0000000707027221 */ /* 0x000fe20000000000 */
[----:B-1----:R-:W-:-:S03]  /*11d0*/  FFMA R7, R10, -R13, 1 ;  /* 0x3f8000000a077423 */ /* 0x002fc6000000080d */
[----:B------:R-:W-:Y:S01]  /*11e0*/  FADD R12, R2, -R13 ;  /* 0x8000000d020c7221 */ /* 0x000fe20000000000 */
[----:B------:R-:W-:Y:S01]  /*11f0*/  FFMA R0, R10, R7, R10 ;  /* 0x000000070a007223 */ /* 0x000fe2000000000a */
[----:B------:R-:W-:Y:S02]  /*1200*/  IMAD.IADD R2, R9, 0x1, R8 ;  /* 0x0000000109027824 */ /* 0x000fe400078e0208 */
[----:B------:R-:W0:Y:S01]  /*1210*/  FCHK P0, R12, R13 ;  /* 0x0000000d0c007302 */ /* 0x000e220000000000 */
[----:B------:R-:W-:-:S04]  /*1220*/  FFMA R7, R0, R12, RZ ;  /* 0x0000000c00077223 */ /* 0x000fc800000000ff */
[----:B------:R-:W-:-:S04]  /*1230*/  FFMA R10, R7, -R13, R12 ;  /* 0x8000000d070a7223 */ /* 0x000fc8000000000c */
[----:B------:R-:W-:Y:S01]  /*1240*/  FFMA R0, R0, R10, R7 ;  /* 0x0000000a00007223 */ /* 0x000fe20000000007 */
[----:B0-----:R-:W-:Y:S06]  /*1250*/  @!P0 BRA `(.L_x_153) ;  /* 0x00000000000c8947 */ /* 0x001fec0003800000 */
[----:B------:R-:W-:Y:S02]  /*1260*/  MOV R0, R12 ;  /* 0x0000000c00007202 */ /* 0x000fe40000000f00 */
[----:B------:R-:W-:-:S07]  /*1270*/  MOV R20, 0x1290 ;  /* 0x0000129000147802 */ /* 0x000fce0000000f00 */
[----:B------:R-:W-:Y:S05]  /*1280*/  CALL.REL.NOINC `($__internal_3_$__cuda_sm3x_div_rn_noftz_f32_slowpath) ;  /* 0x0000001400e07944 */ /* 0x000fea0003c00000 */
.L_x_153:
[----:B------:R-:W-:Y:S05]  /*1290*/  BSYNC.RECONVERGENT B2 ;  /* 0x0000000000027941 */ /* 0x000fea0003800200 */
.L_x_152:
[----:B------:R-:W-:Y:S01]  /*12a0*/  IMAD.MOV.U32 R8, RZ, RZ, 0x1 ;  /* 0x00000001ff087424 */ /* 0x000fe200078e00ff */
[----:B------:R-:W-:-:S04]  /*12b0*/  FSETP.GE.AND P0, PT, R0, RZ, PT ;  /* 0x000000ff0000720b */ /* 0x000fc80003f06000 */
[----:B------:R-:W-:Y:S02]  /*12c0*/  SHF.L.U32 R7, R8, R11, RZ ;  /* 0x0000000b08077219 */ /* 0x000fe400000006ff */
[----:B------:R-:W-:Y:S02]  /*12d0*/  FSEL R0, -R0, R0, P0 ;  /* 0x0000000000007208 */ /* 0x000fe40000000100 */
[----:B------:R-:W-:-:S05]  /*12e0*/  I2FP.F32.S32 R19, R7 ;  /* 0x0000000700137245 */ /* 0x000fca0000201400 */
[----:B------:R-:W-:-:S05]  /*12f0*/  VIADD R7, R19, 0x1800000 ;  /* 0x0180000013077836 */ /* 0x000fca0000000000 */
[----:B------:R-:W-:-:S04]  /*1300*/  LOP3.LUT R7, R7, 0x7f800000, RZ, 0xc0, !PT ;  /* 0x7f80000007077812 */ /* 0x000fc800078ec0ff */
[----:B------:R-:W-:Y:S01]  /*1310*/  ISETP.GT.U32.AND P0, PT, R7, 0x1ffffff, PT ;  /* 0x01ffffff0700780c */ /* 0x000fe20003f04070 */
[----:B------:R-:W-:-:S04]  /*1320*/  FADD R7, R0, 1 ;  /* 0x3f80000000077421 */ /* 0x000fc80000000000 */
[----:B------:R-:W-:-:S08]  /*1330*/  FMUL R18, R18, R7 ;  /* 0x0000000712127220 */ /* 0x000fd00000400000 */
[----:B------:R-:W-:Y:S05]  /*1340*/  @P0 BRA `(.L_x_154) ;  /* 0x0000000000100947 */ /* 0x000fea0003800000 */
[----:B------:R-:W-:-:S07]  /*1350*/  MOV R0, 0x1370 ;  /* 0x0000137000007802 */ /* 0x000fce0000000f00 */
[----:B------:R-:W-:Y:S05]  /*1360*/  CALL.REL.NOINC `($__internal_2_$__cuda_sm20_rcp_rn_f32_slowpath) ;  /* 0x0000001000d47944 */ /* 0x000fea0003c00000 */
[----:B------:R-:W-:Y:S01]  /*1370*/  MOV R9, R13 ;  /* 0x0000000d00097202 */ /* 0x000fe20000000f00 */
[----:B------:R-:W-:Y:S06]  /*1380*/  BRA `(.L_x_155) ;  /* 0x0000000000107947 */ /* 0x000fec0003800000 */
.L_x_154:
[----:B------:R-:W0:Y:S02]  /*1390*/  MUFU.RCP R9, R19 ;  /* 0x0000001300097308 */ /* 0x000e240000001000 */
[----:B0-----:R-:W-:-:S04]  /*13a0*/  FFMA R0, R19, R9, -1 ;  /* 0xbf80000013007423 */ /* 0x001fc80000000009 */
[----:B------:R-:W-:-:S04]  /*13b0*/  FADD.FTZ R0, -R0, -RZ ;  /* 0x800000ff00007221 */ /* 0x000fc80000010100 */
[----:B------:R-:W-:-:S07]  /*13c0*/  FFMA R9, R9, R0, R9 ;  /* 0x0000000009097223 */ /* 0x000fce0000000009 */
.L_x_155:
        /* <DEDUP_REMOVED lines=12> */
[----:B------:R-:W-:Y:S01]  /*1490*/  MOV R20, 0x14c0 ;  /* 0x000014c000147802 */ /* 0x000fe20000000f00 */
[----:B------:R-:W-:-:S07]  /*14a0*/  IMAD.MOV.U32 R13, RZ, RZ, R9 ;  /* 0x000000ffff0d7224 */ /* 0x000fce00078e0009 */
[----:B------:R-:W-:Y:S05]  /*14b0*/  CALL.REL.NOINC `($__internal_3_$__cuda_sm3x_div_rn_noftz_f32_slowpath) ;  /* 0x0000001400547944 */ /* 0x000fea0003c00000 */
.L_x_157:
[----:B------:R-:W-:Y:S05]  /*14c0*/  BSYNC.RECONVERGENT B2 ;  /* 0x0000000000027941 */ /* 0x000fea0003800200 */
.L_x_156:
        /* <DEDUP_REMOVED lines=19> */
.L_x_159:
[----:B------:R-:W-:Y:S05]  /*1600*/  BSYNC.RECONVERGENT B2 ;  /* 0x0000000000027941 */ /* 0x000fea0003800200 */
.L_x_158:
[----:B------:R-:W-:Y:S01]  /*1610*/  FSETP.GE.AND P0, PT, R0, RZ, PT ;  /* 0x000000ff0000720b */ /* 0x000fe20003f06000 */
[----:B------:R-:W-:Y:S01]  /*1620*/  VIADD R3, R3, 0x10 ;  /* 0x0000001003037836 */ /* 0x000fe20000000000 */
[----:B------:R-:W-:Y:S02]  /*1630*/  IADD3 R4, PT, PT, R4, 0x4, RZ ;  /* 0x0000000404047810 */ /* 0x000fe40007ffe0ff */
[----:B------:R-:W-:Y:S02]  /*1640*/  FSEL R0, -R0, R0, P0 ;  /* 0x0000000000007208 */ /* 0x000fe40000000100 */
[----:B------:R-:W-:Y:S02]  /*1650*/  ISETP.NE.AND P0, PT, R4, RZ, PT ;  /* 0x000000ff0400720c */ /* 0x000fe40003f05270 */
[----:B------:R-:W-:Y:S01]  /*1660*/  IADD3 R14, P1, PT, R14, 0x200, RZ ;  /* 0x000002000e0e7810 */ /* 0x000fe20007f3e0ff */
[----:B------:R-:W-:-:S04]  /*1670*/  FADD R7, R0, 1 ;  /* 0x3f80000000077421 */ /* 0x000fc80000000000 */
[----:B------:R-:W-:Y:S02]  /*1680*/  IMAD.X R15, RZ, RZ, R15, P1 ;  /* 0x000000ffff0f7224 */ /* 0x000fe400008e060f */
[----:B------:R-:W-:-:S04]  /*1690*/  FMUL R18, R18, R7 ;  /* 0x0000000712127220 */ /* 0x000fc80000400000 */
[----:B------:R-:W-:Y:S05]  /*16a0*/  @P0 BRA `(.L_x_160) ;  /* 0xfffffff000980947 */ /* 0x000fea000383ffff */
[----:B------:R-:W-:-:S07]  /*16b0*/  MOV R4, UR11 ;  /* 0x0000000b00047c02 */ /* 0x000fce0008000f00 */
.L_x_135:
[----:B------:R-:W-:-:S09]  /*16c0*/  UISETP.NE.AND UP0, UPT, UR4, URZ, UPT ;  /* 0x000000ff0400728c */ /* 0x000fd2000bf05270 */
[----:B------:R-:W-:Y:S05]  /*16d0*/  BRA.U !UP0, `(.L_x_161) ;  /* 0x0000000908f07547 */ /* 0x000fea000b800000 */
[----:B------:R-:W-:-:S09]  /*16e0*/  UISETP.NE.AND UP0, UPT, UR4, 0x1, UPT ;  /* 0x000000010400788c */ /* 0x000fd2000bf05270 */
[----:B------:R-:W-:Y:S05]  /*16f0*/  BRA.U !UP0, `(.L_x_162) ;  /* 0x0000000508e47547 */ /* 0x000fea000b800000 */
[----:B------:R-:W0:Y:S01]  /*1700*/  S2UR UR7, SR_CgaCtaId ;  /* 0x00000000000779c3 */ /* 0x000e220000008800 */
[----:B------:R-:W-:Y:S01]  /*1710*/  UMOV UR5, 0x400 ;  /* 0x0000040000057882 */ /* 0x000fe20000000000 */
[----:B------:R-:W-:Y:S01]  /*1720*/  IMAD.MOV.U32 R7, RZ, RZ, 0x1 ;  /* 0x00000001ff077424 */ /* 0x000fe200078e00ff */
[----:B------:R-:W-:Y:S01]  /*1730*/  SHF.L.U32 R9, R4, 0x5, RZ ;  /* 0x0000000504097819 */ /* 0x000fe200000006ff */
        /* <DEDUP_REMOVED lines=11> */
[----:B------:R-:W-:Y:S01]  /*17f0*/  IMAD.MOV.U32 R11, RZ, RZ, R13 ;  /* 0x000000ffff0b7224 */ /* 0x000fe200078e000d */
[----:B------:R-:W-:Y:S06]  /*1800*/  BRA `(.L_x_164) ;  /* 0x0000000000107947 */ /* 0x000fec0003800000 */
.L_x_163:
[----:B------:R-:W0:Y:S02]  /*1810*/  MUFU.RCP R11, R19 ;  /* 0x00000013000b7308 */ /* 0x000e240000001000 */
[----:B0-----:R-:W-:-:S04]  /*1820*/  FFMA R0, R19, R11, -1 ;  /* 0xbf80000013007423 */ /* 0x001fc8000000000b */
[----:B------:R-:W-:-:S04]  /*1830*/  FADD.FTZ R0, -R0, -RZ ;  /* 0x800000ff00007221 */ /* 0x000fc80000010100 */
[----:B------:R-:W-:-:S07]  /*1840*/  FFMA R11, R11, R0, R11 ;  /* 0x000000000b0b7223 */ /* 0x000fce000000000b */
.L_x_164:
[----:B------:R-:W-:-:S05]  /*1850*/  IMAD.WIDE.U32 R12, R9, 0x4, R16 ;  /* 0x00000004090c7825 */ /* 0x000fca00078e0010 */
        /* <DEDUP_REMOVED lines=11> */
[----:B------:R-:W-:Y:S01]  /*1910*/  MOV R0, R2 ;  /* 0x0000000200007202 */ /* 0x000fe20000000f00 */
[----:B------:R-:W-:Y:S01]  /*1920*/  IMAD.MOV.U32 R13, RZ, RZ, R11 ;  /* 0x000000ffff0d7224 */ /* 0x000fe200078e000b */
[----:B------:R-:W-:-:S07]  /*1930*/  MOV R20, 0x1950 ;  /* 0x0000195000147802 */ /* 0x000fce0000000f00 */
[----:B------:R-:W-:Y:S05]  /*1940*/  CALL.REL.NOINC `($__internal_3_$__cuda_sm3x_div_rn_noftz_f32_slowpath) ;  /* 0x0000001000307944 */ /* 0x000fea0003c00000 */
.L_x_166:
[----:B------:R-:W-:Y:S05]  /*1950*/  BSYNC.RECONVERGENT B2 ;  /* 0x0000000000027941 */ /* 0x000fea0003800200 */
.L_x_165:
        /* <DEDUP_REMOVED lines=16> */
[----:B------:R-:W-:Y:S02]  /*1a60*/  MOV R13, R11 ;  /* 0x0000000b000d7202 */ /* 0x000fe40000000f00 */
[----:B------:R-:W-:-:S07]  /*1a70*/  MOV R20, 0x1a90 ;  /* 0x00001a9000147802 */ /* 0x000fce0000000f00 */
[----:B------:R-:W-:Y:S05]  /*1a80*/  CALL.REL.NOINC `($__internal_3_$__cuda_sm3x_div_rn_noftz_f32_slowpath) ;  /* 0x0000000c00e07944 */ /* 0x000fea0003c00000 */
.L_x_168:
[----:B------:R-:W-:Y:S05]  /*1a90*/  BSYNC.RECONVERGENT B2 ;  /* 0x0000000000027941 */ /* 0x000fea0003800200 */
.L_x_167:
[----:B------:R-:W0:Y:S01]  /*1aa0*/  LDS R8, [R3+0x4] ;  /* 0x0000040003087984 */ /* 0x000e220000000800 */
[----:B------:R-:W-:Y:S01]  /*1ab0*/  IMAD.MOV.U32 R7, RZ, RZ, 0x1 ;  /* 0x00000001ff077424 */ /* 0x000fe200078e00ff */
[----:B------:R-:W-:Y:S01]  /*1ac0*/  FSETP.GE.AND P0, PT, R0, RZ, PT ;  /* 0x000000ff0000720b */ /* 0x000fe20003f06000 */
[----:B------:R-:W-:-:S03]  /*1ad0*/  VIADD R9, R9, 0x20 ;  /* 0x0000002009097836 */ /* 0x000fc60000000000 */
[----:B------:R-:W-:Y:S02]  /*1ae0*/  FSEL R0, -R0, R0, P0 ;  /* 0x0000000000007208 */ /* 0x000fe40000000100 */
[----:B0-----:R-:W-:-:S03]  /*1af0*/  SHF.L.U32 R2, R7, R8, RZ ;  /* 0x0000000807027219 */ /* 0x001fc600000006ff */
[----:B------:R-:W-:Y:S01]  /*1b00*/  FADD R7, R0, 1 ;  /* 0x3f80000000077421 */ /* 0x000fe20000000000 */
[----:B------:R-:W-:-:S03]  /*1b10*/  I2FP.F32.S32 R19, R2 ;  /* 0x0000000200137245 */ /* 0x000fc60000201400 */
[----:B------:R-:W-:Y:S01]  /*1b20*/  FMUL R18, R18, R7 ;  /* 0x0000000712127220 */ /* 0x000fe20000400000 */
[----:B------:R-:W-:-:S04]  /*1b30*/  IADD3 R2, PT, PT, R19, 0x1800000, RZ ;  /* 0x0180000013027810 */ /* 0x000fc80007ffe0ff */
[----:B------:R-:W-:-:S04]  /*1b40*/  LOP3.LUT R2, R2, 0x7f800000, RZ, 0xc0, !PT ;  /* 0x7f80000002027812 */ /* 0x000fc800078ec0ff */
[----:B------:R-:W-:-:S13]  /*1b50*/  ISETP.GT.U32.AND P0, PT, R2, 0x1ffffff, PT ;  /* 0x01ffffff0200780c */ /* 0x000fda0003f04070 */
[----:B------:R-:W-:Y:S05]  /*1b60*/  @P0 BRA `(.L_x_169) ;  /* 0x0000000000100947 */ /* 0x000fea0003800000 */
[----:B------:R-:W-:-:S07]  /*1b70*/  MOV R0, 0x1b90 ;  /* 0x00001b9000007802 */ /* 0x000fce0000000f00 */
[----:B------:R-:W-:Y:S05]  /*1b80*/  CALL.REL.NOINC `($__internal_2_$__cuda_sm20_rcp_rn_f32_slowpath) ;  /* 0x0000000800cc7944 */ /* 0x000fea0003c00000 */
[----:B------:R-:W-:Y:S01]  /*1b90*/  MOV R2, R13 ;  /* 0x0000000d00027202 */ /* 0x000fe20000000f00 */
[----:B------:R-:W-:Y:S06]  /*1ba0*/  BRA `(.L_x_170) ;  /* 0x0000000000107947 */ /* 0x000fec0003800000 */
.L_x_169:
[----:B------:R-:W0:Y:S02]  /*1bb0*/  MUFU.RCP R2, R19 ;  /* 0x0000001300027308 */ /* 0x000e240000001000 */
[----:B0-----:R-:W-:-:S04]  /*1bc0*/  FFMA R0, R19, R2, -1 ;  /* 0xbf80000013007423 */ /* 0x001fc80000000002 */
[----:B------:R-:W-:-:S04]  /*1bd0*/  FADD.FTZ R3, -R0, -RZ ;  /* 0x800000ff00037221 */ /* 0x000fc80000010100 */
[----:B------:R-:W-:-:S07]  /*1be0*/  FFMA R2, R2, R3, R2 ;  /* 0x0000000302027223 */ /* 0x000fce0000000002 */
.L_x_170:
        /* <DEDUP_REMOVED lines=16> */
.L_x_172:
[----:B------:R-:W-:Y:S05]  /*1cf0*/  BSYNC.RECONVERGENT B2 ;  /* 0x0000000000027941 */ /* 0x000fea0003800200 */
.L_x_171:
        /* <DEDUP_REMOVED lines=19> */
.L_x_174:
[----:B------:R-:W-:Y:S05]  /*1e30*/  BSYNC.RECONVERGENT B2 ;  /* 0x0000000000027941 */ /* 0x000fea0003800200 */
.L_x_173:
[----:B------:R-:W-:Y:S02]  /*1e40*/  FSETP.GE.AND P0, PT, R0, RZ, PT ;  /* 0x000000ff0000720b */ /* 0x000fe40003f06000 */
[----:B------:R-:W-:Y:S02]  /*1e50*/  IADD3 R4, PT, PT, R4, 0x2, RZ ;  /* 0x0000000204047810 */ /* 0x000fe40007ffe0ff */
[----:B------:R-:W-:-:S05]  /*1e60*/  FSEL R0, -R0, R0, P0 ;  /* 0x0000000000007208 */ /* 0x000fca0000000100 */
[----:B------:R-:W-:-:S04]  /*1e70*/  FADD R3, R0, 1 ;  /* 0x3f80000000037421 */ /* 0x000fc80000000000 */
[----:B------:R-:W-:-:S07]  /*1e80*/  FMUL R18, R18, R3 ;  /* 0x0000000312127220 */ /* 0x000fce0000400000 */
.L_x_162:
[----:B------:R-:W0:Y:S02]  /*1e90*/  LDCU UR5, c[0x0][0x380] ;  /* 0x00007000ff0577ac */ /* 0x000e240008000800 */
[----:B0-----:R-:W-:-:S09]  /*1ea0*/  ULOP3.LUT UP0, URZ, UR5, 0x1, URZ, 0xc0, !UPT ;  /* 0x0000000105ff7892 */ /* 0x001fd2000f80c0ff */
[----:B------:R-:W-:Y:S05]  /*1eb0*/  BRA.U !UP0, `(.L_x_161) ;  /* 0x0000000108f87547 */ /* 0x000fea000b800000 */
[----:B------:R-:W0:Y:S01]  /*1ec0*/  S2UR UR7, SR_CgaCtaId ;  /* 0x00000000000779c3 */ /* 0x000e220000008800 */
[----:B------:R-:W-:Y:S01]  /*1ed0*/  UMOV UR5, 0x400 ;  /* 0x0000040000057882 */ /* 0x000fe20000000000 */
[----:B------:R-:W-:Y:S02]  /*1ee0*/  IMAD.MOV.U32 R3, RZ, RZ, 0x1 ;  /* 0x00000001ff037424 */ /* 0x000fe400078e00ff */
[----:B------:R-:W-:Y:S01]  /*1ef0*/  IMAD.SHL.U32 R9, R4, 0x20, RZ ;  /* 0x0000002004097824 */ /* 0x000fe200078e00ff */
[----:B0-----:R-:W-:-:S06]  /*1f00*/  ULEA UR5, UR7, UR5, 0x18 ;  /* 0x0000000507057291 */ /* 0x001fcc000f8ec0ff */
[----:B------:R-:W-:-:S06]  /*1f10*/  LEA R8, R4, UR5, 0x2 ;  /* 0x0000000504087c11 */ /* 0x000fcc000f8e10ff */
[----:B------:R-:W0:Y:S02]  /*1f20*/  LDS R8, [R8] ;  /* 0x0000000008087984 */ /* 0x000e240000000800 */
[----:B0-----:R-:W-:-:S04]  /*1f30*/  SHF.L.U32 R0, R3, R8, RZ ;  /* 0x0000000803007219 */ /* 0x001fc800000006ff */
[----:B------:R-:W-:-:S04]  /*1f40*/  I2FP.F32.S32 R19, R0 ;  /* 0x0000000000137245 */ /* 0x000fc80000201400 */
        /* <DEDUP_REMOVED lines=8> */
.L_x_175:
[----:B------:R-:W0:Y:S02]  /*1fd0*/  MUFU.RCP R3, R19 ;  /* 0x0000001300037308 */ /* 0x000e240000001000 */
[----:B0-----:R-:W-:-:S04]  /*1fe0*/  FFMA R0, R19, R3, -1 ;  /* 0xbf80000013007423 */ /* 0x001fc80000000003 */
[----:B------:R-:W-:-:S04]  /*1ff0*/  FADD.FTZ R0, -R0, -RZ ;  /* 0x800000ff00007221 */ /* 0x000fc80000010100 */
[----:B------:R-:W-:-:S07]  /*2000*/  FFMA R3, R3, R0, R3 ;  /* 0x0000000003037223 */ /* 0x000fce0000000003 */
.L_x_176:
        /* <DEDUP_REMOVED lines=16> */
.L_x_178:
[----:B------:R-:W-:Y:S05]  /*2110*/  BSYNC.RECONVERGENT B2 ;  /* 0x0000000000027941 */ /* 0x000fea0003800200 */
.L_x_177:
        /* <DEDUP_REMOVED lines=19> */
.L_x_180:
[----:B------:R-:W-:Y:S05]  /*2250*/  BSYNC.RECONVERGENT B2 ;  /* 0x0000000000027941 */ /* 0x000fea0003800200 */
.L_x_179:
[----:B------:R-:W-:-:S04]  /*2260*/  FSETP.GE.AND P0, PT, R0, RZ, PT ;  /* 0x000000ff0000720b */ /* 0x000fc80003f06000 */
[----:B------:R-:W-:-:S05]  /*2270*/  FSEL R0, -R0, R0, P0 ;  /* 0x0000000000007208 */ /* 0x000fca0000000100 */
[----:B------:R-:W-:-:S04]  /*2280*/  FADD R3, R0, 1 ;  /* 0x3f80000000037421 */ /* 0x000fc80000000000 */
[----:B------:R-:W-:-:S07]  /*2290*/  FMUL R18, R18, R3 ;  /* 0x0000000312127220 */ /* 0x000fce0000400000 */
.L_x_161:
[----:B------:R-:W0:Y:S01]  /*22a0*/  LDC.64 R2, c[0x0][0x388] ;  /* 0x0000e200ff027b82 */ /* 0x000e220000000a00 */
[----:B------:R-:W-:-:S07]  /*22b0*/  IADD3 R23, PT, PT, R23, UR6, RZ ;  /* 0x0000000617177c10 */ /* 0x000fce000fffe0ff */
[----:B------:R-:W1:Y:S01]  /*22c0*/  LDC.64 R8, c[0x0][0x398] ;  /* 0x0000e600ff087b82 */ /* 0x000e620000000a00 */
[----:B0-----:R-:W-:-:S06]  /*22d0*/  IMAD.WIDE R2, R23, 0x4, R2 ;  /* 0x0000000417027825 */ /* 0x001fcc00078e0202 */
[----:B------:R-:W2:Y:S01]  /*22e0*/  LDG.E R3, desc[UR8][R2.64] ;  /* 0x0000000802037981 */ /* 0x000ea2000c1e1900 */
[----:B-1----:R-:W-:-:S05]  /*22f0*/  IMAD.WIDE R8, R5, 0x4, R8 ;  /* 0x0000000405087825 */ /* 0x002fca00078e0208 */
        /* <DEDUP_REMOVED lines=8> */
[----:B------:R-:W-:Y:S05]  /*2380*/  EXIT ;  /* 0x000000000000794d */ /* 0x000fea0003800000 */
.L_x_134:
[----:B------:R-:W-:Y:S01]  /*2390*/  LOP3.LUT R2, RZ, R3, RZ, 0x33, !PT ;  /* 0x00000003ff027212 */ /* 0x000fe200078e33ff */
[----:B------:R-:W0:Y:S01]  /*23a0*/  LDCU.64 UR4, c[0x0][0x388] ;  /* 0x00007100ff0477ac */ /* 0x000e220008000a00 */
[----:B------:R-:W-:Y:S01]  /*23b0*/  VIADDMNMX R3, R5, 0x20, R6, !PT ;  /* 0x0000002005037846 */ /* 0x000fe20007800106 */
[----:B------:R-:W-:Y:S03]  /*23c0*/  BSSY.RECONVERGENT B0, `(.L_x_182) ;  /* 0x0000016000007945 */ /* 0x000fe60003800200 */
[----:B------:R-:W-:-:S04]  /*23d0*/  IADD3 R0, PT, PT, -R0, R3, R2 ;  /* 0x0000000300007210 */ /* 0x000fc80007ffe102 */
[C---:B------:R-:W-:Y:S02]  /*23e0*/  LOP3.LUT R2, R0.reuse, 0x60, RZ, 0xc0, !PT ;  /* 0x0000006000027812 */ /* 0x040fe400078ec0ff */
[----:B------:R-:W-:Y:S02]  /*23f0*/  ISETP.GE.U32.AND P1, PT, R0, 0x60, PT ;  /* 0x000000600000780c */ /* 0x000fe40003f26070 */
[----:B------:R-:W-:Y:S01]  /*2400*/  ISETP.NE.AND P0, PT, R2, 0x60, PT ;  /* 0x000000600200780c */ /* 0x000fe20003f05270 */
[----:B0-----:R-:W-:-:S12]  /*2410*/  UIMAD.WIDE UR4, UR6, 0x4, UR4 ;  /* 0x00000004060478a5 */ /* 0x001fd8000f8e0204 */
[----:B------:R-:W-:Y:S05]  /*2420*/  @!P0 BRA `(.L_x_183) ;  /* 0x00000000003c8947 */ /* 0x000fea0003800000 */
[----:B------:R-:W0:Y:S01]  /*2430*/  LDC.64 R8, c[0x0][0x398] ;  /* 0x0000e600ff087b82 */ /* 0x000e220000000a00 */
[----:B------:R-:W-:Y:S01]  /*2440*/  LEA.HI R0, R0, 0x1, RZ, 0x1b ;  /* 0x0000000100007811 */ /* 0x000fe200078fd8ff */
[----:B------:R-:W-:-:S03]  /*2450*/  IMAD.MOV.U32 R4, RZ, RZ, RZ ;  /* 0x000000ffff047224 */ /* 0x000fc600078e00ff */
[----:B------:R-:W-:-:S07]  /*2460*/  LOP3.LUT R13, R0, 0x3, RZ, 0xc0, !PT ;  /* 0x00000003000d7812 */ /* 0x000fce00078ec0ff */
.L_x_184:
[----:B------:R-:W-:Y:S01]  /*2470*/  MOV R10, UR4 ;  /* 0x00000004000a7c02 */ /* 0x000fe20008000f00 */
[----:B------:R-:W-:Y:S02]  /*2480*/  IMAD.U32 R11, RZ, RZ, UR5 ;  /* 0x00000005ff0b7e24 */ /* 0x000fe4000f8e00ff */
[----:B01----:R-:W-:-:S03]  /*2490*/  IMAD.WIDE R2, R5, 0x4, R8 ;  /* 0x0000000405027825 */ /* 0x003fc600078e0208 */
[----:B------:R-:W2:Y:S04]  /*24a0*/  LDG.E R10, desc[UR8][R10.64] ;  /* 0x000000080a0a7981 */ /* 0x000ea8000c1e1900 */
[----:B------:R-:W2:Y:S01]  /*24b0*/  LDG.E R7, desc[UR8][R2.64] ;  /* 0x0000000802077981 */ /* 0x000ea2000c1e1900 */
[----:B------:R-:W-:Y:S01]  /*24c0*/  IADD3 R4, PT, PT, R4, 0x1, RZ ;  /* 0x0000000104047810 */ /* 0x000fe20007ffe0ff */
[----:B------:R-:W-:-:S03]  /*24d0*/  VIADD R5, R5, 0x20 ;  /* 0x0000002005057836 */ /* 0x000fc60000000000 */
[----:B------:R-:W-:Y:S01]  /*24e0*/  ISETP.NE.AND P0, PT, R4, R13, PT ;  /* 0x0000000d0400720c */ /* 0x000fe20003f05270 */
[----:B--2---:R-:W-:-:S05]  /*24f0*/  FADD R7, R10, R7 ;  /* 0x000000070a077221 */ /* 0x004fca0000000000 */
[----:B------:R1:W-:Y:S07]  /*2500*/  STG.E desc[UR8][R2.64], R7 ;  /* 0x0000000702007986 */ /* 0x0003ee000c101908 */
[----:B------:R-:W-:Y:S05]  /*2510*/  @P0 BRA `(.L_x_184) ;  /* 0xfffffffc00d40947 */ /* 0x000fea000383ffff */
.L_x_183:
[----:B------:R-:W-:Y:S05]  /*2520*/  BSYNC.RECONVERGENT B0 ;  /* 0x0000000000007941 */ /* 0x000fea0003800200 */
.L_x_182:
[----:B------:R-:W-:Y:S05]  /*2530*/  @!P1 EXIT ;  /* 0x000000000000994d */ /* 0x000fea0003800000 */
.L_x_185:
[----:B01----:R-:W0:Y:S01]  /*2540*/  LDC.64 R2, c[0x0][0x398] ;  /* 0x0000e600ff027b82 */ /* 0x003e220000000a00 */
[----:B------:R-:W-:Y:S01]  /*2550*/  MOV R8, UR4 ;  /* 0x0000000400087c02 */ /* 0x000fe20008000f00 */
[----:B------:R-:W-:-:S05]  /*2560*/  IMAD.U32 R9, RZ, RZ, UR5 ;  /* 0x00000005ff097e24 */ /* 0x000fca000f8e00ff */
[----:B------:R-:W2:Y:S01]  /*2570*/  LDG.E R0, desc[UR8][R8.64] ;  /* 0x0000000808007981 */ /* 0x000ea2000c1e1900 */
[----:B0-----:R-:W-:-:S05]  /*2580*/  IMAD.WIDE R2, R5, 0x4, R2 ;  /* 0x0000000405027825 */ /* 0x001fca00078e0202 */
[----:B------:R-:W2:Y:S04]  /*2590*/  LDG.E R7, desc[UR8][R2.64] ;  /* 0x0000000802077981 */ /* 0x000ea8000c1e1900 */
[----:B------:R-:W3:Y:S04]  /*25a0*/  LDG.E R11, desc[UR8][R2.64+0x80] ;  /* 0x00008008020b7981 */ /* 0x000ee8000c1e1900 */
[----:B------:R-:W4:Y:S04]  /*25b0*/  LDG.E R13, desc[UR8][R2.64+0x100] ;  /* 0x00010008020d7981 */ /* 0x000f28000c1e1900 */
[----:B------:R-:W5:Y:S01]  /*25c0*/  LDG.E R15, desc[UR8][R2.64+0x180] ;  /* 0x00018008020f7981 */ /* 0x000f62000c1e1900 */
[----:B--2---:R-:W-:-:S05]  /*25d0*/  FADD R7, R0, R7 ;  /* 0x0000000700077221 */ /* 0x004fca0000000000 */
[----:B------:R0:W-:Y:S04]  /*25e0*/  STG.E desc[UR8][R2.64], R7 ;  /* 0x0000000702007986 */ /* 0x0001e8000c101908 */
[----:B------:R-:W3:Y:S02]  /*25f0*/  LDG.E R0, desc[UR8][R8.64] ;  /* 0x0000000808007981 */ /* 0x000ee4000c1e1900 */
[----:B---3--:R-:W-:-:S05]  /*2600*/  FADD R11, R0, R11 ;  /* 0x0000000b000b7221 */ /* 0x008fca0000000000 */
[----:B------:R0:W-:Y:S04]  /*2610*/  STG.E desc[UR8][R2.64+0x80], R11 ;  /* 0x0000800b02007986 */ /* 0x0001e8000c101908 */
[----:B------:R-:W4:Y:S02]  /*2620*/  LDG.E R0, desc[UR8][R8.64] ;  /* 0x0000000808007981 */ /* 0x000f24000c1e1900 */
[----:B----4-:R-:W-:-:S05]  /*2630*/  FADD R13, R0, R13 ;  /* 0x0000000d000d7221 */ /* 0x010fca0000000000 */
[----:B------:R0:W-:Y:S04]  /*2640*/  STG.E desc[UR8][R2.64+0x100], R13 ;  /* 0x0001000d02007986 */ /* 0x0001e8000c101908 */
[----:B------:R-:W5:Y:S01]  /*2650*/  LDG.E R0, desc[UR8][R8.64] ;  /* 0x0000000808007981 */ /* 0x000f62000c1e1900 */
[----:B------:R-:W-:-:S04]  /*2660*/  IADD3 R5, PT, PT, R5, 0x80, RZ ;  /* 0x0000008005057810 */ /* 0x000fc80007ffe0ff */
[----:B------:R-:W-:Y:S01]  /*2670*/  ISETP.GE.AND P0, PT, R5, R6, PT ;  /* 0x000000060500720c */ /* 0x000fe20003f06270 */
[----:B-----5:R-:W-:-:S05]  /*2680*/  FADD R15, R0, R15 ;  /* 0x0000000f000f7221 */ /* 0x020fca0000000000 */
[----:B------:R0:W-:Y:S07]  /*2690*/  STG.E desc[UR8][R2.64+0x180], R15 ;  /* 0x0001800f02007986 */ /* 0x0001ee000c101908 */
[----:B------:R-:W-:Y:S05]  /*26a0*/  @!P0 BRA `(.L_x_185) ;  /* 0xfffffffc00a48947 */ /* 0x000fea000383ffff */
[----:B------:R-:W-:Y:S05]  /*26b0*/  EXIT ;  /* 0x000000000000794d */ /* 0x000fea0003800000 */
        .weak           $__internal_2_$__cuda_sm20_rcp_rn_f32_slowpath
        .type           $__internal_2_$__cuda_sm20_rcp_rn_f32_slowpath,@function
        .size           $__internal_2_$__cuda_sm20_rcp_rn_f32_slowpath,($__internal_3_$__cuda_sm3x_div_rn_noftz_f32_slowpath - $__internal_2_$__cuda_sm20_rcp_rn_f32_slowpath)
$__internal_2_$__cuda_sm20_rcp_rn_f32_slowpath:
        /* <DEDUP_REMOVED lines=15> */
.L_x_187:
        /* <DEDUP_REMOVED lines=29> */
[----:B------:R-:W-:-:S05]  /*2980*/  @!P0 IADD3 R12, PT, PT, R12, 0x1, RZ ;  /* 0x000000010c0c8810 */ /* 0x000fca0007ffe0ff */
[----:B------:R-:W-:-:S05]  /*2990*/  @!P1 IMAD.SHL.U32 R12, R12, 0x2, RZ ;  /* 0x000000020c0c9824 */ /* 0x000fca00078e00ff */
[----:B------:R-:W-:Y:S01]  /*29a0*/  LOP3.LUT R13, R12, 0x80000000, R19, 0xf8, !PT ;  /* 0x800000000c0d7812 */ /* 0x000fe200078ef813 */
[----:B------:R-:W-:Y:S06]  /*29b0*/  BRA `(.L_x_188) ;  /* 0x0000000000047947 */ /* 0x000fec0003800000 */
.L_x_189:
[----:B------:R0:W1:Y:S02]  /*29c0*/  MUFU.RCP R13, R19 ;  /* 0x00000013000d7308 */ /* 0x0000640000001000 */
.L_x_188:
[----:B------:R-:W-:Y:S05]  /*29d0*/  BSYNC.RECONVERGENT B0 ;  /* 0x0000000000007941 */ /* 0x000fea0003800200 */
.L_x_186:
[----:B------:R-:W-:Y:S01]  /*29e0*/  MOV R20, R0 ;  /* 0x0000000000147202 */ /* 0x000fe20000000f00 */
[----:B------:R-:W-:-:S04]  /*29f0*/  IMAD.MOV.U32 R21, RZ, RZ, 0x0 ;  /* 0x00000000ff157424 */ /* 0x000fc800078e00ff */
[----:B01----:R-:W-:Y:S05]  /*2a00*/  RET.REL.NODEC R20 `(_Z9evaluate3iiPfS_S_iiii) ;  /* 0xffffffd4147c7950 */ /* 0x003fea0003c3ffff */
        .weak           $__internal_3_$__cuda_sm3x_div_rn_noftz_f32_slowpath
        .type           $__internal_3_$__cuda_sm3x_div_rn_noftz_f32_slowpath,@function
        .size           $__internal_3_$__cuda_sm3x_div_rn_noftz_f32_slowpath,(.L_x_886 - $__internal_3_$__cuda_sm3x_div_rn_noftz_f32_slowpath)
$__internal_3_$__cuda_sm3x_div_rn_noftz_f32_slowpath:
[----:B------:R-:W-:Y:S01]  /*2a10*/  SHF.R.U32.HI R12, RZ, 0x17, R13 ;  /* 0x00000017ff0c7819 */ /* 0x000fe2000001160d */
[----:B------:R-:W-:Y:S01]  /*2a20*/  BSSY.RECONVERGENT B0, `(.L_x_190) ;  /* 0x0000063000007945 */ /* 0x000fe20003800200 */
[----:B------:R-:W-:Y:S02]  /*2a30*/  SHF.R.U32.HI R19, RZ, 0x17, R0 ;  /* 0x00000017ff137819 */ /* 0x000fe40000011600 */
[----:B------:R-:W-:Y:S02]  /*2a40*/  LOP3.LUT R12, R12, 0xff, RZ, 0xc0, !PT ;  /* 0x000000ff0c0c7812 */ /* 0x000fe400078ec0ff */
[----:B------:R-:W-:Y:S02]  /*2a50*/  LOP3.LUT R19, R19, 0xff, RZ, 0xc0, !PT ;  /* 0x000000ff13137812 */ /* 0x000fe400078ec0ff */
[----:B------:R-:W-:Y:S02]  /*2a60*/  IADD3 R7, PT, PT, R12, -0x1, RZ ;  /* 0xffffffff0c077810 */ /* 0x000fe40007ffe0ff */
[----:B------:R-:W-:Y:S01]  /*2a70*/  MOV R25, R13 ;  /* 0x0000000d00197202 */ /* 0x000fe20000000f00 */
[----:B------:R-:W-:Y:S01]  /*2a80*/  VIADD R21, R19, 0xffffffff ;  /* 0xffffffff13157836 */ /* 0x000fe20000000000 */
[----:B------:R-:W-:-:S04]  /*2a90*/  ISETP.GT.U32.AND P0, PT, R7, 0xfd, PT ;  /* 0x000000fd0700780c */ /* 0x000fc80003f04070 */
[----:B------:R-:W-:-:S13]  /*2aa0*/  ISETP.GT.U32.OR P0, PT, R21, 0xfd, P0 ;  /* 0x000000fd1500780c */ /* 0x000fda0000704470 */
[----:B------:R-:W-:Y:S01]  /*2ab0*/  @!P0 IMAD.MOV.U32 R8, RZ, RZ, RZ ;  /* 0x000000ffff088224 */ /* 0x000fe200078e00ff */
[----:B------:R-:W-:Y:S06]  /*2ac0*/  @!P0 BRA `(.L_x_191) ;  /* 0x00000000005c8947 */ /* 0x000fec0003800000 */
[----:B------:R-:W-:Y:S02]  /*2ad0*/  FSETP.GTU.FTZ.AND P0, PT, |R0|, +INF , PT ;  /* 0x7f8000000000780b */ /* 0x000fe40003f1c200 */
[----:B------:R-:W-:-:S04]  /*2ae0*/  FSETP.GTU.FTZ.AND P1, PT, |R13|, +INF , PT ;  /* 0x7f8000000d00780b */ /* 0x000fc80003f3c200 */
[----:B------:R-:W-:-:S13]  /*2af0*/  PLOP3.LUT P0, PT, P0, P1, PT, 0xf8, 0x8f ;  /* 0x00000000008f781c */ /* 0x000fda0000703f70 */
[----:B------:R-:W-:Y:S05]  /*2b00*/  @P0 BRA `(.L_x_192) ;  /* 0x00000004004c0947 */ /* 0x000fea0003800000 */
[----:B------:R-:W-:-:S13]  /*2b10*/  LOP3.LUT P0, RZ, R25, 0x7fffffff, R0, 0xc8, !PT ;  /* 0x7fffffff19ff7812 */ /* 0x000fda000780c800 */
[----:B------:R-:W-:Y:S05]  /*2b20*/  @!P0 BRA `(.L_x_193) ;  /* 0x00000004003c8947 */ /* 0x000fea0003800000 */
[C---:B------:R-:W-:Y:S02]  /*2b30*/  FSETP.NEU.FTZ.AND P2, PT, |R0|.reuse, +INF , PT ;  /* 0x7f8000000000780b */ /* 0x040fe40003f5d200 */
[----:B------:R-:W-:Y:S02]  /*2b40*/  FSETP.NEU.FTZ.AND P1, PT, |R13|, +INF , PT ;  /* 0x7f8000000d00780b */ /* 0x000fe40003f3d200 */
[----:B------:R-:W-:-:S11]  /*2b50*/  FSETP.NEU.FTZ.AND P0, PT, |R0|, +INF , PT ;  /* 0x7f8000000000780b */ /* 0x000fd60003f1d200 */
[----:B------:R-:W-:Y:S05]  /*2b60*/  @!P1 BRA !P2, `(.L_x_193) ;  /* 0x00000004002c9947 */ /* 0x000fea0005000000 */
[----:B------:R-:W-:-:S04]  /*2b70*/  LOP3.LUT P2, RZ, R0, 0x7fffffff, RZ, 0xc0, !PT ;  /* 0x7fffffff00ff7812 */ /* 0x000fc8000784c0ff */
[----:B------:R-:W-:-:S13]  /*2b80*/  PLOP3.LUT P1, PT, P1, P2, PT, 0x2f, 0xf2 ;  /* 0x0000000000f2781c */ /* 0x000fda0000f24577 */
[----:B------:R-:W-:Y:S05]  /*2b90*/  @P1 BRA `(.L_x_194) ;  /* 0x0000000400181947 */ /* 0x000fea0003800000 */
[----:B------:R-:W-:-:S04]  /*2ba0*/  LOP3.LUT P1, RZ, R25, 0x7fffffff, RZ, 0xc0, !PT ;  /* 0x7fffffff19ff7812 */ /* 0x000fc8000782c0ff */
[----:B------:R-:W-:-:S13]  /*2bb0*/  PLOP3.LUT P0, PT, P0, P1, PT, 0x2f, 0xf2 ;  /* 0x0000000000f2781c */ /* 0x000fda0000702577 */
[----:B------:R-:W-:Y:S05]  /*2bc0*/  @P0 BRA `(.L_x_195) ;  /* 0x0000000400000947 */ /* 0x000fea0003800000 */
[----:B------:R-:W-:Y:S02]  /*2bd0*/  ISETP.GE.AND P0, PT, R21, RZ, PT ;  /* 0x000000ff1500720c */ /* 0x000fe40003f06270 */
[----:B------:R-:W-:-:S11]  /*2be0*/  ISETP.GE.AND P1, PT, R7, RZ, PT ;  /* 0x000000ff0700720c */ /* 0x000fd60003f26270 */
[----:B------:R-:W-:Y:S01]  /*2bf0*/  @P0 MOV R8, RZ ;  /* 0x000000ff00080202 */ /* 0x000fe20000000f00 */
[----:B------:R-:W-:Y:S02]  /*2c00*/  @!P0 IMAD.MOV.U32 R8, RZ, RZ, -0x40 ;  /* 0xffffffc0ff088424 */ /* 0x000fe400078e00ff */
[----:B------:R-:W-:Y:S01]  /*2c10*/  @!P0 FFMA R0, R0, 1.84467440737095516160e+19, RZ ;  /* 0x5f80000000008823 */ /* 0x000fe200000000ff */
[----:B------:R-:W-:Y:S02]  /*2c20*/  @!P1 FFMA R25, R13, 1.84467440737095516160e+19, RZ ;  /* 0x5f8000000d199823 */ /* 0x000fe400000000ff */
[----:B------:R-:W-:-:S07]  /*2c30*/  @!P1 IADD3 R8, PT, PT, R8, 0x40, RZ ;  /* 0x0000004008089810 */ /* 0x000fce0007ffe0ff */
.L_x_191:
[----:B------:R-:W-:Y:S01]  /*2c40*/  LEA R22, R12, 0xc0800000, 0x17 ;  /* 0xc08000000c167811 */ /* 0x000fe200078eb8ff */
[----:B------:R-:W-:Y:S01]  /*2c50*/  BSSY.RECONVERGENT B1, `(.L_x_196) ;  /* 0x0000036000017945 */ /* 0x000fe20003800200 */
[----:B------:R-:W-:-:S03]  /*2c60*/  IADD3 R19, PT, PT, R19, -0x7f, RZ ;  /* 0xffffff8113137810 */ /* 0x000fc60007ffe0ff */
[----:B------:R-:W-:Y:S02]  /*2c70*/  IMAD.IADD R25, R25, 0x1, -R22 ;  /* 0x0000000119197824 */ /* 0x000fe400078e0a16 */
[C---:B------:R-:W-:Y:S01]  /*2c80*/  IMAD R0, R19.reuse, -0x800000, R0 ;  /* 0xff80000013007824 */ /* 0x040fe200078e0200 */
[----:B------:R-:W-:Y:S01]  /*2c90*/  IADD3 R19, PT, PT, R19, 0x7f, -R12 ;  /* 0x0000007f13137810 */ /* 0x000fe20007ffe80c */
[----:B------:R-:W0:Y:S01]  /*2ca0*/  MUFU.RCP R22, R25 ;  /* 0x0000001900167308 */ /* 0x000e220000001000 */
[----:B------:R-:W-:-:S03]  /*2cb0*/  FADD.FTZ R21, -R25, -RZ ;  /* 0x800000ff19157221 */ /* 0x000fc60000010100 */
[----:B------:R-:W-:Y:S02]  /*2cc0*/  IMAD.IADD R19, R19, 0x1, R8 ;  /* 0x0000000113137824 */ /* 0x000fe400078e0208 */
[----:B0-----:R-:W-:-:S04]  /*2cd0*/  FFMA R7, R22, R21, 1 ;  /* 0x3f80000016077423 */ /* 0x001fc80000000015 */
[----:B------:R-:W-:-:S04]  /*2ce0*/  FFMA R7, R22, R7, R22 ;  /* 0x0000000716077223 */ /* 0x000fc80000000016 */
[----:B------:R-:W-:-:S04]  /*2cf0*/  FFMA R22, R0, R7, RZ ;  /* 0x0000000700167223 */ /* 0x000fc800000000ff */
[----:B------:R-:W-:-:S04]  /*2d00*/  FFMA R24, R21, R22, R0 ;  /* 0x0000001615187223 */ /* 0x000fc80000000000 */
[----:B------:R-:W-:-:S04]  /*2d10*/  FFMA R24, R7, R24, R22 ;  /* 0x0000001807187223 */ /* 0x000fc80000000016 */
[----:B------:R-:W-:-:S04]  /*2d20*/  FFMA R21, R21, R24, R0 ;  /* 0x0000001815157223 */ /* 0x000fc80000000000 */
[----:B------:R-:W-:-:S05]  /*2d30*/  FFMA R0, R7, R21, R24 ;  /* 0x0000001507007223 */ /* 0x000fca0000000018 */
[----:B------:R-:W-:-:S04]  /*2d40*/  SHF.R.U32.HI R12, RZ, 0x17, R0 ;  /* 0x00000017ff0c7819 */ /* 0x000fc80000011600 */
[----:B------:R-:W-:-:S04]  /*2d50*/  LOP3.LUT R8, R12, 0xff, RZ, 0xc0, !PT ;  /* 0x000000ff0c087812 */ /* 0x000fc800078ec0ff */
[----:B------:R-:W-:-:S05]  /*2d60*/  IADD3 R8, PT, PT, R8, R19, RZ ;  /* 0x0000001308087210 */ /* 0x000fca0007ffe0ff */
[----:B------:R-:W-:-:S05]  /*2d70*/  VIADD R12, R8, 0xffffffff ;  /* 0xffffffff080c7836 */ /* 0x000fca0000000000 */
[----:B------:R-:W-:-:S13]  /*2d80*/  ISETP.GE.U32.AND P0, PT, R12, 0xfe, PT ;  /* 0x000000fe0c00780c */ /* 0x000fda0003f06070 */
[----:B------:R-:W-:Y:S05]  /*2d90*/  @!P0 BRA `(.L_x_197) ;  /* 0x0000000000808947 */ /* 0x000fea0003800000 */
[----:B------:R-:W-:-:S13]  /*2da0*/  ISETP.GT.AND P0, PT, R8, 0xfe, PT ;  /* 0x000000fe0800780c */ /* 0x000fda0003f04270 */
[----:B------:R-:W-:Y:S05]  /*2db0*/  @P0 BRA `(.L_x_198) ;  /* 0x00000000006c0947 */ /* 0x000fea0003800000 */
[----:B------:R-:W-:-:S13]  /*2dc0*/  ISETP.GE.AND P0, PT, R8, 0x1, PT ;  /* 0x000000010800780c */ /* 0x000fda0003f06270 */
[----:B------:R-:W-:Y:S05]  /*2dd0*/  @P0 BRA `(.L_x_199) ;  /* 0x0000000000740947 */ /* 0x000fea0003800000 */
[----:B------:R-:W-:Y:S02]  /*2de0*/  ISETP.GE.AND P0, PT, R8, -0x18, PT ;  /* 0xffffffe80800780c */ /* 0x000fe40003f06270 */
[----:B------:R-:W-:-:S11]  /*2df0*/  LOP3.LUT R0, R0, 0x80000000, RZ, 0xc0, !PT ;  /* 0x8000000000007812 */ /* 0x000fd600078ec0ff */
[----:B------:R-:W-:Y:S05]  /*2e00*/  @!P0 BRA `(.L_x_199) ;  /* 0x0000000000688947 */ /* 0x000fea0003800000 */
[CCC-:B------:R-:W-:Y:S01]  /*2e10*/  FFMA.RZ R12, R7.reuse, R21.reuse, R24.reuse ;  /* 0x00000015070c7223 */ /* 0x1c0fe2000000c018 */
[CCC-:B------:R-:W-:Y:S01]  /*2e20*/  FFMA.RP R19, R7.reuse, R21.reuse, R24.reuse ;  /* 0x0000001507137223 */ /* 0x1c0fe20000008018 */
[----:B------:R-:W-:Y:S01]  /*2e30*/  FFMA.RM R24, R7, R21, R24 ;  /* 0x0000001507187223 */ /* 0x000fe20000004018 */
[----:B------:R-:W-:Y:S02]  /*2e40*/  IADD3 R7, PT, PT, R8, 0x20, RZ ;  /* 0x0000002008077810 */ /* 0x000fe40007ffe0ff */
[----:B------:R-:W-:Y:S02]  /*2e50*/  LOP3.LUT R12, R12, 0x7fffff, RZ, 0xc0, !PT ;  /* 0x007fffff0c0c7812 */ /* 0x000fe400078ec0ff */
[----:B------:R-:W-:Y:S02]  /*2e60*/  ISETP.NE.AND P2, PT, R8, RZ, PT ;  /* 0x000000ff0800720c */ /* 0x000fe40003f45270 */
[----:B------:R-:W-:Y:S02]  /*2e70*/  LOP3.LUT R12, R12, 0x800000, RZ, 0xfc, !PT ;  /* 0x008000000c0c7812 */ /* 0x000fe400078efcff */
[----:B------:R-:W-:Y:S01]  /*2e80*/  ISETP.NE.AND P1, PT, R8, RZ, PT ;  /* 0x000000ff0800720c */ /* 0x000fe20003f25270 */
[----:B------:R-:W-:Y:S01]  /*2e90*/  IMAD.MOV R8, RZ, RZ, -R8 ;  /* 0x000000ffff087224 */ /* 0x000fe200078e0a08 */
[----:B------:R-:W-:-:S02]  /*2ea0*/  SHF.L.U32 R7, R12, R7, RZ ;  /* 0x000000070c077219 */ /* 0x000fc400000006ff */
[----:B------:R-:W-:Y:S02]  /*2eb0*/  FSETP.NEU.FTZ.AND P0, PT, R19, R24, PT ;  /* 0x000000181300720b */ /* 0x000fe40003f1d000 */
[----:B------:R-:W-:Y:S02]  /*2ec0*/  SEL R19, R8, RZ, P2 ;  /* 0x000000ff08137207 */ /* 0x000fe40001000000 */
[----:B------:R-:W-:Y:S02]  /*2ed0*/  ISETP.NE.AND P1, PT, R7, RZ, P1 ;  /* 0x000000ff0700720c */ /* 0x000fe40000f25270 */
[----:B------:R-:W-:Y:S02]  /*2ee0*/  SHF.R.U32.HI R12, RZ, R19, R12 ;  /* 0x00000013ff0c7219 */ /* 0x000fe4000001160c */
[----:B------:R-:W-:Y:S02]  /*2ef0*/  PLOP3.LUT P0, PT, P0, P1, PT, 0xf8, 0x8f ;  /* 0x00000000008f781c */ /* 0x000fe40000703f70 */
[----:B------:R-:W-:-:S02]  /*2f00*/  SHF.R.U32.HI R8, RZ, 0x1, R12 ;  /* 0x00000001ff087819 */ /* 0x000fc4000001160c */
[----:B------:R-:W-:-:S04]  /*2f10*/  SEL R7, RZ, 0x1, !P0 ;  /* 0x00000001ff077807 */ /* 0x000fc80004000000 */
[----:B------:R-:W-:-:S04]  /*2f20*/  LOP3.LUT R7, R7, 0x1, R8, 0xf8, !PT ;  /* 0x0000000107077812 */ /* 0x000fc800078ef808 */
[----:B------:R-:W-:-:S04]  /*2f30*/  LOP3.LUT R7, R7, R12, RZ, 0xc0, !PT ;  /* 0x0000000c07077212 */ /* 0x000fc800078ec0ff */
[----:B------:R-:W-:-:S04]  /*2f40*/  IADD3 R7, PT, PT, R8, R7, RZ ;  /* 0x0000000708077210 */ /* 0x000fc80007ffe0ff */
[----:B------:R-:W-:Y:S01]  /*2f50*/  LOP3.LUT R0, R7, R0, RZ, 0xfc, !PT ;  /* 0x0000000007007212 */ /* 0x000fe200078efcff */
[----:B------:R-:W-:Y:S06]  /*2f60*/  BRA `(.L_x_199) ;  /* 0x0000000000107947 */ /* 0x000fec0003800000 */
.L_x_198:
[----:B------:R-:W-:-:S04]  /*2f70*/  LOP3.LUT R0, R0, 0x80000000, RZ, 0xc0, !PT ;  /* 0x8000000000007812 */ /* 0x000fc800078ec0ff */
[----:B------:R-:W-:Y:S01]  /*2f80*/  LOP3.LUT R0, R0, 0x7f800000, RZ, 0xfc, !PT ;  /* 0x7f80000000007812 */ /* 0x000fe200078efcff */
[----:B------:R-:W-:Y:S06]  /*2f90*/  BRA `(.L_x_199) ;  /* 0x0000000000047947 */ /* 0x000fec0003800000 */
.L_x_197:
[----:B------:R-:W-:-:S07]  /*2fa0*/  IMAD R0, R19, 0x800000, R0 ;  /* 0x0080000013007824 */ /* 0x000fce00078e0200 */
.L_x_199:
[----:B------:R-:W-:Y:S05]  /*2fb0*/  BSYNC.RECONVERGENT B1 ;  /* 0x0000000000017941 */ /* 0x000fea0003800200 */
.L_x_196:
[----:B------:R-:W-:Y:S05]  /*2fc0*/  BRA `(.L_x_200) ;  /* 0x0000000000207947 */ /* 0x000fea0003800000 */
.L_x_195:
[----:B------:R-:W-:-:S04]  /*2fd0*/  LOP3.LUT R0, R25, 0x80000000, R0, 0x48, !PT ;  /* 0x8000000019007812 */ /* 0x000fc800078e4800 */
[----:B------:R-:W-:Y:S01]  /*2fe0*/  LOP3.LUT R0, R0, 0x7f800000, RZ, 0xfc, !PT ;  /* 0x7f80000000007812 */ /* 0x000fe200078efcff */
[----:B------:R-:W-:Y:S06]  /*2ff0*/  BRA `(.L_x_200) ;  /* 0x0000000000147947 */ /* 0x000fec0003800000 */
.L_x_194:
[----:B------:R-:W-:Y:S01]  /*3000*/  LOP3.LUT R0, R25, 0x80000000, R0, 0x48, !PT ;  /* 0x8000000019007812 */ /* 0x000fe200078e4800 */
[----:B------:R-:W-:Y:S06]  /*3010*/  BRA `(.L_x_200) ;  /* 0x00000000000c7947 */ /* 0x000fec0003800000 */
.L_x_193:
[----:B------:R-:W0:Y:S01]  /*3020*/  MUFU.RSQ R0, -QNAN ;  /* 0xffc0000000007908 */ /* 0x000e220000001400 */
[----:B------:R-:W-:Y:S05]  /*3030*/  BRA `(.L_x_200) ;  /* 0x0000000000047947 */ /* 0x000fea0003800000 */
.L_x_192:
[----:B------:R-:W-:-:S07]  /*3040*/  FADD.FTZ R0, R0, R13 ;  /* 0x0000000d00007221 */ /* 0x000fce0000010000 */
.L_x_200:
[----:B------:R-:W-:Y:S05]  /*3050*/  BSYNC.RECONVERGENT B0 ;  /* 0x0000000000007941 */ /* 0x000fea0003800200 */
.L_x_190:
[----:B------:R-:W-:-:S04]  /*3060*/  HFMA2 R21, -RZ, RZ, 0, 0 ;  /* 0x00000000ff157431 */ /* 0x000fc800000001ff */
[----:B0-----:R-:W-:Y:S05]  /*3070*/  RET.REL.NODEC R20 `(_Z9evaluate3iiPfS_S_iiii) ;  /* 0xffffffcc14e07950 */ /* 0x001fea0003c3ffff */
.L_x_201:
        /* <DEDUP_REMOVED lines=16> */
.L_x_886:


//--------------------- .text._Z9evaluate2iiPfS_S_ii --------------------------
	.section	.text._Z9evaluate2iiPfS_S_ii,"ax",@progbits
	.align	128
        .global         _Z9evaluate2iiPfS_S_ii
        .type           _Z9evaluate2iiPfS_S_ii,@function
        .size           _Z9evaluate2iiPfS_S_ii,(.L_x_888 - _Z9evaluate2iiPfS_S_ii)
        .other          _Z9evaluate2iiPfS_S_ii,@"STO_CUDA_ENTRY STV_DEFAULT"
_Z9evaluate2iiPfS_S_ii:
.text._Z9evaluate2iiPfS_S_ii:
        /* <DEDUP_REMOVED lines=43> */
[----:B------:R-:W0:Y:S01]  /*02b0*/  LDCU UR7, c[0x0][0x380] ;  /* 0x00007000ff0777ac */ /* 0x000e220008000800 */
[----:B------:R-:W-:Y:S01]  /*02c0*/  SHF.R.S32.HI R3, RZ, 0x1f, R12 ;  /* 0x0000001fff037819 */ /* 0x000fe2000001140c */
[----:B------:R-:W1:Y:S03]  /*02d0*/  LDCU.64 UR4, c[0x0][0x390] ;  /* 0x00007200ff0477ac */ /* 0x000e660008000a00 */
[----:B------:R-:W-:Y:S01]  /*02e0*/  LEA.HI R3, R3, R12, RZ, 0x5 ;  /* 0x0000000c03037211 */ /* 0x000fe200078f28ff */
[----:B------:R-:W2:Y:S03]  /*02f0*/  LDCU.64 UR18, c[0x0][0x358] ;  /* 0x00006b00ff1277ac */ /* 0x000ea60008000a00 */
[----:B------:R-:W-:Y:S02]  /*0300*/  SHF.R.S32.HI R0, RZ, 0x5, R3 ;  /* 0x00000005ff007819 */ /* 0x000fe40000011403 */
[----:B------:R-:W-:Y:S01]  /*0310*/  LOP3.LUT R3, R3, 0xffffffe0, RZ, 0xc0, !PT ;  /* 0xffffffe003037812 */ /* 0x000fe200078ec0ff */
[----:B------:R-:W3:Y:S03]  /*0320*/  LDCU.64 UR8, c[0x0][0x388] ;  /* 0x00007100ff0877ac */ /* 0x000ee60008000a00 */
[----:B------:R-:W-:Y:S01]  /*0330*/  IADD3 R3, PT, PT, R12, -R3, RZ ;  /* 0x800000030c037210 */ /* 0x000fe20007ffe0ff */
[----:B0-----:R-:W-:-:S02]  /*0340*/  USHF.L.U32 UR21, UR7, 0x5, URZ ;  /* 0x0000000507157899 */ /* 0x001fc400080006ff */
[----:B------:R-:W-:Y:S02]  /*0350*/  ULOP3.LUT UR22, UR7, 0x3, URZ, 0xc0, !UPT ;  /* 0x0000000307167892 */ /* 0x000fe4000f8ec0ff */
[----:B------:R-:W-:Y:S02]  /*0360*/  ULOP3.LUT UR7, UR7, 0x7ffffffc, URZ, 0xc0, !UPT ;  /* 0x7ffffffc07077892 */ /* 0x000fe4000f8ec0ff */
[----:B------:R-:W-:-:S05]  /*0370*/  IMAD R0, R0, UR21, RZ ;  /* 0x0000001500007c24 */ /* 0x000fca000f8e02ff */
[C---:B------:R-:W-:Y:S02]  /*0380*/  IADD3 R5, P0, PT, R0.reuse, R3, RZ ;  /* 0x0000000300057210 */ /* 0x040fe40007f1e0ff */
[----:B------:R-:W-:Y:S02]  /*0390*/  SHF.R.S32.HI R3, RZ, 0x1f, R3 ;  /* 0x0000001fff037819 */ /* 0x000fe40000011403 */
[----:B-1----:R-:W-:Y:S01]  /*03a0*/  LEA R6, P1, R5, UR4, 0x2 ;  /* 0x0000000405067c11 */ /* 0x002fe2000f8210ff */
[----:B------:R-:W-:Y:S01]  /*03b0*/  UMOV UR4, URZ ;  /* 0x000000ff00047c82 */ /* 0x000fe20008000000 */
[----:B------:R-:W-:-:S04]  /*03c0*/  LEA.HI.X.SX32 R0, R0, R3, 0x1, P0 ;  /* 0x0000000300007211 */ /* 0x000fc800000f0eff */
[----:B--23--:R-:W-:-:S07]  /*03d0*/  LEA.HI.X R5, R5, UR5, R0, 0x2, P1 ;  /* 0x0000000505057c11 */ /* 0x00cfce00088f1400 */
.L_x_262:
[----:B0-----:R-:W0:Y:S02]  /*03e0*/  LDCU.64 UR10, c[0x0][0x380] ;  /* 0x00007000ff0a77ac */ /* 0x001e240008000a00 */
[----:B0-----:R-:W-:-:S04]  /*03f0*/  UIADD3 UR5, UPT, UPT, UR10, -0x1, URZ ;  /* 0xffffffff0a057890 */ /* 0x001fc8000fffe0ff */
[----:B------:R-:W-:-:S04]  /*0400*/  UIMAD UR5, UR5, UR11, UR4 ;  /* 0x0000000b050572a4 */ /* 0x000fc8000f8e0204 */
[----:B------:R-:W-:-:S12]  /*0410*/  USHF.L.U32 UR5, UR5, 0x2, URZ ;  /* 0x0000000205057899 */ /* 0x000fd800080006ff */
[----:B------:R-:W0:Y:S02]  /*0420*/  LDCU UR17, c[0x3][UR5] ;  /* 0x00c00000051177ac */ /* 0x000e240008000800 */
[----:B0-----:R-:W-:-:S09]  /*0430*/  UISETP.GE.AND UP0, UPT, UR17, 0x1, UPT ;  /* 0x000000011100788c */ /* 0x001fd2000bf06270 */
[----:B-1----:R-:W-:Y:S05]  /*0440*/  BRA.U !UP0, `(.L_x_202) ;  /* 0x00000021085c7547 */ /* 0x002fea000b800000 */
[----:B------:R-:W-:Y:S01]  /*0450*/  UMOV UR10, 0x320 ;  /* 0x00000320000a7882 */ /* 0x000fe20000000000 */
[----:B------:R-:W-:Y:S01]  /*0460*/  UMOV UR5, URZ ;  /* 0x000000ff00057c82 */ /* 0x000fe20008000000 */
[----:B------:R-:W-:-:S12]  /*0470*/  ULEA UR10, UR4, UR10, 0x2 ;  /* 0x0000000a040a7291 */ /* 0x000fd8000f8e10ff */
.L_x_261:
[----:B0-----:R-:W0:Y:S01]  /*0480*/  S2R R0, SR_TID.X ;  /* 0x0000000000007919 */ /* 0x001e220000002100 */
[----:B------:R-:W-:Y:S01]  /*0490*/  BSSY.RECONVERGENT B0, `(.L_x_203) ;  /* 0x000003e000007945 */ /* 0x000fe20003800200 */
[----:B------:R-:W-:Y:S01]  /*04a0*/  BAR.SYNC.DEFER_BLOCKING 0x0 ;  /* 0x0000000000007b1d */ /* 0x000fe20000010000 */
[----:B0-----:R-:W-:-:S13]  /*04b0*/  ISETP.NE.AND P0, PT, R0, RZ, PT ;  /* 0x000000ff0000720c */ /* 0x001fda0003f05270 */
[----:B-1----:R-:W-:Y:S05]  /*04c0*/  @P0 BRA `(.L_x_204) ;  /* 0x0000000000e80947 */ /* 0x002fea0003800000 */
[----:B------:R-:W0:Y:S01]  /*04d0*/  LDC R0, c[0x0][0x384] ;  /* 0x0000e100ff007b82 */ /* 0x000e220000000800 */
[----:B------:R-:W1:Y:S01]  /*04e0*/  LDCU UR6, c[0x3][UR10] ;  /* 0x00c000000a0677ac */ /* 0x000e620008000800 */
[----:B------:R-:W-:-:S04]  /*04f0*/  USHF.L.U32 UR11, UR5, UR4, URZ ;  /* 0x00000004050b7299 */ /* 0x000fc800080006ff */
[----:B-1----:R-:W-:-:S03]  /*0500*/  UIADD3 UR13, UPT, UPT, UR6, UR11, URZ ;  /* 0x0000000b060d7290 */ /* 0x002fc6000fffe0ff */
[----:B------:R-:W-:Y:S01]  /*0510*/  UMOV UR6, URZ ;  /* 0x000000ff00067c82 */ /* 0x000fe20008000000 */
[----:B------:R-:W-:-:S08]  /*0520*/  UMOV UR11, 0x320 ;  /* 0x00000320000b7882 */ /* 0x000fd00000000000 */
.L_x_205:
        /* <DEDUP_REMOVED lines=16> */
.L_x_209:
        /* <DEDUP_REMOVED lines=10> */
.L_x_208:
        /* <DEDUP_REMOVED lines=8> */
.L_x_207:
[----:B------:R-:W0:Y:S01]  /*0750*/  S2UR UR16, SR_CgaCtaId ;  /* 0x00000000001079c3 */ /* 0x000e220000008800 */
[----:B------:R-:W-:Y:S01]  /*0760*/  UMOV UR15, 0x400 ;  /* 0x00000400000f7882 */ /* 0x000fe20000000000 */
[----:B------:R-:W-:Y:S02]  /*0770*/  UIADD3 UR14, UPT, UPT, -UR12, UR14, URZ ;  /* 0x0000000e0c0e7290 */ /* 0x000fe4000fffe1ff */
[----:B------:R-:W-:Y:S02]  /*0780*/  UISETP.NE.AND UP0, UPT, UR11, URZ, UPT ;  /* 0x000000ff0b00728c */ /* 0x000fe4000bf05270 */
[----:B------:R-:W-:Y:S02]  /*0790*/  UIADD3 UR13, UPT, UPT, -UR6, UR13, URZ ;  /* 0x0000000d060d7290 */ /* 0x000fe4000fffe1ff */
[----:B------:R-:W-:Y:S01]  /*07a0*/  IMAD.U32 R0, RZ, RZ, UR14 ;  /* 0x0000000eff007e24 */ /* 0x000fe2000f8e00ff */
[----:B------:R-:W-:Y:S01]  /*07b0*/  UIADD3 UR6, UPT, UPT, UR11, -0x1, URZ ;  /* 0xffffffff0b067890 */ /* 0x000fe2000fffe0ff */
[----:B------:R-:W-:Y:S01]  /*07c0*/  UMOV UR14, UR12 ;  /* 0x0000000c000e7c82 */ /* 0x000fe20008000000 */
[----:B0-----:R-:W-:-:S04]  /*07d0*/  ULEA UR15, UR16, UR15, 0x18 ;  /* 0x0000000f100f7291 */ /* 0x001fc8000f8ec0ff */
[----:B------:R-:W-:-:S03]  /*07e0*/  ULEA UR15, UR11, UR15, 0x2 ;  /* 0x0000000f0b0f7291 */ /* 0x000fc6000f8e10ff */
[----:B------:R-:W-:-:S06]  /*07f0*/  UMOV UR11, UR6 ;  /* 0x00000006000b7c82 */ /* 0x000fcc0008000000 */
[----:B------:R0:W-:Y:S01]  /*0800*/  STS [UR15+0x4], R0 ;  /* 0x00000400ff007988 */ /* 0x0001e2000800080f */
[----:B------:R-:W-:Y:S05]  /*0810*/  BRA.U UP0, `(.L_x_209) ;  /* 0xfffffffd00847547 */ /* 0x000fea000b83ffff */
.L_x_206:
[----:B------:R-:W1:Y:S01]  /*0820*/  S2UR UR11, SR_CgaCtaId ;  /* 0x00000000000b79c3 */ /* 0x000e620000008800 */
[----:B------:R-:W-:Y:S01]  /*0830*/  UMOV UR6, 0x400 ;  /* 0x0000040000067882 */ /* 0x000fe20000000000 */
[----:B0-----:R-:W-:Y:S01]  /*0840*/  IMAD.U32 R0, RZ, RZ, UR12 ;  /* 0x0000000cff007e24 */ /* 0x001fe2000f8e00ff */
[----:B-1----:R-:W-:-:S09]  /*0850*/  ULEA UR6, UR11, UR6, 0x18 ;  /* 0x000000060b067291 */ /* 0x002fd2000f8ec0ff */
[----:B------:R0:W-:Y:S03]  /*0860*/  STS [UR6], R0 ;  /* 0x00000000ff007988 */ /* 0x0001e60008000806 */
.L_x_204:
[----:B------:R-:W-:Y:S05]  /*0870*/  BSYNC.RECONVERGENT B0 ;  /* 0x0000000000007941 */ /* 0x000fea0003800200 */
.L_x_203:
[----:B------:R-:W1:Y:S02]  /*0880*/  LDCU UR6, c[0x0][0x380] ;  /* 0x00007000ff0677ac */ /* 0x000e640008000800 */
[----:B-1----:R-:W-:Y:S01]  /*0890*/  UISETP.GT.AND UP0, UPT, UR6, URZ, UPT ;  /* 0x000000ff0600728c */ /* 0x002fe2000bf04270 */
[----:B------:R-:W-:Y:S08]  /*08a0*/  BAR.SYNC.DEFER_BLOCKING 0x0 ;  /* 0x0000000000007b1d */ /* 0x000ff00000010000 */
[----:B------:R-:W-:Y:S05]  /*08b0*/  BRA.U UP0, `(.L_x_210) ;  /* 0x00000001003c7547 */ /* 0x000fea000b800000 */
[----:B------:R-:W1:Y:S01]  /*08c0*/  LDC.64 R8, c[0x0][0x398] ;  /* 0x0000e600ff087b82 */ /* 0x000e620000000a00 */
[----:B------:R-:W-:Y:S01]  /*08d0*/  BSSY.RECONVERGENT B0, `(.L_x_211) ;  /* 0x000000c000007945 */ /* 0x000fe20003800200 */
[----:B0-----:R-:W-:-:S07]  /*08e0*/  MOV R0, R12 ;  /* 0x0000000c00007202 */ /* 0x001fce0000000f00 */
.L_x_212:
[----:B------:R-:W-:Y:S02]  /*08f0*/  IMAD.U32 R10, RZ, RZ, UR8 ;  /* 0x00000008ff0a7e24 */ /* 0x000fe4000f8e00ff */
[----:B------:R-:W-:Y:S02]  /*0900*/  IMAD.U32 R11, RZ, RZ, UR9 ;  /* 0x00000009ff0b7e24 */ /* 0x000fe4000f8e00ff */
[----:B01----:R-:W-:-:S03]  /*0910*/  IMAD.WIDE R2, R0, 0x4, R8 ;  /* 0x0000000400027825 */ /* 0x003fc600078e0208 */
[----:B------:R-:W2:Y:S04]  /*0920*/  LDG.E R10, desc[UR18][R10.64] ;  /* 0x000000120a0a7981 */ /* 0x000ea8000c1e1900 */
[----:B------:R-:W2:Y:S01]  /*0930*/  LDG.E R13, desc[UR18][R2.64] ;  /* 0x00000012020d7981 */ /* 0x000ea2000c1e1900 */
[----:B------:R-:W-:-:S04]  /*0940*/  IADD3 R0, PT, PT, R0, 0x20, RZ ;  /* 0x0000002000007810 */ /* 0x000fc80007ffe0ff */
[----:B------:R-:W-:Y:S01]  /*0950*/  ISETP.GE.AND P0, PT, R0, R7, PT ;  /* 0x000000070000720c */ /* 0x000fe20003f06270 */
[----:B--2---:R-:W-:-:S05]  /*0960*/  FADD R13, R10, R13 ;  /* 0x0000000d0a0d7221 */ /* 0x004fca0000000000 */
[----:B------:R0:W-:Y:S07]  /*0970*/  STG.E desc[UR18][R2.64], R13 ;  /* 0x0000000d02007986 */ /* 0x0001ee000c101912 */
[----:B------:R-:W-:Y:S05]  /*0980*/  @!P0 BRA `(.L_x_212) ;  /* 0xfffffffc00d88947 */ /* 0x000fea000383ffff */
[----:B------:R-:W-:Y:S05]  /*0990*/  BSYNC.RECONVERGENT B0 ;  /* 0x0000000000007941 */ /* 0x000fea0003800200 */
.L_x_211:
[----:B------:R-:W-:Y:S05]  /*09a0*/  BRA `(.L_x_213) ;  /* 0x0000001800ec7947 */ /* 0x000fea0003800000 */
.L_x_210:
[----:B------:R-:W-:Y:S01]  /*09b0*/  BSSY.RECONVERGENT B0, `(.L_x_213) ;  /* 0x00001ba000007945 */ /* 0x000fe20003800200 */
[----:B------:R-:W-:Y:S01]  /*09c0*/  IMAD.MOV.U32 R4, RZ, RZ, R12 ;  /* 0x000000ffff047224 */ /* 0x000fe200078e000c */
[----:B------:R-:W-:Y:S01]  /*09d0*/  MOV R17, R5 ;  /* 0x0000000500117202 */ /* 0x000fe20000000f00 */
[----:B------:R-:W-:-:S07]  /*09e0*/  IMAD.MOV.U32 R16, RZ, RZ, R6 ;  /* 0x000000ffff107224 */ /* 0x000fce00078e0006 */
.L_x_260:
[----:B-1----:R-:W1:Y:S01]  /*09f0*/  LDCU UR6, c[0x0][0x380] ;  /* 0x00007000ff0677ac */ /* 0x002e620008000800 */
[----:B------:R-:W-:Y:S02]  /*0a00*/  HFMA2 R23, -RZ, RZ, 0, 0 ;  /* 0x00000000ff177431 */ /* 0x000fe400000001ff */
[----:B------:R-:W-:Y:S02]  /*0a10*/  IMAD.MOV.U32 R20, RZ, RZ, 0x3f800000 ;  /* 0x3f800000ff147424 */ /* 0x000fe400078e00ff */
[----:B------:R-:W-:Y:S01]  /*0a20*/  IMAD.MOV.U32 R10, RZ, RZ, RZ ;  /* 0x000000ffff0a7224 */ /* 0x000fe200078e00ff */
[----:B-1----:R-:W-:-:S09]  /*0a30*/  UISETP.GE.U32.AND UP0, UPT, UR6, 0x4, UPT ;  /* 0x000000040600788c */ /* 0x002fd2000bf06070 */
[----:B------:R-:W-:Y:S05]  /*0a40*/  BRA.U !UP0, `(.L_x_214) ;  /* 0x0000000d08907547 */ /* 0x000fea000b800000 */
[----:B------:R-:W-:Y:S01]  /*0a50*/  IMAD.MOV.U32 R20, RZ, RZ, 0x3f800000 ;  /* 0x3f800000ff147424 */ /* 0x000fe200078e00ff */
[----:B------:R-:W-:Y:S01]  /*0a60*/  MOV R23, RZ ;  /* 0x000000ff00177202 */ /* 0x000fe20000000f00 */
[----:B------:R-:W-:-:S07]  /*0a70*/  IMAD.MOV.U32 R3, RZ, RZ, RZ ;  /* 0x000000ffff037224 */ /* 0x000fce00078e00ff */
.L_x_239:
[----:B------:R-:W1:Y:S01]  /*0a80*/  S2UR UR11, SR_CgaCtaId ;  /* 0x00000000000b79c3 */ /* 0x000e620000008800 */
[----:B------:R-:W-:Y:S01]  /*0a90*/  UMOV UR6, 0x400 ;  /* 0x0000040000067882 */ /* 0x000fe20000000000 */
[----:B------:R-:W-:Y:S01]  /*0aa0*/  IMAD.MOV.U32 R13, RZ, RZ, 0x1 ;  /* 0x00000001ff0d7424 */ /* 0x000fe200078e00ff */
[----:B------:R-:W-:Y:S01]  /*0ab0*/  SHF.L.U32 R15, R3, 0x5, RZ ;  /* 0x00000005030f7819 */ /* 0x000fe200000006ff */
[----:B-1----:R-:W-:-:S06]  /*0ac0*/  ULEA UR6, UR11, UR6, 0x18 ;  /* 0x000000060b067291 */ /* 0x002fcc000f8ec0ff */
[C---:B------:R-:W-:Y:S01]  /*0ad0*/  LEA R8, R3.reuse, UR6, 0x2 ;  /* 0x0000000603087c11 */ /* 0x040fe2000f8e10ff */
[----:B------:R-:W-:-:S05]  /*0ae0*/  VIADD R3, R3, 0x4 ;  /* 0x0000000403037836 */ /* 0x000fca0000000000 */
[----:B------:R-:W0:Y:S01]  /*0af0*/  LDS.128 R8, [R8] ;  /* 0x0000000008087984 */ /* 0x000e220000000c00 */
[----:B------:R-:W-:Y:S02]  /*0b00*/  ISETP.NE.AND P2, PT, R3, UR7, PT ;  /* 0x0000000703007c0c */ /* 0x000fe4000bf45270 */
        /* <DEDUP_REMOVED lines=8> */
[----:B------:R-:W-:Y:S05]  /*0b90*/  CALL.REL.NOINC `($__internal_4_$__cuda_sm20_rcp_rn_f32_slowpath) ;  /* 0x00000018009c7944 */ /* 0x000fea0003c00000 */
[----:B------:R-:W-:Y:S05]  /*0ba0*/  BRA `(.L_x_216) ;  /* 0x0000000000107947 */ /* 0x000fea0003800000 */
.L_x_215:
[----:B------:R-:W0:Y:S02]  /*0bb0*/  MUFU.RCP R19, R2 ;  /* 0x0000000200137308 */ /* 0x000e240000001000 */
[----:B0-----:R-:W-:-:S04]  /*0bc0*/  FFMA R0, R2, R19, -1 ;  /* 0xbf80000002007423 */ /* 0x001fc80000000013 */
[----:B------:R-:W-:-:S04]  /*0bd0*/  FADD.FTZ R0, -R0, -RZ ;  /* 0x800000ff00007221 */ /* 0x000fc80000010100 */
[----:B------:R-:W-:-:S07]  /*0be0*/  FFMA R19, R19, R0, R19 ;  /* 0x0000000013137223 */ /* 0x000fce0000000013 */
.L_x_216:
        /* <DEDUP_REMOVED lines=14> */
[----:B------:R-:W-:Y:S05]  /*0cd0*/  CALL.REL.NOINC `($__internal_5_$__cuda_sm3x_div_rn_noftz_f32_slowpath) ;  /* 0x0000001c00247944 */ /* 0x000fea0003c00000 */
.L_x_218:
[----:B------:R-:W-:Y:S05]  /*0ce0*/  BSYNC.RECONVERGENT B3 ;  /* 0x0000000000037941 */ /* 0x000fea0003800200 */
.L_x_217:
        /* <DEDUP_REMOVED lines=17> */
[----:B------:R-:W-:Y:S05]  /*0e00*/  CALL.REL.NOINC `($__internal_5_$__cuda_sm3x_div_rn_noftz_f32_slowpath) ;  /* 0x0000001800d87944 */ /* 0x000fea0003c00000 */
.L_x_220:
[----:B------:R-:W-:Y:S05]  /*0e10*/  BSYNC.RECONVERGENT B3 ;  /* 0x0000000000037941 */ /* 0x000fea0003800200 */
.L_x_219:
        /* <DEDUP_REMOVED lines=11> */
[----:B------:R-:W-:Y:S02]  /*0ed0*/  MOV R19, R8 ;  /* 0x0000000800137202 */ /* 0x000fe40000000f00 */
[----:B------:R-:W-:-:S07]  /*0ee0*/  MOV R22, 0xf00 ;  /* 0x00000f0000167802 */ /* 0x000fce0000000f00 */
[----:B------:R-:W-:Y:S05]  /*0ef0*/  CALL.REL.NOINC `($__internal_4_$__cuda_sm20_rcp_rn_f32_slowpath) ;  /* 0x0000001400c47944 */ /* 0x000fea0003c00000 */
[----:B------:R-:W-:Y:S05]  /*0f00*/  BRA `(.L_x_222) ;  /* 0x0000000000107947 */ /* 0x000fea0003800000 */
.L_x_221:
[----:B------:R-:W0:Y:S02]  /*0f10*/  MUFU.RCP R19, R8 ;  /* 0x0000000800137308 */ /* 0x000e240000001000 */
[----:B0-----:R-:W-:-:S04]  /*0f20*/  FFMA R0, R8, R19, -1 ;  /* 0xbf80000008007423 */ /* 0x001fc80000000013 */
[----:B------:R-:W-:-:S04]  /*0f30*/  FADD.FTZ R0, -R0, -RZ ;  /* 0x800000ff00007221 */ /* 0x000fc80000010100 */
[----:B------:R-:W-:-:S07]  /*0f40*/  FFMA R19, R19, R0, R19 ;  /* 0x0000000013137223 */ /* 0x000fce0000000013 */
.L_x_222:
        /* <DEDUP_REMOVED lines=13> */
[----:B------:R-:W-:Y:S05]  /*1020*/  CALL.REL.NOINC `($__internal_5_$__cuda_sm3x_div_rn_noftz_f32_slowpath) ;  /* 0x0000001800507944 */ /* 0x000fea0003c00000 */
.L_x_224:
[----:B------:R-:W-:Y:S05]  /*1030*/  BSYNC.RECONVERGENT B3 ;  /* 0x0000000000037941 */ /* 0x000fea0003800200 */
.L_x_223:
        /* <DEDUP_REMOVED lines=18> */
.L_x_226:
[----:B------:R-:W-:Y:S05]  /*1160*/  BSYNC.RECONVERGENT B3 ;  /* 0x0000000000037941 */ /* 0x000fea0003800200 */
.L_x_225:
[----:B------:R-:W-:Y:S02]  /*1170*/  MOV R13, 0x1 ;  /* 0x00000001000d7802 */ /* 0x000fe40000000f00 */
[C---:B------:R-:W-:Y:S02]  /*1180*/  FSETP.GE.AND P0, PT, R2.reuse, RZ, PT ;  /* 0x000000ff0200720b */ /* 0x040fe40003f06000 */
[----:B------:R-:W-:Y:S02]  /*1190*/  SHF.L.U32 R0, R13, R10, RZ ;  /* 0x0000000a0d007219 */ /* 0x000fe400000006ff */
[----:B------:R-:W-:Y:S02]  /*11a0*/  FSEL R2, -R2, R2, P0 ;  /* 0x0000000202027208 */ /* 0x000fe40000000100 */
[----:B------:R-:W-:-:S03]  /*11b0*/  I2FP.F32.S32 R8, R0 ;  /* 0x0000000000087245 */ /* 0x000fc60000201400 */
[----:B------:R-:W-:Y:S02]  /*11c0*/  FADD R13, R2, 1 ;  /* 0x3f800000020d7421 */ /* 0x000fe40000000000 */
[----:B------:R-:W-:Y:S02]  /*11d0*/  VIADD R0, R8, 0x1800000 ;  /* 0x0180000008007836 */ /* 0x000fe40000000000 */
[----:B------:R-:W-:-:S03]  /*11e0*/  FMUL R20, R20, R13 ;  /* 0x0000000d14147220 */ /* 0x000fc60000400000 */
[----:B------:R-:W-:-:S04]  /*11f0*/  LOP3.LUT R0, R0, 0x7f800000, RZ, 0xc0, !PT ;  /* 0x7f80000000007812 */ /* 0x000fc800078ec0ff */
[----:B------:R-:W-:-:S13]  /*1200*/  ISETP.GT.U32.AND P0, PT, R0, 0x1ffffff, PT ;  /* 0x01ffffff0000780c */ /* 0x000fda0003f04070 */
[----:B------:R-:W-:Y:S05]  /*1210*/  @P0 BRA `(.L_x_227) ;  /* 0x0000000000100947 */ /* 0x000fea0003800000 */
[----:B------:R-:W-:Y:S02]  /*1220*/  MOV R19, R8 ;  /* 0x0000000800137202 */ /* 0x000fe40000000f00 */
[----:B------:R-:W-:-:S07]  /*1230*/  MOV R22, 0x1250 ;  /* 0x0000125000167802 */ /* 0x000fce0000000f00 */
[----:B------:R-:W-:Y:S05]  /*1240*/  CALL.REL.NOINC `($__internal_4_$__cuda_sm20_rcp_rn_f32_slowpath) ;  /* 0x0000001000f07944 */ /* 0x000fea0003c00000 */
[----:B------:R-:W-:Y:S05]  /*1250*/  BRA `(.L_x_228) ;  /* 0x0000000000107947 */ /* 0x000fea0003800000 */
.L_x_227:
[----:B------:R-:W0:Y:S02]  /*1260*/  MUFU.RCP R19, R8 ;  /* 0x0000000800137308 */ /* 0x000e240000001000 */
[----:B0-----:R-:W-:-:S04]  /*1270*/  FFMA R0, R8, R19, -1 ;  /* 0xbf80000008007423 */ /* 0x001fc80000000013 */
[----:B------:R-:W-:-:S04]  /*1280*/  FADD.FTZ R0, -R0, -RZ ;  /* 0x800000ff00007221 */ /* 0x000fc80000010100 */
[----:B------:R-:W-:-:S07]  /*1290*/  FFMA R19, R19, R0, R19 ;  /* 0x0000000013137223 */ /* 0x000fce0000000013 */
.L_x_228:
        /* <DEDUP_REMOVED lines=14> */
.L_x_230:
[----:B------:R-:W-:Y:S05]  /*1380*/  BSYNC.RECONVERGENT B3 ;  /* 0x0000000000037941 */ /* 0x000fea0003800200 */
.L_x_229:
        /* <DEDUP_REMOVED lines=9> */
[----:B------:R-:W-:Y:S02]  /*1420*/  IADD3 R0, PT, PT, R9, R8, RZ ;  /* 0x0000000809007210 */ /* 0x000fe40007ffe0ff */
        /* <DEDUP_REMOVED lines=8> */
.L_x_232:
[----:B------:R-:W-:Y:S05]  /*14b0*/  BSYNC.RECONVERGENT B3 ;  /* 0x0000000000037941 */ /* 0x000fea0003800200 */
.L_x_231:
        /* <DEDUP_REMOVED lines=12> */
[----:B------:R-:W-:Y:S05]  /*1580*/  CALL.REL.NOINC `($__internal_4_$__cuda_sm20_rcp_rn_f32_slowpath) ;  /* 0x0000001000207944 */ /* 0x000fea0003c00000 */
[----:B------:R-:W-:Y:S01]  /*1590*/  MOV R9, R19 ;  /* 0x0000001300097202 */ /* 0x000fe20000000f00 */
[----:B------:R-:W-:Y:S06]  /*15a0*/  BRA `(.L_x_234) ;  /* 0x0000000000107947 */ /* 0x000fec0003800000 */
.L_x_233:
[----:B------:R-:W0:Y:S02]  /*15b0*/  MUFU.RCP R9, R19 ;  /* 0x0000001300097308 */ /* 0x000e240000001000 */
[----:B0-----:R-:W-:-:S04]  /*15c0*/  FFMA R2, R19, R9, -1 ;  /* 0xbf80000013027423 */ /* 0x001fc80000000009 */
[----:B------:R-:W-:-:S04]  /*15d0*/  FADD.FTZ R2, -R2, -RZ ;  /* 0x800000ff02027221 */ /* 0x000fc80000010100 */
[----:B------:R-:W-:-:S07]  /*15e0*/  FFMA R9, R9, R2, R9 ;  /* 0x0000000209097223 */ /* 0x000fce0000000009 */
.L_x_234:
        /* <DEDUP_REMOVED lines=14> */
[----:B------:R-:W-:Y:S05]  /*16d0*/  CALL.REL.NOINC `($__internal_5_$__cuda_sm3x_div_rn_noftz_f32_slowpath) ;  /* 0x0000001000a47944 */ /* 0x000fea0003c00000 */
.L_x_236:
[----:B------:R-:W-:Y:S05]  /*16e0*/  BSYNC.RECONVERGENT B3 ;  /* 0x0000000000037941 */ /* 0x000fea0003800200 */
.L_x_235:
        /* <DEDUP_REMOVED lines=18> */
[----:B------:R-:W-:Y:S05]  /*1810*/  CALL.REL.NOINC `($__internal_5_$__cuda_sm3x_div_rn_noftz_f32_slowpath) ;  /* 0x0000001000547944 */ /* 0x000fea0003c00000 */
.L_x_238:
[----:B------:R-:W-:Y:S05]  /*1820*/  BSYNC.RECONVERGENT B3 ;  /* 0x0000000000037941 */ /* 0x000fea0003800200 */
.L_x_237:
[----:B------:R-:W-:-:S04]  /*1830*/  FSETP.GE.AND P0, PT, R2, RZ, PT ;  /* 0x000000ff0200720b */ /* 0x000fc80003f06000 */
[----:B------:R-:W-:-:S05]  /*1840*/  FSEL R2, -R2, R2, P0 ;  /* 0x0000000202027208 */ /* 0x000fca0000000100 */
[----:B------:R-:W-:-:S04]  /*1850*/  FADD R9, R2, 1 ;  /* 0x3f80000002097421 */ /* 0x000fc80000000000 */
[----:B------:R-:W-:Y:S01]  /*1860*/  FMUL R20, R20, R9 ;  /* 0x0000000914147220 */ /* 0x000fe20000400000 */
[----:B------:R-:W-:Y:S06]  /*1870*/  @P2 BRA `(.L_x_239) ;  /* 0xfffffff000802947 */ /* 0x000fec000383ffff */
[----:B------:R-:W-:-:S07]  /*1880*/  MOV R10, UR7 ;  /* 0x00000007000a7c02 */ /* 0x000fce0008000f00 */
.L_x_214:
[----:B------:R-:W-:-:S09]  /*1890*/  UISETP.NE.AND UP0, UPT, UR22, URZ, UPT ;  /* 0x000000ff1600728c */ /* 0x000fd2000bf05270 */
[----:B------:R-:W-:Y:S05]  /*18a0*/  BRA.U !UP0, `(.L_x_240) ;  /* 0x0000000908f47547 */ /* 0x000fea000b800000 */
[----:B------:R-:W-:-:S09]  /*18b0*/  UISETP.NE.AND UP0, UPT, UR22, 0x1, UPT ;  /* 0x000000011600788c */ /* 0x000fd2000bf05270 */
[----:B------:R-:W-:Y:S05]  /*18c0*/  BRA.U !UP0, `(.L_x_241) ;  /* 0x0000000508e87547 */ /* 0x000fea000b800000 */
[----:B------:R-:W1:Y:S01]  /*18d0*/  S2UR UR11, SR_CgaCtaId ;  /* 0x00000000000b79c3 */ /* 0x000e620000008800 */
[----:B------:R-:W-:Y:S01]  /*18e0*/  UMOV UR6, 0x400 ;  /* 0x0000040000067882 */ /* 0x000fe20000000000 */
[----:B------:R-:W-:Y:S01]  /*18f0*/  IMAD.MOV.U32 R9, RZ, RZ, 0x1 ;  /* 0x00000001ff097424 */ /* 0x000fe200078e00ff */
[----:B-1----:R-:W-:-:S06]  /*1900*/  ULEA UR6, UR11, UR6, 0x18 ;  /* 0x000000060b067291 */ /* 0x002fcc000f8ec0ff */
[----:B------:R-:W-:-:S05]  /*1910*/  LEA R3, R10, UR6, 0x2 ;  /* 0x000000060a037c11 */ /* 0x000fca000f8e10ff */
[----:B------:R-:W0:Y:S02]  /*1920*/  LDS R8, [R3] ;  /* 0x0000000003087984 */ /* 0x000e240000000800 */
[----:B0-----:R-:W-:Y:S01]  /*1930*/  SHF.L.U32 R0, R9, R8, RZ ;  /* 0x0000000809007219 */ /* 0x001fe200000006ff */
[----:B------:R-:W-:-:S03]  /*1940*/  IMAD.SHL.U32 R9, R10, 0x20, RZ ;  /* 0x000000200a097824 */ /* 0x000fc600078e00ff */
[----:B------:R-:W-:-:S04]  /*1950*/  I2FP.F32.S32 R19, R0 ;  /* 0x0000000000137245 */ /* 0x000fc80000201400 */
[----:B------:R-:W-:-:S04]  /*1960*/  IADD3 R0, PT, PT, R19, 0x1800000, RZ ;  /* 0x0180000013007810 */ /* 0x000fc80007ffe0ff */
[----:B------:R-:W-:-:S04]  /*1970*/  LOP3.LUT R0, R0, 0x7f800000, RZ, 0xc0, !PT ;  /* 0x7f80000000007812 */ /* 0x000fc800078ec0ff */
[----:B------:R-:W-:-:S13]  /*1980*/  ISETP.GT.U32.AND P0, PT, R0, 0x1ffffff, PT ;  /* 0x01ffffff0000780c */ /* 0x000fda0003f04070 */
[----:B------:R-:W-:Y:S05]  /*1990*/  @P0 BRA `(.L_x_242) ;  /* 0x0000000000100947 */ /* 0x000fea0003800000 */
[----:B------:R-:W-:-:S07]  /*19a0*/  MOV R22, 0x19c0 ;  /* 0x000019c000167802 */ /* 0x000fce0000000f00 */
[----:B------:R-:W-:Y:S05]  /*19b0*/  CALL.REL.NOINC `($__internal_4_$__cuda_sm20_rcp_rn_f32_slowpath) ;  /* 0x0000000c00147944 */ /* 0x000fea0003c00000 */
[----:B------:R-:W-:Y:S01]  /*19c0*/  MOV R11, R19 ;  /* 0x00000013000b7202 */ /* 0x000fe20000000f00 */
[----:B------:R-:W-:Y:S06]  /*19d0*/  BRA `(.L_x_243) ;  /* 0x0000000000107947 */ /* 0x000fec0003800000 */
.L_x_242:
[----:B------:R-:W0:Y:S02]  /*19e0*/  MUFU.RCP R11, R19 ;  /* 0x00000013000b7308 */ /* 0x000e240000001000 */
[----:B0-----:R-:W-:-:S04]  /*19f0*/  FFMA R0, R19, R11, -1 ;  /* 0xbf80000013007423 */ /* 0x001fc8000000000b */
[----:B------:R-:W-:-:S04]  /*1a00*/  FADD.FTZ R0, -R0, -RZ ;  /* 0x800000ff00007221 */ /* 0x000fc80000010100 */
[----:B------:R-:W-:-:S07]  /*1a10*/  FFMA R11, R11, R0, R11 ;  /* 0x000000000b0b7223 */ /* 0x000fce000000000b */
.L_x_243:
        /* <DEDUP_REMOVED lines=16> */
.L_x_245:
[----:B------:R-:W-:Y:S05]  /*1b20*/  BSYNC.RECONVERGENT B3 ;  /* 0x0000000000037941 */ /* 0x000fea0003800200 */
.L_x_244:
        /* <DEDUP_REMOVED lines=19> */
.L_x_247:
[----:B------:R-:W-:Y:S05]  /*1c60*/  BSYNC.RECONVERGENT B3 ;  /* 0x0000000000037941 */ /* 0x000fea0003800200 */
.L_x_246:
[----:B------:R-:W0:Y:S01]  /*1c70*/  LDS R8, [R3+0x4] ;  /* 0x0000040003087984 */ /* 0x000e220000000800 */
[----:B------:R-:W-:Y:S01]  /*1c80*/  HFMA2 R11, -RZ, RZ, 0, 5.9604644775390625e-08 ;  /* 0x00000001ff0b7431 */ /* 0x000fe200000001ff */
[C---:B------:R-:W-:Y:S02]  /*1c90*/  FSETP.GE.AND P0, PT, R2.reuse, RZ, PT ;  /* 0x000000ff0200720b */ /* 0x040fe40003f06000 */
[----:B------:R-:W-:Y:S02]  /*1ca0*/  IADD3 R9, PT, PT, R9, 0x20, RZ ;  /* 0x0000002009097810 */ /* 0x000fe40007ffe0ff */
[----:B------:R-:W-:Y:S02]  /*1cb0*/  FSEL R2, -R2, R2, P0 ;  /* 0x0000000202027208 */ /* 0x000fe40000000100 */
[----:B0-----:R-:W-:-:S03]  /*1cc0*/  SHF.L.U32 R0, R11, R8, RZ ;  /* 0x000000080b007219 */ /* 0x001fc600000006ff */
        /* <DEDUP_REMOVED lines=9> */
[----:B------:R-:W-:Y:S01]  /*1d60*/  IMAD.MOV.U32 R0, RZ, RZ, R19 ;  /* 0x000000ffff007224 */ /* 0x000fe200078e0013 */
[----:B------:R-:W-:Y:S06]  /*1d70*/  BRA `(.L_x_249) ;  /* 0x0000000000107947 */ /* 0x000fec0003800000 */
.L_x_248:
[----:B------:R-:W0:Y:S02]  /*1d80*/  MUFU.RCP R0, R19 ;  /* 0x0000001300007308 */ /* 0x000e240000001000 */
[----:B0-----:R-:W-:-:S04]  /*1d90*/  FFMA R2, R19, R0, -1 ;  /* 0xbf80000013027423 */ /* 0x001fc80000000000 */
[----:B------:R-:W-:-:S04]  /*1da0*/  FADD.FTZ R3, -R2, -RZ ;  /* 0x800000ff02037221 */ /* 0x000fc80000010100 */
[----:B------:R-:W-:-:S07]  /*1db0*/  FFMA R0, R0, R3, R0 ;  /* 0x0000000300007223 */ /* 0x000fce0000000000 */
.L_x_249:
[----:B------:R-:W-:-:S06]  /*1dc0*/  IMAD.WIDE.U32 R2, R9, 0x4, R16 ;  /* 0x0000000409027825 */ /* 0x000fcc00078e0010 */
        /* <DEDUP_REMOVED lines=15> */
[----:B------:R-:W-:-:S07]  /*1ec0*/  MOV R9, R2 ;  /* 0x0000000200097202 */ /* 0x000fce0000000f00 */
.L_x_251:
[----:B------:R-:W-:Y:S05]  /*1ed0*/  BSYNC.RECONVERGENT B3 ;  /* 0x0000000000037941 */ /* 0x000fea0003800200 */
.L_x_250:
        /* <DEDUP_REMOVED lines=19> */
.L_x_253:
[----:B------:R-:W-:Y:S05]  /*2010*/  BSYNC.RECONVERGENT B3 ;  /* 0x0000000000037941 */ /* 0x000fea0003800200 */
.L_x_252:
[----:B------:R-:W-:Y:S02]  /*2020*/  FSETP.GE.AND P0, PT, R2, RZ, PT ;  /* 0x000000ff0200720b */ /* 0x000fe40003f06000 */
[----:B------:R-:W-:Y:S02]  /*2030*/  IADD3 R10, PT, PT, R10, 0x2, RZ ;  /* 0x000000020a0a7810 */ /* 0x000fe40007ffe0ff */
[----:B------:R-:W-:-:S05]  /*2040*/  FSEL R2, -R2, R2, P0 ;  /* 0x0000000202027208 */ /* 0x000fca0000000100 */
[----:B------:R-:W-:-:S04]  /*2050*/  FADD R3, R2, 1 ;  /* 0x3f80000002037421 */ /* 0x000fc80000000000 */
[----:B------:R-:W-:-:S07]  /*2060*/  FMUL R20, R20, R3 ;  /* 0x0000000314147220 */ /* 0x000fce0000400000 */
.L_x_241:
[----:B------:R-:W1:Y:S02]  /*2070*/  LDCU UR6, c[0x0][0x380] ;  /* 0x00007000ff0677ac */ /* 0x000e640008000800 */
[----:B-1----:R-:W-:-:S09]  /*2080*/  ULOP3.LUT UP0, URZ, UR6, 0x1, URZ, 0xc0, !UPT ;  /* 0x0000000106ff7892 */ /* 0x002fd2000f80c0ff */
[----:B------:R-:W-:Y:S05]  /*2090*/  BRA.U !UP0, `(.L_x_240) ;  /* 0x0000000108f87547 */ /* 0x000fea000b800000 */
[----:B------:R-:W1:Y:S01]  /*20a0*/  S2UR UR11, SR_CgaCtaId ;  /* 0x00000000000b79c3 */ /* 0x000e620000008800 */
[----:B------:R-:W-:Y:S01]  /*20b0*/  UMOV UR6, 0x400 ;  /* 0x0000040000067882 */ /* 0x000fe20000000000 */
[----:B------:R-:W-:Y:S02]  /*20c0*/  IMAD.MOV.U32 R3, RZ, RZ, 0x1 ;  /* 0x00000001ff037424 */ /* 0x000fe400078e00ff */
[----:B------:R-:W-:Y:S01]  /*20d0*/  IMAD.SHL.U32 R9, R10, 0x20, RZ ;  /* 0x000000200a097824 */ /* 0x000fe200078e00ff */
[----:B-1----:R-:W-:-:S06]  /*20e0*/  ULEA UR6, UR11, UR6, 0x18 ;  /* 0x000000060b067291 */ /* 0x002fcc000f8ec0ff */
        /* <DEDUP_REMOVED lines=12> */
.L_x_254:
[----:B------:R-:W0:Y:S02]  /*21b0*/  MUFU.RCP R3, R19 ;  /* 0x0000001300037308 */ /* 0x000e240000001000 */
[----:B0-----:R-:W-:-:S04]  /*21c0*/  FFMA R0, R19, R3, -1 ;  /* 0xbf80000013007423 */ /* 0x001fc80000000003 */
[----:B------:R-:W-:-:S04]  /*21d0*/  FADD.FTZ R0, -R0, -RZ ;  /* 0x800000ff00007221 */ /* 0x000fc80000010100 */
[----:B------:R-:W-:-:S07]  /*21e0*/  FFMA R3, R3, R0, R3 ;  /* 0x0000000003037223 */ /* 0x000fce0000000003 */
.L_x_255:
        /* <DEDUP_REMOVED lines=16> */
.L_x_257:
[----:B------:R-:W-:Y:S05]  /*22f0*/  BSYNC.RECONVERGENT B3 ;  /* 0x0000000000037941 */ /* 0x000fea0003800200 */
.L_x_256:
        /* <DEDUP_REMOVED lines=19> */
.L_x_259:
[----:B------:R-:W-:Y:S05]  /*2430*/  BSYNC.RECONVERGENT B3 ;  /* 0x0000000000037941 */ /* 0x000fea0003800200 */
.L_x_258:
[----:B------:R-:W-:-:S04]  /*2440*/  FSETP.GE.AND P0, PT, R2, RZ, PT ;  /* 0x000000ff0200720b */ /* 0x000fc80003f06000 */
[----:B------:R-:W-:-:S05]  /*2450*/  FSEL R2, -R2, R2, P0 ;  /* 0x0000000202027208 */ /* 0x000fca0000000100 */
[----:B------:R-:W-:-:S04]  /*2460*/  FADD R3, R2, 1 ;  /* 0x3f80000002037421 */ /* 0x000fc80000000000 */
[----:B------:R-:W-:-:S07]  /*2470*/  FMUL R20, R20, R3 ;  /* 0x0000000314147220 */ /* 0x000fce0000400000 */
.L_x_240:
[----:B------:R-:W1:Y:S01]  /*2480*/  LDC.64 R8, c[0x0][0x398] ;  /* 0x0000e600ff087b82 */ /* 0x000e620000000a00 */
[----:B------:R-:W-:-:S05]  /*2490*/  HFMA2 R2, -RZ, RZ, 0, 2.384185791015625e-07 ;  /* 0x00000004ff027431 */ /* 0x000fca00000001ff */
[----:B------:R-:W-:-:S06]  /*24a0*/  IMAD.WIDE R2, R23, R2, UR8 ;  /* 0x0000000817027e25 */ /* 0x000fcc000f8e0202 */
[----:B------:R-:W2:Y:S01]  /*24b0*/  LDG.E R3, desc[UR18][R2.64] ;  /* 0x0000001202037981 */ /* 0x000ea2000c1e1900 */
[----:B-1----:R-:W-:-:S05]  /*24c0*/  IMAD.WIDE R8, R4, 0x4, R8 ;  /* 0x0000000404087825 */ /* 0x002fca00078e0208 */
[----:B0-----:R-:W2:Y:S01]  /*24d0*/  LDG.E R0, desc[UR18][R8.64] ;  /* 0x0000001208007981 */ /* 0x001ea2000c1e1900 */
[----:B------:R-:W-:-:S04]  /*24e0*/  IADD3 R4, PT, PT, R4, 0x20, RZ ;  /* 0x0000002004047810 */ /* 0x000fc80007ffe0ff */
[----:B------:R-:W-:Y:S01]  /*24f0*/  ISETP.GE.AND P0, PT, R4, R7, PT ;  /* 0x000000070400720c */ /* 0x000fe20003f06270 */
[----:B------:R-:W-:-:S04]  /*2500*/  IMAD.U32 R13, RZ, RZ, UR21 ;  /* 0x00000015ff0d7e24 */ /* 0x000fc8000f8e00ff */
[----:B------:R-:W-:-:S04]  /*2510*/  IMAD.WIDE R16, R13, 0x4, R16 ;  /* 0x000000040d107825 */ /* 0x000fc800078e0210 */
[----:B--2---:R-:W-:-:S05]  /*2520*/  FFMA R11, R3, R20, R0 ;  /* 0x00000014030b7223 */ /* 0x004fca0000000000 */
[----:B------:R1:W-:Y:S01]  /*2530*/  STG.E desc[UR18][R8.64], R11 ;  /* 0x0000000b08007986 */ /* 0x0003e2000c101912 */
[----:B------:R-:W-:Y:S05]  /*2540*/  @!P0 BRA `(.L_x_260) ;  /* 0xffffffe400288947 */ /* 0x000fea000383ffff */
[----:B------:R-:W-:Y:S05]  /*2550*/  BSYNC.RECONVERGENT B0 ;  /* 0x0000000000007941 */ /* 0x000fea0003800200 */
.L_x_213:
[----:B------:R-:W-:Y:S01]  /*2560*/  UIADD3 UR5, UPT, UPT, UR5, 0x1, URZ ;  /* 0x0000000105057890 */ /* 0x000fe2000fffe0ff */
[----:B------:R-:W-:-:S03]  /*2570*/  UMOV UR6, 0x1 ;  /* 0x0000000100067882 */ /* 0x000fc60000000000 */
[----:B------:R-:W-:Y:S02]  /*2580*/  UISETP.GE.AND UP0, UPT, UR5, UR17, UPT ;  /* 0x000000110500728c */ /* 0x000fe4000bf06270 */
[----:B------:R-:W-:-:S04]  /*2590*/  USHF.L.U32 UR6, UR6, UR4, URZ ;  /* 0x0000000406067299 */ /* 0x000fc800080006ff */
[----:B------:R-:W-:-:S03]  /*25a0*/  UIMAD.WIDE UR8, UR6, 0x4, UR8 ;  /* 0x00000004060878a5 */ /* 0x000fc6000f8e0208 */
[----:B------:R-:W-:Y:S09]  /*25b0*/  BRA.U !UP0, `(.L_x_261) ;  /* 0xffffffdd08b07547 */ /* 0x000ff2000b83ffff */
.L_x_202:
[----:B------:R-:W2:Y:S01]  /*25c0*/  LDCU UR5, c[0x0][0x384] ;  /* 0x00007080ff0577ac */ /* 0x000ea20008000800 */
[----:B------:R-:W-:-:S04]  /*25d0*/  UIADD3 UR4, UPT, UPT, UR4, 0x1, URZ ;  /* 0x0000000104047890 */ /* 0x000fc8000fffe0ff */
[----:B--2---:R-:W-:-:S09]  /*25e0*/  UISETP.NE.AND UP0, UPT, UR4, UR5, UPT ;  /* 0x000000050400728c */ /* 0x004fd2000bf05270 */
[----:B------:R-:W-:Y:S05]  /*25f0*/  BRA.U UP0, `(.L_x_262) ;  /* 0xffffffdd00787547 */ /* 0x000fea000b83ffff */
[----:B------:R-:W-:Y:S05]  /*2600*/  EXIT ;  /* 0x000000000000794d */ /* 0x000fea0003800000 */
        .weak           $__internal_4_$__cuda_sm20_rcp_rn_f32_slowpath
        .type           $__internal_4_$__cuda_sm20_rcp_rn_f32_slowpath,@function
        .size           $__internal_4_$__cuda_sm20_rcp_rn_f32_slowpath,($__internal_5_$__cuda_sm3x_div_rn_noftz_f32_slowpath - $__internal_4_$__cuda_sm20_rcp_rn_f32_slowpath)
$__internal_4_$__cuda_sm20_rcp_rn_f32_slowpath:
        /* <DEDUP_REMOVED lines=15> */
.L_x_264:
        /* <DEDUP_REMOVED lines=33> */
.L_x_266:
[----:B------:R0:W1:Y:S02]  /*2910*/  MUFU.RCP R18, R19 ;  /* 0x0000001300127308 */ /* 0x0000640000001000 */
.L_x_265:
[----:B------:R-:W-:Y:S05]  /*2920*/  BSYNC.RECONVERGENT B1 ;  /* 0x0000000000017941 */ /* 0x000fea0003800200 */
.L_x_263:
[----:B------:R-:W-:Y:S02]  /*2930*/  HFMA2 R25, -RZ, RZ, 0, 0 ;  /* 0x00000000ff197431 */ /* 0x000fe400000001ff */
[----:B------:R-:W-:Y:S01]  /*2940*/  IMAD.MOV.U32 R24, RZ, RZ, R22 ;  /* 0x000000ffff187224 */ /* 0x000fe200078e0016 */
[----:B01----:R-:W-:-:S03]  /*2950*/  MOV R19, R18 ;  /* 0x0000001200137202 */ /* 0x003fc60000000f00 */
[----:B------:R-:W-:Y:S05]  /*2960*/  RET.REL.NODEC R24 `(_Z9evaluate2iiPfS_S_ii) ;  /* 0xffffffd418a47950 */ /* 0x000fea0003c3ffff */
        .weak           $__internal_5_$__cuda_sm3x_div_rn_noftz_f32_slowpath
        .type           $__internal_5_$__cuda_sm3x_div_rn_noftz_f32_slowpath,@function
        .size           $__internal_5_$__cuda_sm3x_div_rn_noftz_f32_slowpath,(.L_x_888 - $__internal_5_$__cuda_sm3x_div_rn_noftz_f32_slowpath)
$__internal_5_$__cuda_sm3x_div_rn_noftz_f32_slowpath:
[--C-:B------:R-:W-:Y:S01]  /*2970*/  SHF.R.U32.HI R18, RZ, 0x17, R19.reuse ;  /* 0x00000017ff127819 */ /* 0x100fe20000011613 */
[----:B------:R-:W-:Y:S01]  /*2980*/  BSSY.RECONVERGENT B1, `(.L_x_267) ;  /* 0x0000063000017945 */ /* 0x000fe20003800200 */
[----:B------:R-:W-:Y:S01]  /*2990*/  SHF.R.U32.HI R21, RZ, 0x17, R2 ;  /* 0x00000017ff157819 */ /* 0x000fe20000011602 */
[----:B------:R-:W-:Y:S01]  /*29a0*/  IMAD.MOV.U32 R25, RZ, RZ, R19 ;  /* 0x000000ffff197224 */ /* 0x000fe200078e0013 */
[----:B------:R-:W-:Y:S02]  /*29b0*/  LOP3.LUT R18, R18, 0xff, RZ, 0xc0, !PT ;  /* 0x000000ff12127812 */ /* 0x000fe400078ec0ff */
[----:B------:R-:W-:-:S03]  /*29c0*/  LOP3.LUT R21, R21, 0xff, RZ, 0xc0, !PT ;  /* 0x000000ff15157812 */ /* 0x000fc600078ec0ff */
[----:B------:R-:W-:Y:S01]  /*29d0*/  VIADD R13, R18, 0xffffffff ;  /* 0xffffffff120d7836 */ /* 0x000fe20000000000 */
[----:B------:R-:W-:-:S04]  /*29e0*/  IADD3 R24, PT, PT, R21, -0x1, RZ ;  /* 0xffffffff15187810 */ /* 0x000fc80007ffe0ff */
[----:B------:R-:W-:-:S04]  /*29f0*/  ISETP.GT.U32.AND P0, PT, R13, 0xfd, PT ;  /* 0x000000fd0d00780c */ /* 0x000fc80003f04070 */
[----:B------:R-:W-:-:S13]  /*2a00*/  ISETP.GT.U32.OR P0, PT, R24, 0xfd, P0 ;  /* 0x000000fd1800780c */ /* 0x000fda0000704470 */
[----:B------:R-:W-:Y:S01]  /*2a10*/  @!P0 MOV R8, RZ ;  /* 0x000000ff00088202 */ /* 0x000fe20000000f00 */
        /* <DEDUP_REMOVED lines=19> */
[----:B------:R-:W-:Y:S01]  /*2b50*/  @P0 IMAD.MOV.U32 R8, RZ, RZ, RZ ;  /* 0x000000ffff080224 */ /* 0x000fe200078e00ff */
[----:B------:R-:W-:Y:S01]  /*2b60*/  @!P0 MOV R8, 0xffffffc0 ;  /* 0xffffffc000088802 */ /* 0x000fe20000000f00 */
[----:B------:R-:W-:Y:S01]  /*2b70*/  @!P0 FFMA R2, R2, 1.84467440737095516160e+19, RZ ;  /* 0x5f80000002028823 */ /* 0x000fe200000000ff */
[----:B------:R-:W-:-:S03]  /*2b80*/  @!P1 FFMA R25, R19, 1.84467440737095516160e+19, RZ ;  /* 0x5f80000013199823 */ /* 0x000fc600000000ff */
[----:B------:R-:W-:-:S07]  /*2b90*/  @!P1 VIADD R8, R8, 0x40 ;  /* 0x0000004008089836 */ /* 0x000fce0000000000 */
.L_x_268:
[----:B------:R-:W-:Y:S01]  /*2ba0*/  LEA R24, R18, 0xc0800000, 0x17 ;  /* 0xc080000012187811 */ /* 0x000fe200078eb8ff */
[----:B------:R-:W-:Y:S01]  /*2bb0*/  VIADD R21, R21, 0xffffff81 ;  /* 0xffffff8115157836 */ /* 0x000fe20000000000 */
[----:B------:R-:W-:Y:S02]  /*2bc0*/  BSSY.RECONVERGENT B2, `(.L_x_273) ;  /* 0x0000035000027945 */ /* 0x000fe40003800200 */
[----:B------:R-:W-:Y:S01]  /*2bd0*/  IADD3 R27, PT, PT, -R24, R25, RZ ;  /* 0x00000019181b7210 */ /* 0x000fe20007ffe1ff */
[C---:B------:R-:W-:Y:S01]  /*2be0*/  IMAD R2, R21.reuse, -0x800000, R2 ;  /* 0xff80000015027824 */ /* 0x040fe200078e0202 */
[----:B------:R-:W-:Y:S02]  /*2bf0*/  IADD3 R21, PT, PT, R21, 0x7f, -R18 ;  /* 0x0000007f15157810 */ /* 0x000fe40007ffe812 */
[----:B------:R-:W0:Y:S01]  /*2c00*/  MUFU.RCP R24, R27 ;  /* 0x0000001b00187308 */ /* 0x000e220000001000 */
[----:B------:R-:W-:Y:S01]  /*2c10*/  FADD.FTZ R25, -R27, -RZ ;  /* 0x800000ff1b197221 */ /* 0x000fe20000010100 */
[----:B------:R-:W-:-:S03]  /*2c20*/  IADD3 R21, PT, PT, R21, R8, RZ ;  /* 0x0000000815157210 */ /* 0x000fc60007ffe0ff */
        /* <DEDUP_REMOVED lines=8> */
[----:B------:R-:W-:-:S05]  /*2cb0*/  LOP3.LUT R8, R18, 0xff, RZ, 0xc0, !PT ;  /* 0x000000ff12087812 */ /* 0x000fca00078ec0ff */
[----:B------:R-:W-:-:S05]  /*2cc0*/  IMAD.IADD R8, R8, 0x1, R21 ;  /* 0x0000000108087824 */ /* 0x000fca00078e0215 */
[----:B------:R-:W-:-:S04]  /*2cd0*/  IADD3 R18, PT, PT, R8, -0x1, RZ ;  /* 0xffffffff08127810 */ /* 0x000fc80007ffe0ff */
        /* <DEDUP_REMOVED lines=12> */
[C---:B------:R-:W-:Y:S01]  /*2da0*/  VIADD R13, R8.reuse, 0x20 ;  /* 0x00000020080d7836 */ /* 0x040fe20000000000 */
[----:B------:R-:W-:Y:S02]  /*2db0*/  ISETP.NE.AND P3, PT, R8, RZ, PT ;  /* 0x000000ff0800720c */ /* 0x000fe40003f65270 */
[----:B------:R-:W-:Y:S02]  /*2dc0*/  LOP3.LUT R18, R18, 0x7fffff, RZ, 0xc0, !PT ;  /* 0x007fffff12127812 */ /* 0x000fe400078ec0ff */
[----:B------:R-:W-:Y:S02]  /*2dd0*/  ISETP.NE.AND P1, PT, R8, RZ, PT ;  /* 0x000000ff0800720c */ /* 0x000fe40003f25270 */
[----:B------:R-:W-:-:S02]  /*2de0*/  LOP3.LUT R18, R18, 0x800000, RZ, 0xfc, !PT ;  /* 0x0080000012127812 */ /* 0x000fc400078efcff */
[----:B------:R-:W-:Y:S02]  /*2df0*/  IADD3 R8, PT, PT, -R8, RZ, RZ ;  /* 0x000000ff08087210 */ /* 0x000fe40007ffe1ff */
[----:B------:R-:W-:Y:S02]  /*2e00*/  SHF.L.U32 R13, R18, R13, RZ ;  /* 0x0000000d120d7219 */ /* 0x000fe400000006ff */
[----:B------:R-:W-:Y:S02]  /*2e10*/  FSETP.NEU.FTZ.AND P0, PT, R21, R26, PT ;  /* 0x0000001a1500720b */ /* 0x000fe40003f1d000 */
[----:B------:R-:W-:Y:S02]  /*2e20*/  SEL R21, R8, RZ, P3 ;  /* 0x000000ff08157207 */ /* 0x000fe40001800000 */
[----:B------:R-:W-:Y:S02]  /*2e30*/  ISETP.NE.AND P1, PT, R13, RZ, P1 ;  /* 0x000000ff0d00720c */ /* 0x000fe40000f25270 */
[----:B------:R-:W-:-:S02]  /*2e40*/  SHF.R.U32.HI R21, RZ, R21, R18 ;  /* 0x00000015ff157219 */ /* 0x000fc40000011612 */
[----:B------:R-:W-:Y:S02]  /*2e50*/  PLOP3.LUT P0, PT, P0, P1, PT, 0xf8, 0x8f ;  /* 0x00000000008f781c */ /* 0x000fe40000703f70 */
[----:B------:R-:W-:Y:S02]  /*2e60*/  SHF.R.U32.HI R13, RZ, 0x1, R21 ;  /* 0x00000001ff0d7819 */ /* 0x000fe40000011615 */
[----:B------:R-:W-:-:S04]  /*2e70*/  SEL R8, RZ, 0x1, !P0 ;  /* 0x00000001ff087807 */ /* 0x000fc80004000000 */
[----:B------:R-:W-:-:S04]  /*2e80*/  LOP3.LUT R8, R8, 0x1, R13, 0xf8, !PT ;  /* 0x0000000108087812 */ /* 0x000fc800078ef80d */
[----:B------:R-:W-:-:S05]  /*2e90*/  LOP3.LUT R8, R8, R21, RZ, 0xc0, !PT ;  /* 0x0000001508087212 */ /* 0x000fca00078ec0ff */
[----:B------:R-:W-:-:S05]  /*2ea0*/  IMAD.IADD R13, R13, 0x1, R8 ;  /* 0x000000010d0d7824 */ /* 0x000fca00078e0208 */
[----:B------:R-:W-:Y:S01]  /*2eb0*/  LOP3.LUT R2, R13, R2, RZ, 0xfc, !PT ;  /* 0x000000020d027212 */ /* 0x000fe200078efcff */
[----:B------:R-:W-:Y:S06]  /*2ec0*/  BRA `(.L_x_276) ;  /* 0x0000000000107947 */ /* 0x000fec0003800000 */
.L_x_275:
[----:B------:R-:W-:-:S04]  /*2ed0*/  LOP3.LUT R2, R2, 0x80000000, RZ, 0xc0, !PT ;  /* 0x8000000002027812 */ /* 0x000fc800078ec0ff */
[----:B------:R-:W-:Y:S01]  /*2ee0*/  LOP3.LUT R2, R2, 0x7f800000, RZ, 0xfc, !PT ;  /* 0x7f80000002027812 */ /* 0x000fe200078efcff */
[----:B------:R-:W-:Y:S06]  /*2ef0*/  BRA `(.L_x_276) ;  /* 0x0000000000047947 */ /* 0x000fec0003800000 */
.L_x_274:
[----:B------:R-:W-:-:S07]  /*2f00*/  LEA R2, R21, R2, 0x17 ;  /* 0x0000000215027211 */ /* 0x000fce00078eb8ff */
.L_x_276:
[----:B------:R-:W-:Y:S05]  /*2f10*/  BSYNC.RECONVERGENT B2 ;  /* 0x0000000000027941 */ /* 0x000fea0003800200 */
.L_x_273:
[----:B------:R-:W-:Y:S05]  /*2f20*/  BRA `(.L_x_277) ;  /* 0x0000000000207947 */ /* 0x000fea0003800000 */
.L_x_272:
[----:B------:R-:W-:-:S04]  /*2f30*/  LOP3.LUT R2, R25, 0x80000000, R2, 0x48, !PT ;  /* 0x8000000019027812 */ /* 0x000fc800078e4802 */
[----:B------:R-:W-:Y:S01]  /*2f40*/  LOP3.LUT R2, R2, 0x7f800000, RZ, 0xfc, !PT ;  /* 0x7f80000002027812 */ /* 0x000fe200078efcff */
[----:B------:R-:W-:Y:S06]  /*2f50*/  BRA `(.L_x_277) ;  /* 0x0000000000147947 */ /* 0x000fec0003800000 */
.L_x_271:
[----:B------:R-:W-:Y:S01]  /*2f60*/  LOP3.LUT R2, R25, 0x80000000, R2, 0x48, !PT ;  /* 0x8000000019027812 */ /* 0x000fe200078e4802 */
[----:B------:R-:W-:Y:S06]  /*2f70*/  BRA `(.L_x_277) ;  /* 0x00000000000c7947 */ /* 0x000fec0003800000 */
.L_x_270:
[----:B------:R-:W0:Y:S01]  /*2f80*/  MUFU.RSQ R2, -QNAN ;  /* 0xffc0000000027908 */ /* 0x000e220000001400 */
[----:B------:R-:W-:Y:S05]  /*2f90*/  BRA `(.L_x_277) ;  /* 0x0000000000047947 */ /* 0x000fea0003800000 */
.L_x_269:
[----:B------:R-:W-:-:S07]  /*2fa0*/  FADD.FTZ R2, R2, R19 ;  /* 0x0000001302027221 */ /* 0x000fce0000010000 */
.L_x_277:
[----:B------:R-:W-:Y:S05]  /*2fb0*/  BSYNC.RECONVERGENT B1 ;  /* 0x0000000000017941 */ /* 0x000fea0003800200 */
.L_x_267:
[----:B------:R-:W-:Y:S02]  /*2fc0*/  HFMA2 R25, -RZ, RZ, 0, 0 ;  /* 0x00000000ff197431 */ /* 0x000fe400000001ff */
[----:B------:R-:W-:-:S04]  /*2fd0*/  IMAD.MOV.U32 R24, RZ, RZ, R22 ;  /* 0x000000ffff187224 */ /* 0x000fc800078e0016 */
[----:B0-----:R-:W-:Y:S05]  /*2fe0*/  RET.REL.NODEC R24 `(_Z9evaluate2iiPfS_S_ii) ;  /* 0xffffffd018047950 */ /* 0x001fea0003c3ffff */
.L_x_278:
        /* <DEDUP_REMOVED lines=9> */
.L_x_888:


//--------------------- .text._Z9evaluate1iiPfS_S_ii --------------------------
	.section	.text._Z9evaluate1iiPfS_S_ii,"ax",@progbits
	.align	128
        .global         _Z9evaluate1iiPfS_S_ii
        .type           _Z9evaluate1iiPfS_S_ii,@function
        .size           _Z9evaluate1iiPfS_S_ii,(.L_x_890 - _Z9evaluate1iiPfS_S_ii)
        .other          _Z9evaluate1iiPfS_S_ii,@"STO_CUDA_ENTRY STV_DEFAULT"
_Z9evaluate1iiPfS_S_ii:
.text._Z9evaluate1iiPfS_S_ii:
[----:B------:R-:W-:Y:S08]  /*0000*/  LDC R1, c[0x0][0x37c] ;  /* 0x0000df00ff017b82 */ /* 0x000ff00000000800 */
[----:B------:R-:W0:Y:S01]  /*0010*/  LDC.64 R2, c[0x0][0x3a0] ;  /* 0x0000e800ff027b82 */ /* 0x000e220000000a00 */
[----:B------:R-:W1:Y:S01]  /*0020*/  S2R R16, SR_TID.X ;  /* 0x0000000000107919 */ /* 0x000e620000002100 */
        /* <DEDUP_REMOVED lines=17> */
[----:B------:R-:W-:-:S05]  /*0140*/  IMAD R4, R7, R9, R8 ;  /* 0x0000000907047224 */ /* 0x000fca00078e0208 */
[----:B------:R-:W-:-:S13]  /*0150*/  ISETP.GT.U32.AND P1, PT, R7, R4, PT ;  /* 0x000000040700720c */ /* 0x000fda0003f24070 */
[----:B------:R-:W-:Y:S01]  /*0160*/  @!P1 IMAD.IADD R4, R4, 0x1, -R7 ;  /* 0x0000000104049824 */ /* 0x000fe200078e0a07 */
[----:B------:R-:W-:Y:S02]  /*0170*/  @!P1 IADD3 R6, PT, PT, R6, 0x1, RZ ;  /* 0x0000000106069810 */ /* 0x000fe40007ffe0ff */
[----:B------:R-:W-:Y:S02]  /*0180*/  ISETP.NE.AND P1, PT, R3, RZ, PT ;  /* 0x000000ff0300720c */ /* 0x000fe40003f25270 */
[----:B------:R-:W-:Y:S01]  /*0190*/  ISETP.GE.U32.AND P0, PT, R4, R7, PT ;  /* 0x000000070400720c */ /* 0x000fe20003f06070 */
[----:B-1----:R-:W-:-:S05]  /*01a0*/  IMAD R0, R5, UR4, R16 ;  /* 0x0000000405007c24 */ /* 0x002fca000f8e0210 */
[----:B------:R-:W-:-:S04]  /*01b0*/  SHF.R.S32.HI R5, RZ, 0x1f, R0 ;  /* 0x0000001fff057819 */ /* 0x000fc80000011400 */
[----:B------:R-:W-:-:S03]  /*01c0*/  LEA.HI R5, R5, R0, RZ, 0x5 ;  /* 0x0000000005057211 */ /* 0x000fc600078f28ff */
[----:B------:R-:W-:Y:S01]  /*01d0*/  @P0 VIADD R6, R6, 0x1 ;  /* 0x0000000106060836 */ /* 0x000fe20000000000 */
[----:B------:R-:W-:-:S03]  /*01e0*/  SHF.R.S32.HI R4, RZ, 0x5, R5 ;  /* 0x00000005ff047819 */ /* 0x000fc60000011405 */
[----:B------:R-:W-:Y:S01]  /*01f0*/  @!P2 IMAD.MOV R6, RZ, RZ, -R6 ;  /* 0x000000ffff06a224 */ /* 0x000fe200078e0a06 */
[----:B------:R-:W-:-:S04]  /*0200*/  @!P1 LOP3.LUT R6, RZ, R3, RZ, 0x33, !PT ;  /* 0x00000003ff069212 */ /* 0x000fc800078e33ff */
[----:B------:R-:W-:-:S13]  /*0210*/  ISETP.GE.AND P0, PT, R4, R6, PT ;  /* 0x000000060400720c */ /* 0x000fda0003f06270 */
[----:B------:R-:W-:Y:S05]  /*0220*/  @P0 EXIT ;  /* 0x000000000000094d */ /* 0x000fea0003800000 */
[----:B------:R-:W-:Y:S01]  /*0230*/  LOP3.LUT R0, R0, 0x1f, RZ, 0xc0, !PT ;  /* 0x0000001f00007812 */ /* 0x000fe200078ec0ff */
[----:B------:R-:W-:-:S04]  /*0240*/  IMAD R15, R4, R3, R3 ;  /* 0x00000003040f7224 */ /* 0x000fc800078e0203 */
[----:B------:R-:W-:Y:S01]  /*0250*/  IMAD R14, R4, R3, R0 ;  /* 0x00000003040e7224 */ /* 0x000fe200078e0200 */
[----:B------:R-:W-:-:S04]  /*0260*/  VIMNMX R15, PT, PT, R15, R2, PT ;  /* 0x000000020f0f7248 */ /* 0x000fc80003fe0100 */
[----:B------:R-:W-:-:S13]  /*0270*/  ISETP.GE.AND P0, PT, R14, R15, PT ;  /* 0x0000000f0e00720c */ /* 0x000fda0003f06270 */
[----:B------:R-:W-:Y:S05]  /*0280*/  @P0 EXIT ;  /* 0x000000000000094d */ /* 0x000fea0003800000 */
[----:B------:R-:W0:Y:S01]  /*0290*/  LDCU UR5, c[0x0][0x380] ;  /* 0x00007000ff0577ac */ /* 0x000e220008000800 */
[----:B------:R-:W-:Y:S01]  /*02a0*/  SHF.R.S32.HI R3, RZ, 0x1f, R14 ;  /* 0x0000001fff037819 */ /* 0x000fe2000001140e */
[----:B------:R-:W1:Y:S03]  /*02b0*/  LDCU.64 UR6, c[0x0][0x390] ;  /* 0x00007200ff0677ac */ /* 0x000e660008000a00 */
[----:B------:R-:W-:Y:S01]  /*02c0*/  LEA.HI R3, R3, R14, RZ, 0x5 ;  /* 0x0000000e03037211 */ /* 0x000fe200078f28ff */
[----:B------:R-:W2:Y:S03]  /*02d0*/  LDCU.64 UR12, c[0x0][0x358] ;  /* 0x00006b00ff0c77ac */ /* 0x000ea60008000a00 */
[----:B------:R-:W-:Y:S02]  /*02e0*/  SHF.R.S32.HI R0, RZ, 0x5, R3 ;  /* 0x00000005ff007819 */ /* 0x000fe40000011403 */
[----:B------:R-:W-:-:S04]  /*02f0*/  LOP3.LUT R3, R3, 0xffffffe0, RZ, 0xc0, !PT ;  /* 0xffffffe003037812 */ /* 0x000fc800078ec0ff */
[----:B------:R-:W-:Y:S01]  /*0300*/  IADD3 R3, PT, PT, R14, -R3, RZ ;  /* 0x800000030e037210 */ /* 0x000fe20007ffe0ff */
[----:B0-----:R-:W-:Y:S02]  /*0310*/  USHF.L.U32 UR8, UR5, 0x5, URZ ;  /* 0x0000000505087899 */ /* 0x001fe400080006ff */
[----:B------:R-:W-:Y:S02]  /*0320*/  UIADD3 UR9, UPT, UPT, UR5, -0x2, URZ ;  /* 0xfffffffe05097890 */ /* 0x000fe4000fffe0ff */
[----:B------:R-:W-:Y:S02]  /*0330*/  ULOP3.LUT UR10, UR5, 0x3, URZ, 0xc0, !UPT ;  /* 0x00000003050a7892 */ /* 0x000fe4000f8ec0ff */
[----:B------:R-:W-:Y:S01]  /*0340*/  IMAD R0, R0, UR8, RZ ;  /* 0x0000000800007c24 */ /* 0x000fe2000f8e02ff */
[----:B------:R-:W-:-:S04]  /*0350*/  ULOP3.LUT UR5, UR5, 0x7ffffffc, URZ, 0xc0, !UPT ;  /* 0x7ffffffc05057892 */ /* 0x000fc8000f8ec0ff */
[C---:B------:R-:W-:Y:S02]  /*0360*/  IADD3 R19, P0, PT, R0.reuse, R3, RZ ;  /* 0x0000000300137210 */ /* 0x040fe40007f1e0ff */
[----:B------:R-:W-:Y:S02]  /*0370*/  SHF.R.S32.HI R3, RZ, 0x1f, R3 ;  /* 0x0000001fff037819 */ /* 0x000fe40000011403 */
[----:B-1----:R-:W-:Y:S02]  /*0380*/  LEA R18, P1, R19, UR6, 0x2 ;  /* 0x0000000613127c11 */ /* 0x002fe4000f8210ff */
[----:B------:R-:W-:-:S04]  /*0390*/  LEA.HI.X.SX32 R0, R0, R3, 0x1, P0 ;  /* 0x0000000300007211 */ /* 0x000fc800000f0eff */
[----:B--2---:R-:W-:-:S07]  /*03a0*/  LEA.HI.X R19, R19, UR7, R0, 0x2, P1 ;  /* 0x0000000713137c11 */ /* 0x004fce00088f1400 */
.L_x_338:
[----:B------:R-:W0:Y:S01]  /*03b0*/  LDCU UR4, c[0x0][0x384] ;  /* 0x00007080ff0477ac */ /* 0x000e220008000800 */
[----:B------:R-:W-:Y:S01]  /*03c0*/  IMAD.MOV.U32 R13, RZ, RZ, RZ ;  /* 0x000000ffff0d7224 */ /* 0x000fe200078e00ff */
[----:B0-----:R-:W-:-:S09]  /*03d0*/  UISETP.GE.AND UP0, UPT, UR4, 0x1, UPT ;  /* 0x000000010400788c */ /* 0x001fd2000bf06270 */
[----:B------:R-:W-:Y:S05]  /*03e0*/  BRA.U !UP0, `(.L_x_279) ;  /* 0x0000002108247547 */ /* 0x000fea000b800000 */
[----:B------:R-:W-:Y:S01]  /*03f0*/  BSSY B0, `(.L_x_279) ;  /* 0x0000208000007945 */ /* 0x000fe20003800000 */
[----:B------:R-:W-:Y:S01]  /*0400*/  CS2R R12, SRZ ;  /* 0x00000000000c7805 */ /* 0x000fe2000001ff00 */
[----:B------:R-:W-:-:S07]  /*0410*/  IMAD.MOV.U32 R7, RZ, RZ, RZ ;  /* 0x000000ffff077224 */ /* 0x000fce00078e00ff */
.L_x_337:
[----:B------:R-:W0:Y:S02]  /*0420*/  LDC.64 R2, c[0x0][0x380] ;  /* 0x0000e000ff027b82 */ /* 0x000e240000000a00 */
[----:B0-----:R-:W-:-:S05]  /*0430*/  IADD3 R0, PT, PT, R2, -0x1, RZ ;  /* 0xffffffff02007810 */ /* 0x001fca0007ffe0ff */
[----:B------:R-:W-:-:S04]  /*0440*/  IMAD R0, R0, R3, R12 ;  /* 0x0000000300007224 */ /* 0x000fc800078e020c */
[----:B------:R-:W-:-:S04]  /*0450*/  IMAD.SHL.U32 R0, R0, 0x4, RZ ;  /* 0x0000000400007824 */ /* 0x000fc800078e00ff */
[----:B------:R-:W0:Y:S02]  /*0460*/  LDC R6, c[0x3][R0] ;  /* 0x00c0000000067b82 */ /* 0x000e240000000800 */
[----:B0-----:R-:W-:-:S13]  /*0470*/  ISETP.GE.AND P0, PT, R6, 0x1, PT ;  /* 0x000000010600780c */ /* 0x001fda0003f06270 */
[----:B------:R-:W-:Y:S05]  /*0480*/  @!P0 BRA `(.L_x_280) ;  /* 0x0000001c00e88947 */ /* 0x000fea0003800000 */
[----:B------:R-:W-:Y:S01]  /*0490*/  UMOV UR4, 0x320 ;  /* 0x0000032000047882 */ /* 0x000fe20000000000 */
[----:B------:R-:W-:Y:S01]  /*04a0*/  IMAD.MOV.U32 R5, RZ, RZ, RZ ;  /* 0x000000ffff057224 */ /* 0x000fe200078e00ff */
[----:B------:R-:W-:-:S07]  /*04b0*/  LEA R4, R12, UR4, 0x2 ;  /* 0x000000040c047c11 */ /* 0x000fce000f8e10ff */
.L_x_336:
[----:B------:R-:W-:Y:S01]  /*04c0*/  ISETP.NE.AND P0, PT, R16, RZ, PT ;  /* 0x000000ff1000720c */ /* 0x000fe20003f05270 */
[----:B------:R-:W-:Y:S05]  /*04d0*/  WARPSYNC.ALL ;  /* 0x0000000000007948 */ /* 0x000fea0003800000 */
[----:B------:R-:W-:Y:S06]  /*04e0*/  BAR.SYNC.DEFER_BLOCKING 0x0 ;  /* 0x0000000000007b1d */ /* 0x000fec0000010000 */
[----:B------:R-:W-:Y:S04]  /*04f0*/  BSSY.RECONVERGENT B1, `(.L_x_281) ;  /* 0x000003e000017945 */ /* 0x000fe80003800200 */
[----:B------:R-:W-:Y:S05]  /*0500*/  @P0 BRA `(.L_x_282) ;  /* 0x0000000000f00947 */ /* 0x000fea0003800000 */
[----:B------:R-:W0:Y:S01]  /*0510*/  LDC R0, c[0x3][R4] ;  /* 0x00c0000004007b82 */ /* 0x000e220000000800 */
[----:B------:R-:W-:Y:S01]  /*0520*/  SHF.L.U32 R3, R5, R12, RZ ;  /* 0x0000000c05037219 */ /* 0x000fe200000006ff */
[----:B------:R-:W-:Y:S01]  /*0530*/  HFMA2 R2, -RZ, RZ, 0, 0 ;  /* 0x00000000ff027431 */ /* 0x000fe200000001ff */
[----:B------:R-:W-:Y:S05]  /*0540*/  BSSY.RECONVERGENT B2, `(.L_x_283) ;  /* 0x000000a000027945 */ /* 0x000fea0003800200 */
[----:B------:R-:W1:Y:S01]  /*0550*/  LDC R11, c[0x0][0x384] ;  /* 0x0000e100ff0b7b82 */ /* 0x000e620000000800 */
[----:B0-----:R-:W-:Y:S02]  /*0560*/  IMAD.IADD R9, R0, 0x1, R3 ;  /* 0x0000000100097824 */ /* 0x001fe400078e0203 */
[----:B------:R-:W-:-:S07]  /*0570*/  IMAD.MOV.U32 R3, RZ, RZ, 0x320 ;  /* 0x00000320ff037424 */ /* 0x000fce00078e00ff */
.L_x_284:
[----:B------:R0:W2:Y:S01]  /*0580*/  LDC R0, c[0x3][R3] ;  /* 0x00c0000003007b82 */ /* 0x0000a20000000800 */
[C---:B-1----:R-:W-:Y:S02]  /*0590*/  ISETP.LT.AND P1, PT, R2.reuse, R11, PT ;  /* 0x0000000b0200720c */ /* 0x042fe40003f21270 */
[----:B------:R-:W-:Y:S01]  /*05a0*/  IADD3 R2, PT, PT, R2, 0x1, RZ ;  /* 0x0000000102027810 */ /* 0x000fe20007ffe0ff */
[----:B0-----:R-:W-:Y:S01]  /*05b0*/  VIADD R3, R3, 0x4 ;  /* 0x0000000403037836 */ /* 0x001fe20000000000 */
[----:B--2---:R-:W-:-:S13]  /*05c0*/  ISETP.GT.AND P0, PT, R0, R9, PT ;  /* 0x000000090000720c */ /* 0x004fda0003f04270 */
[----:B------:R-:W-:Y:S05]  /*05d0*/  @!P0 BRA P1, `(.L_x_284) ;  /* 0xfffffffc00e88947 */ /* 0x000fea000083ffff */
[----:B------:R-:W-:Y:S05]  /*05e0*/  BSYNC.RECONVERGENT B2 ;  /* 0x0000000000027941 */ /* 0x000fea0003800200 */
.L_x_283:
[----:B------:R-:W0:Y:S01]  /*05f0*/  LDC R0, c[0x3][R3+-0x8] ;  /* 0x00fffe0003007b82 */ /* 0x000e220000000800 */
[----:B------:R-:W1:Y:S01]  /*0600*/  LDCU UR4, c[0x0][0x380] ;  /* 0x00007000ff0477ac */ /* 0x000e620008000800 */
[----:B------:R-:W-:Y:S01]  /*0610*/  VIADD R2, R2, 0xfffffffe ;  /* 0xfffffffe02027836 */ /* 0x000fe20000000000 */
[----:B-1----:R-:W-:Y:S01]  /*0620*/  UISETP.GE.AND UP0, UPT, UR4, 0x2, UPT ;  /* 0x000000020400788c */ /* 0x002fe2000bf06270 */
[----:B0-----:R-:W-:-:S08]  /*0630*/  IADD3 R9, PT, PT, R9, -R0, RZ ;  /* 0x8000000009097210 */ /* 0x001fd00007ffe0ff */
[----:B------:R-:W-:Y:S05]  /*0640*/  BRA.U !UP0, `(.L_x_285) ;  /* 0x0000000108907547 */ /* 0x000fea000b800000 */
[----:B------:R-:W-:Y:S01]  /*0650*/  SHF.R.S32.HI R0, RZ, R2, R9 ;  /* 0x00000002ff007219 */ /* 0x000fe20000011409 */
[----:B------:R-:W-:Y:S02]  /*0660*/  IMAD.MOV.U32 R3, RZ, RZ, R2 ;  /* 0x000000ffff037224 */ /* 0x000fe400078e0002 */
[----:B------:R-:W-:-:S07]  /*0670*/  IMAD.U32 R8, RZ, RZ, UR9 ;  /* 0x00000009ff087e24 */ /* 0x000fce000f8e00ff */
.L_x_289:
[----:B0-----:R-:W0:Y:S01]  /*0680*/  LDCU UR4, c[0x0][0x384] ;  /* 0x00007080ff0477ac */ /* 0x001e220008000800 */
[----:B------:R-:W-:Y:S01]  /*0690*/  BSSY.RECONVERGENT B2, `(.L_x_286) ;  /* 0x0000014000027945 */ /* 0x000fe20003800200 */
[----:B------:R-:W-:Y:S02]  /*06a0*/  IMAD.MOV.U32 R10, RZ, RZ, RZ ;  /* 0x000000ffff0a7224 */ /* 0x000fe400078e00ff */
[----:B0-----:R-:W-:-:S05]  /*06b0*/  IMAD R20, R8, UR4, RZ ;  /* 0x0000000408147c24 */ /* 0x001fca000f8e02ff */
[----:B------:R-:W-:-:S05]  /*06c0*/  IADD3 R9, PT, PT, R20, R3, RZ ;  /* 0x0000000314097210 */ /* 0x000fca0007ffe0ff */
[----:B------:R-:W-:-:S06]  /*06d0*/  IMAD.SHL.U32 R9, R9, 0x4, RZ ;  /* 0x0000000409097824 */ /* 0x000fcc00078e00ff */
[----:B------:R-:W0:Y:S02]  /*06e0*/  LDC R9, c[0x3][R9] ;  /* 0x00c0000009097b82 */ /* 0x000e240000000800 */
[----:B0-----:R-:W-:-:S13]  /*06f0*/  ISETP.GE.AND P0, PT, R0, R9, PT ;  /* 0x000000090000720c */ /* 0x001fda0003f06270 */
[----:B------:R-:W-:Y:S05]  /*0700*/  @!P0 BRA `(.L_x_287) ;  /* 0x0000000000308947 */ /* 0x000fea0003800000 */
[----:B------:R-:W-:Y:S01]  /*0710*/  HFMA2 R10, -RZ, RZ, 0, 0 ;  /* 0x00000000ff0a7431 */ /* 0x000fe200000001ff */
[----:B------:R-:W-:Y:S01]  /*0720*/  BSSY.RECONVERGENT B3, `(.L_x_287) ;  /* 0x000000a000037945 */ /* 0x000fe20003800200 */
[----:B------:R-:W-:-:S07]  /*0730*/  IMAD.MOV.U32 R2, RZ, RZ, R3 ;  /* 0x000000ffff027224 */ /* 0x000fce00078e0003 */
.L_x_288:
        /* <DEDUP_REMOVED lines=8> */
[----:B------:R-:W-:Y:S05]  /*07c0*/  BSYNC.RECONVERGENT B3 ;  /* 0x0000000000037941 */ /* 0x000fea0003800200 */
.L_x_287:
[----:B------:R-:W-:Y:S05]  /*07d0*/  BSYNC.RECONVERGENT B2 ;  /* 0x0000000000027941 */ /* 0x000fea0003800200 */
.L_x_286:
        /* <DEDUP_REMOVED lines=11> */
.L_x_285:
[----:B------:R-:W1:Y:S01]  /*0890*/  S2UR UR6, SR_CgaCtaId ;  /* 0x00000000000679c3 */ /* 0x000e620000008800 */
[----:B------:R-:W-:Y:S02]  /*08a0*/  UMOV UR4, 0x400 ;  /* 0x0000040000047882 */ /* 0x000fe40000000000 */
[----:B-1----:R-:W-:-:S09]  /*08b0*/  ULEA UR4, UR6, UR4, 0x18 ;  /* 0x0000000406047291 */ /* 0x002fd2000f8ec0ff */
[----:B------:R1:W-:Y:S03]  /*08c0*/  STS [UR4], R2 ;  /* 0x00000002ff007988 */ /* 0x0003e60008000804 */
.L_x_282:
[----:B------:R-:W-:Y:S05]  /*08d0*/  BSYNC.RECONVERGENT B1 ;  /* 0x0000000000017941 */ /* 0x000fea0003800200 */
.L_x_281:
[----:B------:R-:W2:Y:S01]  /*08e0*/  LDCU UR4, c[0x0][0x380] ;  /* 0x00007000ff0477ac */ /* 0x000ea20008000800 */
[----:B------:R-:W-:Y:S01]  /*08f0*/  IMAD.MOV.U32 R30, RZ, RZ, RZ ;  /* 0x000000ffff1e7224 */ /* 0x000fe200078e00ff */
[----:B------:R-:W-:Y:S01]  /*0900*/  MOV R28, 0x3f800000 ;  /* 0x3f800000001c7802 */ /* 0x000fe20000000f00 */
[----:B--2---:R-:W-:Y:S01]  /*0910*/  UISETP.GE.AND UP0, UPT, UR4, 0x1, UPT ;  /* 0x000000010400788c */ /* 0x004fe2000bf06270 */
[----:B------:R-:W-:Y:S08]  /*0920*/  BAR.SYNC.DEFER_BLOCKING 0x0 ;  /* 0x0000000000007b1d */ /* 0x000ff00000010000 */
[----:B------:R-:W-:Y:S05]  /*0930*/  BRA.U !UP0, `(.L_x_290) ;  /* 0x0000001908907547 */ /* 0x000fea000b800000 */
[----:B------:R-:W-:Y:S01]  /*0940*/  UISETP.GE.U32.AND UP0, UPT, UR4, 0x4, UPT ;  /* 0x000000040400788c */ /* 0x000fe2000bf06070 */
[----:B------:R-:W-:Y:S02]  /*0950*/  IMAD.MOV.U32 R28, RZ, RZ, 0x3f800000 ;  /* 0x3f800000ff1c7424 */ /* 0x000fe400078e00ff */
[----:B------:R-:W-:Y:S01]  /*0960*/  IMAD.MOV.U32 R30, RZ, RZ, RZ ;  /* 0x000000ffff1e7224 */ /* 0x000fe200078e00ff */
[----:B------:R-:W-:-:S05]  /*0970*/  UMOV UR4, URZ ;  /* 0x000000ff00047c82 */ /* 0x000fca0008000000 */
[----:B------:R-:W-:Y:S05]  /*0980*/  BRA.U !UP0, `(.L_x_291) ;  /* 0x0000000d08807547 */ /* 0x000fea000b800000 */
[----:B------:R-:W-:Y:S02]  /*0990*/  HFMA2 R28, -RZ, RZ, 1.875, 0 ;  /* 0x3f800000ff1c7431 */ /* 0x000fe400000001ff */
[----:B------:R-:W-:Y:S02]  /*09a0*/  IMAD.MOV.U32 R3, RZ, RZ, RZ ;  /* 0x000000ffff037224 */ /* 0x000fe400078e00ff */
[----:B------:R-:W-:-:S07]  /*09b0*/  IMAD.MOV.U32 R30, RZ, RZ, RZ ;  /* 0x000000ffff1e7224 */ /* 0x000fce00078e00ff */
.L_x_316:
[----:B0-----:R-:W0:Y:S01]  /*09c0*/  S2R R9, SR_CgaCtaId ;  /* 0x0000000000097919 */ /* 0x001e220000008800 */
[----:B------:R-:W-:Y:S01]  /*09d0*/  MOV R0, 0x400 ;  /* 0x0000040000007802 */ /* 0x000fe20000000f00 */
[----:B------:R-:W-:Y:S01]  /*09e0*/  IMAD.MOV.U32 R17, RZ, RZ, 0x1 ;  /* 0x00000001ff117424 */ /* 0x000fe200078e00ff */
[----:B------:R-:W-:Y:S02]  /*09f0*/  SHF.L.U32 R21, R3, 0x5, RZ ;  /* 0x0000000503157819 */ /* 0x000fe400000006ff */
[----:B0-----:R-:W-:-:S04]  /*0a00*/  LEA R0, R9, R0, 0x18 ;  /* 0x0000000009007211 */ /* 0x001fc800078ec0ff */
[C---:B------:R-:W-:Y:S01]  /*0a10*/  LEA R8, R3.reuse, R0, 0x2 ;  /* 0x0000000003087211 */ /* 0x040fe200078e10ff */
[----:B------:R-:W-:-:S05]  /*0a20*/  VIADD R3, R3, 0x4 ;  /* 0x0000000403037836 */ /* 0x000fca0000000000 */
[----:B------:R-:W0:Y:S01]  /*0a30*/  LDS.128 R8, [R8] ;  /* 0x0000000008087984 */ /* 0x000e220000000c00 */
[----:B------:R-:W-:Y:S02]  /*0a40*/  ISETP.NE.AND P2, PT, R3, UR5, PT ;  /* 0x0000000503007c0c */ /* 0x000fe4000bf45270 */
[----:B0-----:R-:W-:-:S04]  /*0a50*/  SHF.L.U32 R0, R17, R8, RZ ;  /* 0x0000000811007219 */ /* 0x001fc800000006ff */
[----:B-1----:R-:W-:-:S05]  /*0a60*/  I2FP.F32.S32 R2, R0 ;  /* 0x0000000000027245 */ /* 0x002fca0000201400 */
[----:B------:R-:W-:-:S05]  /*0a70*/  VIADD R0, R2, 0x1800000 ;  /* 0x0180000002007836 */ /* 0x000fca0000000000 */
[----:B------:R-:W-:-:S04]  /*0a80*/  LOP3.LUT R0, R0, 0x7f800000, RZ, 0xc0, !PT ;  /* 0x7f80000000007812 */ /* 0x000fc800078ec0ff */
[----:B------:R-:W-:-:S13]  /*0a90*/  ISETP.GT.U32.AND P0, PT, R0, 0x1ffffff, PT ;  /* 0x01ffffff0000780c */ /* 0x000fda0003f04070 */
[----:B------:R-:W-:Y:S05]  /*0aa0*/  @P0 BRA `(.L_x_292) ;  /* 0x00000000000c0947 */ /* 0x000fea0003800000 */
[----:B------:R-:W-:-:S07]  /*0ab0*/  MOV R22, 0xad0 ;  /* 0x00000ad000167802 */ /* 0x000fce0000000f00 */
[----:B------:R-:W-:Y:S05]  /*0ac0*/  CALL.REL.NOINC `($__internal_6_$__cuda_sm20_rcp_rn_f32_slowpath) ;  /* 0x0000001800907944 */ /* 0x000fea0003c00000 */
[----:B------:R-:W-:Y:S05]  /*0ad0*/  BRA `(.L_x_293) ;  /* 0x0000000000107947 */ /* 0x000fea0003800000 */
.L_x_292:
[----:B------:R-:W0:Y:S02]  /*0ae0*/  MUFU.RCP R29, R2 ;  /* 0x00000002001d7308 */ /* 0x000e240000001000 */
[----:B0-----:R-:W-:-:S04]  /*0af0*/  FFMA R0, R2, R29, -1 ;  /* 0xbf80000002007423 */ /* 0x001fc8000000001d */
[----:B------:R-:W-:-:S04]  /*0b00*/  FADD.FTZ R0, -R0, -RZ ;  /* 0x800000ff00007221 */ /* 0x000fc80000010100 */
[----:B------:R-:W-:-:S07]  /*0b10*/  FFMA R29, R29, R0, R29 ;  /* 0x000000001d1d7223 */ /* 0x000fce000000001d */
.L_x_293:
        /* <DEDUP_REMOVED lines=14> */
[----:B------:R-:W-:Y:S05]  /*0c00*/  CALL.REL.NOINC `($__internal_7_$__cuda_sm3x_div_rn_noftz_f32_slowpath) ;  /* 0x0000001c00107944 */ /* 0x000fea0003c00000 */
.L_x_295:
[----:B------:R-:W-:Y:S05]  /*0c10*/  BSYNC.RECONVERGENT B3 ;  /* 0x0000000000037941 */ /* 0x000fea0003800200 */
.L_x_294:
        /* <DEDUP_REMOVED lines=15> */
[----:B------:R-:W-:-:S07]  /*0d10*/  MOV R8, 0xd30 ;  /* 0x00000d3000087802 */ /* 0x000fce0000000f00 */
[----:B------:R-:W-:Y:S05]  /*0d20*/  CALL.REL.NOINC `($__internal_7_$__cuda_sm3x_div_rn_noftz_f32_slowpath) ;  /* 0x0000001800c87944 */ /* 0x000fea0003c00000 */
.L_x_297:
[----:B------:R-:W-:Y:S05]  /*0d30*/  BSYNC.RECONVERGENT B3 ;  /* 0x0000000000037941 */ /* 0x000fea0003800200 */
.L_x_296:
[----:B------:R-:W-:Y:S01]  /*0d40*/  IMAD.MOV.U32 R0, RZ, RZ, 0x1 ;  /* 0x00000001ff007424 */ /* 0x000fe200078e00ff */
[----:B------:R-:W-:-:S04]  /*0d50*/  FSETP.GE.AND P0, PT, R2, RZ, PT ;  /* 0x000000ff0200720b */ /* 0x000fc80003f06000 */
        /* <DEDUP_REMOVED lines=11> */
[----:B------:R-:W-:Y:S05]  /*0e10*/  CALL.REL.NOINC `($__internal_6_$__cuda_sm20_rcp_rn_f32_slowpath) ;  /* 0x0000001400bc7944 */ /* 0x000fea0003c00000 */
[----:B------:R-:W-:Y:S05]  /*0e20*/  BRA `(.L_x_299) ;  /* 0x0000000000107947 */ /* 0x000fea0003800000 */
.L_x_298:
[----:B------:R-:W0:Y:S02]  /*0e30*/  MUFU.RCP R29, R8 ;  /* 0x00000008001d7308 */ /* 0x000e240000001000 */
[----:B0-----:R-:W-:-:S04]  /*0e40*/  FFMA R0, R8, R29, -1 ;  /* 0xbf80000008007423 */ /* 0x001fc8000000001d */
[----:B------:R-:W-:-:S04]  /*0e50*/  FADD.FTZ R0, -R0, -RZ ;  /* 0x800000ff00007221 */ /* 0x000fc80000010100 */
[----:B------:R-:W-:-:S07]  /*0e60*/  FFMA R29, R29, R0, R29 ;  /* 0x000000001d1d7223 */ /* 0x000fce000000001d */
.L_x_299:
        /* <DEDUP_REMOVED lines=14> */
.L_x_301:
[----:B------:R-:W-:Y:S05]  /*0f50*/  BSYNC.RECONVERGENT B3 ;  /* 0x0000000000037941 */ /* 0x000fea0003800200 */
.L_x_300:
        /* <DEDUP_REMOVED lines=17> */
.L_x_303:
[----:B------:R-:W-:Y:S05]  /*1070*/  BSYNC.RECONVERGENT B3 ;  /* 0x0000000000037941 */ /* 0x000fea0003800200 */
.L_x_302:
        /* <DEDUP_REMOVED lines=11> */
[----:B------:R-:W-:Y:S01]  /*1130*/  IMAD.MOV.U32 R2, RZ, RZ, R8 ;  /* 0x000000ffff027224 */ /* 0x000fe200078e0008 */
[----:B------:R-:W-:-:S07]  /*1140*/  MOV R22, 0x1160 ;  /* 0x0000116000167802 */ /* 0x000fce0000000f00 */
[----:B------:R-:W-:Y:S05]  /*1150*/  CALL.REL.NOINC `($__internal_6_$__cuda_sm20_rcp_rn_f32_slowpath) ;  /* 0x0000001000ec7944 */ /* 0x000fea0003c00000 */
[----:B------:R-:W-:Y:S05]  /*1160*/  BRA `(.L_x_305) ;  /* 0x0000000000107947 */ /* 0x000fea0003800000 */
.L_x_304:
[----:B------:R-:W0:Y:S02]  /*1170*/  MUFU.RCP R29, R8 ;  /* 0x00000008001d7308 */ /* 0x000e240000001000 */
[----:B0-----:R-:W-:-:S04]  /*1180*/  FFMA R0, R8, R29, -1 ;  /* 0xbf80000008007423 */ /* 0x001fc8000000001d */
[----:B------:R-:W-:-:S04]  /*1190*/  FADD.FTZ R0, -R0, -RZ ;  /* 0x800000ff00007221 */ /* 0x000fc80000010100 */
[----:B------:R-:W-:-:S07]  /*11a0*/  FFMA R29, R29, R0, R29 ;  /* 0x000000001d1d7223 */ /* 0x000fce000000001d */
.L_x_305:
        /* <DEDUP_REMOVED lines=13> */
[----:B------:R-:W-:Y:S05]  /*1280*/  CALL.REL.NOINC `($__internal_7_$__cuda_sm3x_div_rn_noftz_f32_slowpath) ;  /* 0x0000001400707944 */ /* 0x000fea0003c00000 */
.L_x_307:
[----:B------:R-:W-:Y:S05]  /*1290*/  BSYNC.RECONVERGENT B3 ;  /* 0x0000000000037941 */ /* 0x000fea0003800200 */
.L_x_306:
        /* <DEDUP_REMOVED lines=15> */
[----:B------:R-:W-:-:S07]  /*1390*/  MOV R8, 0x13b0 ;  /* 0x000013b000087802 */ /* 0x000fce0000000f00 */
[----:B------:R-:W-:Y:S05]  /*13a0*/  CALL.REL.NOINC `($__internal_7_$__cuda_sm3x_div_rn_noftz_f32_slowpath) ;  /* 0x0000001400287944 */ /* 0x000fea0003c00000 */
.L_x_309:
[----:B------:R-:W-:Y:S05]  /*13b0*/  BSYNC.RECONVERGENT B3 ;  /* 0x0000000000037941 */ /* 0x000fea0003800200 */
.L_x_308:
        /* <DEDUP_REMOVED lines=13> */
[----:B------:R-:W-:Y:S05]  /*1490*/  CALL.REL.NOINC `($__internal_6_$__cuda_sm20_rcp_rn_f32_slowpath) ;  /* 0x00000010001c7944 */ /* 0x000fea0003c00000 */
[----:B------:R-:W-:Y:S01]  /*14a0*/  IMAD.MOV.U32 R9, RZ, RZ, R29 ;  /* 0x000000ffff097224 */ /* 0x000fe200078e001d */
[----:B------:R-:W-:Y:S06]  /*14b0*/  BRA `(.L_x_311) ;  /* 0x0000000000107947 */ /* 0x000fec0003800000 */
.L_x_310:
[----:B------:R-:W0:Y:S02]  /*14c0*/  MUFU.RCP R9, R10 ;  /* 0x0000000a00097308 */ /* 0x000e240000001000 */
[----:B0-----:R-:W-:-:S04]  /*14d0*/  FFMA R2, R10, R9, -1 ;  /* 0xbf8000000a027423 */ /* 0x001fc80000000009 */
[----:B------:R-:W-:-:S04]  /*14e0*/  FADD.FTZ R2, -R2, -RZ ;  /* 0x800000ff02027221 */ /* 0x000fc80000010100 */
[----:B------:R-:W-:-:S07]  /*14f0*/  FFMA R9, R9, R2, R9 ;  /* 0x0000000209097223 */ /* 0x000fce0000000009 */
.L_x_311:
        /* <DEDUP_REMOVED lines=14> */
[----:B------:R-:W-:Y:S05]  /*15e0*/  CALL.REL.NOINC `($__internal_7_$__cuda_sm3x_div_rn_noftz_f32_slowpath) ;  /* 0x0000001000987944 */ /* 0x000fea0003c00000 */
.L_x_313:
[----:B------:R-:W-:Y:S05]  /*15f0*/  BSYNC.RECONVERGENT B3 ;  /* 0x0000000000037941 */ /* 0x000fea0003800200 */
.L_x_312:
        /* <DEDUP_REMOVED lines=17> */
[----:B------:R-:W-:Y:S05]  /*1710*/  CALL.REL.NOINC `($__internal_7_$__cuda_sm3x_div_rn_noftz_f32_slowpath) ;  /* 0x00000010004c7944 */ /* 0x000fea0003c00000 */
.L_x_315:
[----:B------:R-:W-:Y:S05]  /*1720*/  BSYNC.RECONVERGENT B3 ;  /* 0x0000000000037941 */ /* 0x000fea0003800200 */
.L_x_314:
[----:B------:R-:W-:-:S04]  /*1730*/  FSETP.GE.AND P0, PT, R2, RZ, PT ;  /* 0x000000ff0200720b */ /* 0x000fc80003f06000 */
[----:B------:R-:W-:-:S05]  /*1740*/  FSEL R2, -R2, R2, P0 ;  /* 0x0000000202027208 */ /* 0x000fca0000000100 */
[----:B------:R-:W-:-:S04]  /*1750*/  FADD R9, R2, 1 ;  /* 0x3f80000002097421 */ /* 0x000fc80000000000 */
[----:B------:R-:W-:Y:S01]  /*1760*/  FMUL R28, R28, R9 ;  /* 0x000000091c1c7220 */ /* 0x000fe20000400000 */
[----:B------:R-:W-:Y:S06]  /*1770*/  @P2 BRA `(.L_x_316) ;  /* 0xfffffff000902947 */ /* 0x000fec000383ffff */
[----:B------:R-:W-:-:S05]  /*1780*/  UMOV UR4, UR5 ;  /* 0x0000000500047c82 */ /* 0x000fca0008000000 */
.L_x_291:
[----:B------:R-:W-:-:S09]  /*1790*/  UISETP.NE.AND UP0, UPT, UR10, URZ, UPT ;  /* 0x000000ff0a00728c */ /* 0x000fd2000bf05270 */
[----:B------:R-:W-:Y:S05]  /*17a0*/  BRA.U !UP0, `(.L_x_290) ;  /* 0x0000000908f47547 */ /* 0x000fea000b800000 */
[----:B------:R-:W-:-:S09]  /*17b0*/  UISETP.NE.AND UP0, UPT, UR10, 0x1, UPT ;  /* 0x000000010a00788c */ /* 0x000fd2000bf05270 */
[----:B------:R-:W-:Y:S05]  /*17c0*/  BRA.U !UP0, `(.L_x_317) ;  /* 0x0000000508e87547 */ /* 0x000fea000b800000 */
[----:B------:R-:W2:Y:S01]  /*17d0*/  S2UR UR7, SR_CgaCtaId ;  /* 0x00000000000779c3 */ /* 0x000ea20000008800 */
[----:B------:R-:W-:Y:S01]  /*17e0*/  UMOV UR6, 0x400 ;  /* 0x0000040000067882 */ /* 0x000fe20000000000 */
[----:B------:R-:W-:Y:S01]  /*17f0*/  HFMA2 R0, -RZ, RZ, 0, 5.9604644775390625e-08 ;  /* 0x00000001ff007431 */ /* 0x000fe200000001ff */
[----:B--2---:R-:W-:Y:S02]  /*1800*/  ULEA UR7, UR7, UR6, 0x18 ;  /* 0x0000000607077291 */ /* 0x004fe4000f8ec0ff */
[----:B------:R-:W-:Y:S02]  /*1810*/  USHF.L.U32 UR6, UR4, 0x5, URZ ;  /* 0x0000000504067899 */ /* 0x000fe400080006ff */
[----:B------:R-:W-:-:S09]  /*1820*/  ULEA UR7, UR4, UR7, 0x2 ;  /* 0x0000000704077291 */ /* 0x000fd2000f8e10ff */
[----:B0-----:R-:W0:Y:S02]  /*1830*/  LDS R9, [UR7] ;  /* 0x00000007ff097984 */ /* 0x001e240008000800 */
        /* <DEDUP_REMOVED lines=8> */
[----:B------:R-:W-:Y:S01]  /*18c0*/  MOV R3, R29 ;  /* 0x0000001d00037202 */ /* 0x000fe20000000f00 */
[----:B------:R-:W-:Y:S06]  /*18d0*/  BRA `(.L_x_319) ;  /* 0x0000000000107947 */ /* 0x000fec0003800000 */
.L_x_318:
[----:B------:R-:W0:Y:S02]  /*18e0*/  MUFU.RCP R3, R2 ;  /* 0x0000000200037308 */ /* 0x000e240000001000 */
[----:B0-----:R-:W-:-:S04]  /*18f0*/  FFMA R0, R2, R3, -1 ;  /* 0xbf80000002007423 */ /* 0x001fc80000000003 */
[----:B------:R-:W-:-:S04]  /*1900*/  FADD.FTZ R0, -R0, -RZ ;  /* 0x800000ff00007221 */ /* 0x000fc80000010100 */
[----:B------:R-:W-:-:S07]  /*1910*/  FFMA R3, R3, R0, R3 ;  /* 0x0000000003037223 */ /* 0x000fce0000000003 */
.L_x_319:
[----:B------:R-:W-:-:S04]  /*1920*/  IMAD.U32 R11, RZ, RZ, UR6 ;  /* 0x00000006ff0b7e24 */ /* 0x000fc8000f8e00ff */
        /* <DEDUP_REMOVED lines=16> */
.L_x_321:
[----:B------:R-:W-:Y:S05]  /*1a30*/  BSYNC.RECONVERGENT B3 ;  /* 0x0000000000037941 */ /* 0x000fea0003800200 */
.L_x_320:
        /* <DEDUP_REMOVED lines=18> */
.L_x_323:
[----:B------:R-:W-:Y:S05]  /*1b60*/  BSYNC.RECONVERGENT B3 ;  /* 0x0000000000037941 */ /* 0x000fea0003800200 */
.L_x_322:
[----:B------:R-:W0:Y:S01]  /*1b70*/  LDS R9, [UR7+0x4] ;  /* 0x00000407ff097984 */ /* 0x000e220008000800 */
[----:B------:R-:W-:Y:S01]  /*1b80*/  HFMA2 R8, -RZ, RZ, 0, 5.9604644775390625e-08 ;  /* 0x00000001ff087431 */ /* 0x000fe200000001ff */
[----:B------:R-:W-:Y:S01]  /*1b90*/  FSETP.GE.AND P0, PT, R2, RZ, PT ;  /* 0x000000ff0200720b */ /* 0x000fe20003f06000 */
[----:B------:R-:W-:-:S03]  /*1ba0*/  UIADD3 UR6, UPT, UPT, UR6, 0x20, URZ ;  /* 0x0000002006067890 */ /* 0x000fc6000fffe0ff */
[----:B------:R-:W-:Y:S02]  /*1bb0*/  FSEL R2, -R2, R2, P0 ;  /* 0x0000000202027208 */ /* 0x000fe40000000100 */
[----:B0-----:R-:W-:-:S04]  /*1bc0*/  SHF.L.U32 R3, R8, R9, RZ ;  /* 0x0000000908037219 */ /* 0x001fc800000006ff */
[----:B------:R-:W-:-:S05]  /*1bd0*/  I2FP.F32.S32 R8, R3 ;  /* 0x0000000300087245 */ /* 0x000fca0000201400 */
[----:B------:R-:W-:-:S05]  /*1be0*/  VIADD R3, R8, 0x1800000 ;  /* 0x0180000008037836 */ /* 0x000fca0000000000 */
[----:B------:R-:W-:-:S04]  /*1bf0*/  LOP3.LUT R3, R3, 0x7f800000, RZ, 0xc0, !PT ;  /* 0x7f80000003037812 */ /* 0x000fc800078ec0ff */
[----:B------:R-:W-:Y:S01]  /*1c00*/  ISETP.GT.U32.AND P0, PT, R3, 0x1ffffff, PT ;  /* 0x01ffffff0300780c */ /* 0x000fe20003f04070 */
[----:B------:R-:W-:-:S04]  /*1c10*/  FADD R3, R2, 1 ;  /* 0x3f80000002037421 */ /* 0x000fc80000000000 */
[----:B------:R-:W-:-:S08]  /*1c20*/  FMUL R28, R28, R3 ;  /* 0x000000031c1c7220 */ /* 0x000fd00000400000 */
[----:B------:R-:W-:Y:S05]  /*1c30*/  @P0 BRA `(.L_x_324) ;  /* 0x0000000000140947 */ /* 0x000fea0003800000 */
[----:B------:R-:W-:Y:S02]  /*1c40*/  MOV R2, R8 ;  /* 0x0000000800027202 */ /* 0x000fe40000000f00 */
[----:B------:R-:W-:-:S07]  /*1c50*/  MOV R22, 0x1c70 ;  /* 0x00001c7000167802 */ /* 0x000fce0000000f00 */
[----:B------:R-:W-:Y:S05]  /*1c60*/  CALL.REL.NOINC `($__internal_6_$__cuda_sm20_rcp_rn_f32_slowpath) ;  /* 0x0000000800287944 */ /* 0x000fea0003c00000 */
[----:B------:R-:W-:Y:S01]  /*1c70*/  IMAD.MOV.U32 R3, RZ, RZ, R29 ;  /* 0x000000ffff037224 */ /* 0x000fe200078e001d */
[----:B------:R-:W-:Y:S06]  /*1c80*/  BRA `(.L_x_325) ;  /* 0x0000000000107947 */ /* 0x000fec0003800000 */
.L_x_324:
[----:B------:R-:W0:Y:S02]  /*1c90*/  MUFU.RCP R3, R8 ;  /* 0x0000000800037308 */ /* 0x000e240000001000 */
[----:B0-----:R-:W-:-:S04]  /*1ca0*/  FFMA R2, R8, R3, -1 ;  /* 0xbf80000008027423 */ /* 0x001fc80000000003 */
[----:B------:R-:W-:-:S04]  /*1cb0*/  FADD.FTZ R2, -R2, -RZ ;  /* 0x800000ff02027221 */ /* 0x000fc80000010100 */
[----:B------:R-:W-:-:S07]  /*1cc0*/  FFMA R3, R3, R2, R3 ;  /* 0x0000000203037223 */ /* 0x000fce0000000003 */
.L_x_325:
[----:B------:R-:W-:-:S05]  /*1cd0*/  MOV R11, UR6 ;  /* 0x00000006000b7c02 */ /* 0x000fca0008000f00 */
        /* <DEDUP_REMOVED lines=15> */
[----:B------:R-:W-:Y:S05]  /*1dd0*/  CALL.REL.NOINC `($__internal_7_$__cuda_sm3x_div_rn_noftz_f32_slowpath) ;  /* 0x00000008009c7944 */ /* 0x000fea0003c00000 */
.L_x_327:
[----:B------:R-:W-:Y:S05]  /*1de0*/  BSYNC.RECONVERGENT B3 ;  /* 0x0000000000037941 */ /* 0x000fea0003800200 */
.L_x_326:
        /* <DEDUP_REMOVED lines=15> */
[----:B------:R-:W-:Y:S02]  /*1ee0*/  MOV R29, R3 ;  /* 0x00000003001d7202 */ /* 0x000fe40000000f00 */
[----:B------:R-:W-:-:S07]  /*1ef0*/  MOV R8, 0x1f10 ;  /* 0x00001f1000087802 */ /* 0x000fce0000000f00 */
[----:B------:R-:W-:Y:S05]  /*1f00*/  CALL.REL.NOINC `($__internal_7_$__cuda_sm3x_div_rn_noftz_f32_slowpath) ;  /* 0x0000000800507944 */ /* 0x000fea0003c00000 */
.L_x_329:
[----:B------:R-:W-:Y:S05]  /*1f10*/  BSYNC.RECONVERGENT B3 ;  /* 0x0000000000037941 */ /* 0x000fea0003800200 */
.L_x_328:
[----:B------:R-:W-:Y:S01]  /*1f20*/  FSETP.GE.AND P0, PT, R2, RZ, PT ;  /* 0x000000ff0200720b */ /* 0x000fe20003f06000 */
[----:B------:R-:W-:-:S03]  /*1f30*/  UIADD3 UR4, UPT, UPT, UR4, 0x2, URZ ;  /* 0x0000000204047890 */ /* 0x000fc6000fffe0ff */
[----:B------:R-:W-:-:S05]  /*1f40*/  FSEL R2, -R2, R2, P0 ;  /* 0x0000000202027208 */ /* 0x000fca0000000100 */
[----:B------:R-:W-:-:S04]  /*1f50*/  FADD R3, R2, 1 ;  /* 0x3f80000002037421 */ /* 0x000fc80000000000 */
[----:B------:R-:W-:-:S07]  /*1f60*/  FMUL R28, R28, R3 ;  /* 0x000000031c1c7220 */ /* 0x000fce0000400000 */
.L_x_317:
[----:B------:R-:W2:Y:S02]  /*1f70*/  LDCU UR6, c[0x0][0x380] ;  /* 0x00007000ff0677ac */ /* 0x000ea40008000800 */
[----:B--2---:R-:W-:-:S09]  /*1f80*/  ULOP3.LUT UP0, URZ, UR6, 0x1, URZ, 0xc0, !UPT ;  /* 0x0000000106ff7892 */ /* 0x004fd2000f80c0ff */
[----:B------:R-:W-:Y:S05]  /*1f90*/  BRA.U !UP0, `(.L_x_290) ;  /* 0x0000000108f87547 */ /* 0x000fea000b800000 */
[----:B------:R-:W2:Y:S01]  /*1fa0*/  S2UR UR7, SR_CgaCtaId ;  /* 0x00000000000779c3 */ /* 0x000ea20000008800 */
[----:B------:R-:W-:Y:S01]  /*1fb0*/  UMOV UR6, 0x400 ;  /* 0x0000040000067882 */ /* 0x000fe20000000000 */
[----:B------:R-:W-:Y:S01]  /*1fc0*/  IMAD.MOV.U32 R0, RZ, RZ, 0x1 ;  /* 0x00000001ff007424 */ /* 0x000fe200078e00ff */
[----:B--2---:R-:W-:-:S04]  /*1fd0*/  ULEA UR6, UR7, UR6, 0x18 ;  /* 0x0000000607067291 */ /* 0x004fc8000f8ec0ff */
[----:B------:R-:W-:Y:S02]  /*1fe0*/  ULEA UR6, UR4, UR6, 0x2 ;  /* 0x0000000604067291 */ /* 0x000fe4000f8e10ff */
[----:B------:R-:W-:-:S07]  /*1ff0*/  USHF.L.U32 UR4, UR4, 0x5, URZ ;  /* 0x0000000504047899 */ /* 0x000fce00080006ff */
[----:B0-----:R-:W0:Y:S02]  /*2000*/  LDS R9, [UR6] ;  /* 0x00000006ff097984 */ /* 0x001e240008000800 */
[----:B0-----:R-:W-:-:S04]  /*2010*/  SHF.L.U32 R0, R0, R9, RZ ;  /* 0x0000000900007219 */ /* 0x001fc800000006ff */
[----:B-1----:R-:W-:-:S04]  /*2020*/  I2FP.F32.S32 R2, R0 ;  /* 0x0000000000027245 */ /* 0x002fc80000201400 */
[----:B------:R-:W-:-:S04]  /*2030*/  IADD3 R0, PT, PT, R2, 0x1800000, RZ ;  /* 0x0180000002007810 */ /* 0x000fc80007ffe0ff */
[----:B------:R-:W-:-:S04]  /*2040*/  LOP3.LUT R0, R0, 0x7f800000, RZ, 0xc0, !PT ;  /* 0x7f80000000007812 */ /* 0x000fc800078ec0ff */
[----:B------:R-:W-:-:S13]  /*2050*/  ISETP.GT.U32.AND P0, PT, R0, 0x1ffffff, PT ;  /* 0x01ffffff0000780c */ /* 0x000fda0003f04070 */
[----:B------:R-:W-:Y:S05]  /*2060*/  @P0 BRA `(.L_x_330) ;  /* 0x0000000000100947 */ /* 0x000fea0003800000 */
[----:B------:R-:W-:-:S07]  /*2070*/  MOV R22, 0x2090 ;  /* 0x0000209000167802 */ /* 0x000fce0000000f00 */
[----:B------:R-:W-:Y:S05]  /*2080*/  CALL.REL.NOINC `($__internal_6_$__cuda_sm20_rcp_rn_f32_slowpath) ;  /* 0x0000000400207944 */ /* 0x000fea0003c00000 */
[----:B------:R-:W-:Y:S01]  /*2090*/  IMAD.MOV.U32 R3, RZ, RZ, R29 ;  /* 0x000000ffff037224 */ /* 0x000fe200078e001d */
[----:B------:R-:W-:Y:S06]  /*20a0*/  BRA `(.L_x_331) ;  /* 0x0000000000107947 */ /* 0x000fec0003800000 */
.L_x_330:
[----:B------:R-:W0:Y:S02]  /*20b0*/  MUFU.RCP R3, R2 ;  /* 0x0000000200037308 */ /* 0x000e240000001000 */
[----:B0-----:R-:W-:-:S04]  /*20c0*/  FFMA R0, R2, R3, -1 ;  /* 0xbf80000002007423 */ /* 0x001fc80000000003 */
[----:B------:R-:W-:-:S04]  /*20d0*/  FADD.FTZ R0, -R0, -RZ ;  /* 0x800000ff00007221 */ /* 0x000fc80000010100 */
[----:B------:R-:W-:-:S07]  /*20e0*/  FFMA R3, R3, R0, R3 ;  /* 0x0000000003037223 */ /* 0x000fce0000000003 */
.L_x_331:
[----:B------:R-:W-:-:S05]  /*20f0*/  MOV R11, UR4 ;  /* 0x00000004000b7c02 */ /* 0x000fca0008000f00 */
        /* <DEDUP_REMOVED lines=16> */
.L_x_333:
[----:B------:R-:W-:Y:S05]  /*2200*/  BSYNC.RECONVERGENT B3 ;  /* 0x0000000000037941 */ /* 0x000fea0003800200 */
.L_x_332:
        /* <DEDUP_REMOVED lines=18> */
.L_x_335:
[----:B------:R-:W-:Y:S05]  /*2330*/  BSYNC.RECONVERGENT B3 ;  /* 0x0000000000037941 */ /* 0x000fea0003800200 */
.L_x_334:
[----:B------:R-:W-:-:S04]  /*2340*/  FSETP.GE.AND P0, PT, R2, RZ, PT ;  /* 0x000000ff0200720b */ /* 0x000fc80003f06000 */
[----:B------:R-:W-:-:S05]  /*2350*/  FSEL R2, -R2, R2, P0 ;  /* 0x0000000202027208 */ /* 0x000fca0000000100 */
[----:B------:R-:W-:-:S04]  /*2360*/  FADD R3, R2, 1 ;  /* 0x3f80000002037421 */ /* 0x000fc80000000000 */
[----:B------:R-:W-:-:S07]  /*2370*/  FMUL R28, R28, R3 ;  /* 0x000000031c1c7220 */ /* 0x000fce0000400000 */
.L_x_290:
[----:B-1----:R-:W1:Y:S01]  /*2380*/  LDC.64 R2, c[0x0][0x388] ;  /* 0x0000e200ff027b82 */ /* 0x002e620000000a00 */
[----:B0-----:R-:W-:-:S04]  /*2390*/  IMAD.IADD R9, R7, 0x1, R30 ;  /* 0x0000000107097824 */ /* 0x001fc800078e021e */
[----:B-1----:R-:W-:-:S06]  /*23a0*/  IMAD.WIDE R2, R9, 0x4, R2 ;  /* 0x0000000409027825 */ /* 0x002fcc00078e0202 */
[----:B------:R-:W2:Y:S01]  /*23b0*/  LDG.E R2, desc[UR12][R2.64] ;  /* 0x0000000c02027981 */ /* 0x000ea2000c1e1900 */
[----:B------:R-:W-:Y:S01]  /*23c0*/  IADD3 R5, PT, PT, R5, 0x1, RZ ;  /* 0x0000000105057810 */ /* 0x000fe20007ffe0ff */
[----:B------:R-:W-:-:S03]  /*23d0*/  IMAD.MOV.U32 R9, RZ, RZ, 0x1 ;  /* 0x00000001ff097424 */ /* 0x000fc600078e00ff */
[----:B------:R-:W-:Y:S02]  /*23e0*/  ISETP.GE.AND P0, PT, R5, R6, PT ;  /* 0x000000060500720c */ /* 0x000fe40003f06270 */
[----:B------:R-:W-:-:S04]  /*23f0*/  SHF.L.U32 R0, R9, R12, RZ ;  /* 0x0000000c09007219 */ /* 0x000fc800000006ff */
[----:B------:R-:W-:Y:S01]  /*2400*/  IADD3 R7, PT, PT, R0, R7, RZ ;  /* 0x0000000700077210 */ /* 0x000fe20007ffe0ff */
[----:B--2---:R-:W-:-:S06]  /*2410*/  FFMA R13, R2, R28, R13 ;  /* 0x0000001c020d7223 */ /* 0x004fcc000000000d */
[----:B------:R-:W-:Y:S05]  /*2420*/  @!P0 BRA `(.L_x_336) ;  /* 0xffffffe000248947 */ /* 0x000fea000383ffff */
.L_x_280:
[----:B------:R-:W0:Y:S01]  /*2430*/  LDCU UR4, c[0x0][0x384] ;  /* 0x00007080ff0477ac */ /* 0x000e220008000800 */
[----:B------:R-:W-:-:S05]  /*2440*/  VIADD R12, R12, 0x1 ;  /* 0x000000010c0c7836 */ /* 0x000fca0000000000 */
[----:B0-----:R-:W-:-:S13]  /*2450*/  ISETP.NE.AND P0, PT, R12, UR4, PT ;  /* 0x000000040c007c0c */ /* 0x001fda000bf05270 */
[----:B------:R-:W-:Y:S05]  /*2460*/  @P0 BRA `(.L_x_337) ;  /* 0xffffffdc00ec0947 */ /* 0x000fea000383ffff */
[----:B------:R-:W-:Y:S05]  /*2470*/  BSYNC B0 ;  /* 0x0000000000007941 */ /* 0x000fea0003800000 */
.L_x_279:
[----:B------:R-:W0:Y:S01]  /*2480*/  LDC.64 R2, c[0x0][0x398] ;  /* 0x0000e600ff027b82 */ /* 0x000e220000000a00 */
[----:B------:R-:W-:-:S05]  /*2490*/  MOV R5, UR8 ;  /* 0x0000000800057c02 */ /* 0x000fca0008000f00 */
[----:B------:R-:W-:-:S04]  /*24a0*/  IMAD.WIDE R18, R5, 0x4, R18 ;  /* 0x0000000405127825 */ /* 0x000fc800078e0212 */
[----:B0-----:R-:W-:-:S04]  /*24b0*/  IMAD.WIDE R2, R14, 0x4, R2 ;  /* 0x000000040e027825 */ /* 0x001fc800078e0202 */
[----:B------:R-:W-:Y:S01]  /*24c0*/  VIADD R14, R14, 0x20 ;  /* 0x000000200e0e7836 */ /* 0x000fe20000000000 */
[----:B------:R0:W-:Y:S04]  /*24d0*/  STG.E desc[UR12][R2.64], R13 ;  /* 0x0000000d02007986 */ /* 0x0001e8000c10190c */
[----:B------:R-:W-:-:S13]  /*24e0*/  ISETP.GE.AND P0, PT, R14, R15, PT ;  /* 0x0000000f0e00720c */ /* 0x000fda0003f06270 */
[----:B0-----:R-:W-:Y:S05]  /*24f0*/  @!P0 BRA `(.L_x_338) ;  /* 0xffffffdc00ac8947 */ /* 0x001fea000383ffff */
[----:B------:R-:W-:Y:S05]  /*2500*/  EXIT ;  /* 0x000000000000794d */ /* 0x000fea0003800000 */
        .weak           $__internal_6_$__cuda_sm20_rcp_rn_f32_slowpath
        .type           $__internal_6_$__cuda_sm20_rcp_rn_f32_slowpath,@function
        .size           $__internal_6_$__cuda_sm20_rcp_rn_f32_slowpath,($__internal_7_$__cuda_sm3x_div_rn_noftz_f32_slowpath - $__internal_6_$__cuda_sm20_rcp_rn_f32_slowpath)
$__internal_6_$__cuda_sm20_rcp_rn_f32_slowpath:
[----:B------:R-:W-:-:S04]  /*2510*/  SHF.L.U32 R17, R2, 0x1, RZ ;  /* 0x0000000102117819 */ /* 0x000fc800000006ff */
[----:B------:R-:W-:-:S04]  /*2520*/  SHF.R.U32.HI R17, RZ, 0x18, R17 ;  /* 0x00000018ff117819 */ /* 0x000fc80000011611 */
[----:B------:R-:W-:-:S13]  /*2530*/  ISETP.NE.U32.AND P0, PT, R17, RZ, PT ;  /* 0x000000ff1100720c */ /* 0x000fda0003f05070 */
[----:B------:R-:W-:Y:S05]  /*2540*/  @P0 BRA `(.L_x_339) ;  /* 0x00000000002c0947 */ /* 0x000fea0003800000 */
[----:B------:R-:W-:-:S05]  /*2550*/  IMAD.SHL.U32 R17, R2, 0x2, RZ ;  /* 0x0000000202117824 */ /* 0x000fca00078e00ff */
[----:B------:R-:W-:-:S13]  /*2560*/  ISETP.NE.AND P0, PT, R17, RZ, PT ;  /* 0x000000ff1100720c */ /* 0x000fda0003f05270 */
[----:B------:R2:W3:Y:S01]  /*2570*/  @!P0 MUFU.RCP R17, R2 ;  /* 0x0000000200118308 */ /* 0x0004e20000001000 */
[----:B------:R-:W-:Y:S05]  /*2580*/  @!P0 BRA `(.L_x_340) ;  /* 0x0000000000a48947 */ /* 0x000fea0003800000 */
[----:B------:R-:W-:-:S04]  /*2590*/  FFMA R23, R2, 1.84467440737095516160e+19, RZ ;  /* 0x5f80000002177823 */ /* 0x000fc800000000ff */
[----:B--2---:R-:W3:Y:S02]  /*25a0*/  MUFU.RCP R2, R23 ;  /* 0x0000001700027308 */ /* 0x004ee40000001000 */
[----:B---3--:R-:W-:-:S04]  /*25b0*/  FFMA R17, R23, R2, -1 ;  /* 0xbf80000017117423 */ /* 0x008fc80000000002 */
[----:B------:R-:W-:-:S04]  /*25c0*/  FADD.FTZ R17, -R17, -RZ ;  /* 0x800000ff11117221 */ /* 0x000fc80000010100 */
[----:B------:R-:W-:-:S04]  /*25d0*/  FFMA R2, R2, R17, R2 ;  /* 0x0000001102027223 */ /* 0x000fc80000000002 */
[----:B------:R-:W-:Y:S01]  /*25e0*/  FFMA R17, R2, 1.84467440737095516160e+19, RZ ;  /* 0x5f80000002117823 */ /* 0x000fe200000000ff */
[----:B------:R-:W-:Y:S06]  /*25f0*/  BRA `(.L_x_340) ;  /* 0x0000000000887947 */ /* 0x000fec0003800000 */
.L_x_339:
[----:B------:R-:W-:-:S04]  /*2600*/  IADD3 R23, PT, PT, R17, -0xfd, RZ ;  /* 0xffffff0311177810 */ /* 0x000fc80007ffe0ff */
[----:B------:R-:W-:-:S13]  /*2610*/  ISETP.GT.U32.AND P0, PT, R23, 0x1, PT ;  /* 0x000000011700780c */ /* 0x000fda0003f04070 */
[----:B------:R-:W-:Y:S05]  /*2620*/  @P0 BRA `(.L_x_341) ;  /* 0x0000000000780947 */ /* 0x000fea0003800000 */
[----:B------:R-:W-:Y:S01]  /*2630*/  LOP3.LUT R34, R2, 0x7fffff, RZ, 0xc0, !PT ;  /* 0x007fffff02227812 */ /* 0x000fe200078ec0ff */
[----:B------:R-:W-:Y:S01]  /*2640*/  IMAD.MOV.U32 R32, RZ, RZ, 0x3 ;  /* 0x00000003ff207424 */ /* 0x000fe200078e00ff */
[----:B------:R-:W-:Y:S02]  /*2650*/  IADD3 R17, PT, PT, R17, -0xfc, RZ ;  /* 0xffffff0411117810 */ /* 0x000fe40007ffe0ff */
[----:B------:R-:W-:Y:S02]  /*2660*/  LOP3.LUT R34, R34, 0x3f800000, RZ, 0xfc, !PT ;  /* 0x3f80000022227812 */ /* 0x000fe400078efcff */
[----:B------:R-:W-:Y:S02]  /*2670*/  SHF.L.U32 R27, R32, R23, RZ ;  /* 0x00000017201b7219 */ /* 0x000fe400000006ff */
[----:B------:R-:W0:Y:S02]  /*2680*/  MUFU.RCP R25, R34 ;  /* 0x0000002200197308 */ /* 0x000e240000001000 */
        /* <DEDUP_REMOVED lines=8> */
[----:B------:R-:W-:Y:S02]  /*2710*/  LOP3.LUT R32, R27, R26, RZ, 0xc0, !PT ;  /* 0x0000001a1b207212 */ /* 0x000fe400078ec0ff */
[----:B------:R-:W-:-:S02]  /*2720*/  IADD3 R24, PT, PT, -R24, RZ, RZ ;  /* 0x000000ff18187210 */ /* 0x000fc40007ffe1ff */
[-C--:B------:R-:W-:Y:S02]  /*2730*/  SHF.R.U32.HI R32, RZ, R23.reuse, R32 ;  /* 0x00000017ff207219 */ /* 0x080fe40000011620 */
[--C-:B------:R-:W-:Y:S02]  /*2740*/  LOP3.LUT P1, RZ, R24, R23, R26.reuse, 0xf8, !PT ;  /* 0x0000001718ff7212 */ /* 0x100fe4000782f81a */
[C---:B------:R-:W-:Y:S02]  /*2750*/  LOP3.LUT P0, RZ, R32.reuse, 0x1, RZ, 0xc0, !PT ;  /* 0x0000000120ff7812 */ /* 0x040fe4000780c0ff */
[----:B------:R-:W-:Y:S02]  /*2760*/  LOP3.LUT P3, RZ, R32, 0x2, RZ, 0xc0, !PT ;  /* 0x0000000220ff7812 */ /* 0x000fe4000786c0ff */
[----:B------:R-:W-:Y:S02]  /*2770*/  SHF.R.U32.HI R17, RZ, R17, R26 ;  /* 0x00000011ff117219 */ /* 0x000fe4000001161a */
[----:B------:R-:W-:-:S02]  /*2780*/  PLOP3.LUT P0, PT, P0, P1, P3, 0xe0, 0x0 ;  /* 0x000000000000781c */ /* 0x000fc40000703c30 */
[----:B------:R-:W-:Y:S02]  /*2790*/  LOP3.LUT P1, RZ, R2, 0x7fffff, RZ, 0xc0, !PT ;  /* 0x007fffff02ff7812 */ /* 0x000fe4000782c0ff */
[----:B------:R-:W-:-:S05]  /*27a0*/  SEL R23, RZ, 0x1, !P0 ;  /* 0x00000001ff177807 */ /* 0x000fca0004000000 */
[----:B------:R-:W-:-:S05]  /*27b0*/  IMAD.MOV R23, RZ, RZ, -R23 ;  /* 0x000000ffff177224 */ /* 0x000fca00078e0a17 */
[----:B------:R-:W-:-:S13]  /*27c0*/  ISETP.GE.AND P0, PT, R23, RZ, PT ;  /* 0x000000ff1700720c */ /* 0x000fda0003f06270 */
[----:B------:R-:W-:-:S05]  /*27d0*/  @!P0 VIADD R17, R17, 0x1 ;  /* 0x0000000111118836 */ /* 0x000fca0000000000 */
[----:B------:R-:W-:-:S04]  /*27e0*/  @!P1 SHF.L.U32 R17, R17, 0x1, RZ ;  /* 0x0000000111119819 */ /* 0x000fc800000006ff */
[----:B------:R-:W-:Y:S01]  /*27f0*/  LOP3.LUT R17, R17, 0x80000000, R2, 0xf8, !PT ;  /* 0x8000000011117812 */ /* 0x000fe200078ef802 */
[----:B------:R-:W-:Y:S06]  /*2800*/  BRA `(.L_x_340) ;  /* 0x0000000000047947 */ /* 0x000fec0003800000 */
.L_x_341:
[----:B------:R0:W1:Y:S02]  /*2810*/  MUFU.RCP R17, R2 ;  /* 0x0000000200117308 */ /* 0x0000640000001000 */
.L_x_340:
[----:B------:R-:W-:Y:S02]  /*2820*/  HFMA2 R23, -RZ, RZ, 0, 0 ;  /* 0x00000000ff177431 */ /* 0x000fe400000001ff */
[----:B-1-3--:R-:W-:Y:S02]  /*2830*/  IMAD.MOV.U32 R29, RZ, RZ, R17 ;  /* 0x000000ffff1d7224 */ /* 0x00afe400078e0011 */
[----:B0-2---:R-:W-:Y:S05]  /*2840*/  RET.REL.NODEC R22 `(_Z9evaluate1iiPfS_S_ii) ;  /* 0xffffffd416ec7950 */ /* 0x005fea0003c3ffff */
        .weak           $__internal_7_$__cuda_sm3x_div_rn_noftz_f32_slowpath
        .type           $__internal_7_$__cuda_sm3x_div_rn_noftz_f32_slowpath,@function
        .size           $__internal_7_$__cuda_sm3x_div_rn_noftz_f32_slowpath,(.L_x_890 - $__internal_7_$__cuda_sm3x_div_rn_noftz_f32_slowpath)
$__internal_7_$__cuda_sm3x_div_rn_noftz_f32_slowpath:
[----:B------:R-:W-:Y:S01]  /*2850*/  SHF.R.U32.HI R17, RZ, 0x17, R29 ;  /* 0x00000017ff117819 */ /* 0x000fe2000001161d */
        /* <DEDUP_REMOVED lines=17> */
[----:B------:R-:W-:Y:S02]  /*2970*/  FSETP.NEU.FTZ.AND P3, PT, |R27|, +INF , PT ;  /* 0x7f8000001b00780b */ /* 0x000fe40003f7d200 */
        /* <DEDUP_REMOVED lines=16> */
.L_x_343:
[----:B------:R-:W-:Y:S01]  /*2a80*/  LEA R31, R17, 0xc0800000, 0x17 ;  /* 0xc0800000111f7811 */ /* 0x000fe200078eb8ff */
[----:B------:R-:W-:Y:S01]  /*2a90*/  VIADD R24, R24, 0xffffff81 ;  /* 0xffffff8118187836 */ /* 0x000fe20000000000 */
[----:B------:R-:W-:Y:S02]  /*2aa0*/  BSSY.RECONVERGENT B2, `(.L_x_348) ;  /* 0x0000035000027945 */ /* 0x000fe40003800200 */
[----:B------:R-:W-:Y:S01]  /*2ab0*/  IADD3 R31, PT, PT, -R31, R26, RZ ;  /* 0x0000001a1f1f7210 */ /* 0x000fe20007ffe1ff */
[----:B------:R-:W-:-:S03]  /*2ac0*/  IMAD R2, R24, -0x800000, R27 ;  /* 0xff80000018027824 */ /* 0x000fc600078e021b */
[----:B------:R-:W0:Y:S01]  /*2ad0*/  MUFU.RCP R26, R31 ;  /* 0x0000001f001a7308 */ /* 0x000e220000001000 */
[----:B------:R-:W-:-:S04]  /*2ae0*/  FADD.FTZ R25, -R31, -RZ ;  /* 0x800000ff1f197221 */ /* 0x000fc80000010100 */
[----:B0-----:R-:W-:-:S04]  /*2af0*/  FFMA R23, R26, R25, 1 ;  /* 0x3f8000001a177423 */ /* 0x001fc80000000019 */
[----:B------:R-:W-:-:S04]  /*2b00*/  FFMA R23, R26, R23, R26 ;  /* 0x000000171a177223 */ /* 0x000fc8000000001a */
[----:B------:R-:W-:-:S04]  /*2b10*/  FFMA R26, R2, R23, RZ ;  /* 0x00000017021a7223 */ /* 0x000fc800000000ff */
[----:B------:R-:W-:-:S04]  /*2b20*/  FFMA R27, R25, R26, R2 ;  /* 0x0000001a191b7223 */ /* 0x000fc80000000002 */
[----:B------:R-:W-:Y:S01]  /*2b30*/  FFMA R26, R23, R27, R26 ;  /* 0x0000001b171a7223 */ /* 0x000fe2000000001a */
[----:B------:R-:W-:-:S03]  /*2b40*/  IADD3 R27, PT, PT, R24, 0x7f, -R17 ;  /* 0x0000007f181b7810 */ /* 0x000fc60007ffe811 */
[----:B------:R-:W-:Y:S01]  /*2b50*/  FFMA R25, R25, R26, R2 ;  /* 0x0000001a19197223 */ /* 0x000fe20000000002 */
[----:B------:R-:W-:-:S03]  /*2b60*/  IADD3 R27, PT, PT, R27, R22, RZ ;  /* 0x000000161b1b7210 */ /* 0x000fc60007ffe0ff */
        /* <DEDUP_REMOVED lines=18> */
[C---:B------:R-:W-:Y:S02]  /*2c90*/  ISETP.NE.AND P3, PT, R17.reuse, RZ, PT ;  /* 0x000000ff1100720c */ /* 0x040fe40003f65270 */
        /* <DEDUP_REMOVED lines=17> */
.L_x_350:
[----:B------:R-:W-:-:S04]  /*2db0*/  LOP3.LUT R2, R2, 0x80000000, RZ, 0xc0, !PT ;  /* 0x8000000002027812 */ /* 0x000fc800078ec0ff */
[----:B------:R-:W-:Y:S01]  /*2dc0*/  LOP3.LUT R2, R2, 0x7f800000, RZ, 0xfc, !PT ;  /* 0x7f80000002027812 */ /* 0x000fe200078efcff */
[----:B------:R-:W-:Y:S06]  /*2dd0*/  BRA `(.L_x_351) ;  /* 0x0000000000047947 */ /* 0x000fec0003800000 */
.L_x_349:
[----:B------:R-:W-:-:S07]  /*2de0*/  LEA R2, R27, R2, 0x17 ;  /* 0x000000021b027211 */ /* 0x000fce00078eb8ff */
.L_x_351:
[----:B------:R-:W-:Y:S05]  /*2df0*/  BSYNC.RECONVERGENT B2 ;  /* 0x0000000000027941 */ /* 0x000fea0003800200 */
.L_x_348:
[----:B------:R-:W-:Y:S05]  /*2e00*/  BRA `(.L_x_352) ;  /* 0x0000000000207947 */ /* 0x000fea0003800000 */
.L_x_347:
[----:B------:R-:W-:-:S04]  /*2e10*/  LOP3.LUT R26, R26, 0x80000000, R27, 0x48, !PT ;  /* 0x800000001a1a7812 */ /* 0x000fc800078e481b */
[----:B------:R-:W-:Y:S01]  /*2e20*/  LOP3.LUT R2, R26, 0x7f800000, RZ, 0xfc, !PT ;  /* 0x7f8000001a027812 */ /* 0x000fe200078efcff */
[----:B------:R-:W-:Y:S06]  /*2e30*/  BRA `(.L_x_352) ;  /* 0x0000000000147947 */ /* 0x000fec0003800000 */
.L_x_346:
[----:B------:R-:W-:Y:S01]  /*2e40*/  LOP3.LUT R2, R26, 0x80000000, R27, 0x48, !PT ;  /* 0x800000001a027812 */ /* 0x000fe200078e481b */
[----:B------:R-:W-:Y:S06]  /*2e50*/  BRA `(.L_x_352) ;  /* 0x00000000000c7947 */ /* 0x000fec0003800000 */
.L_x_345:
[----:B------:R-:W0:Y:S01]  /*2e60*/  MUFU.RSQ R2, -QNAN ;  /* 0xffc0000000027908 */ /* 0x000e220000001400 */
[----:B------:R-:W-:Y:S05]  /*2e70*/  BRA `(.L_x_352) ;  /* 0x0000000000047947 */ /* 0x000fea0003800000 */
.L_x_344:
[----:B------:R-:W-:-:S07]  /*2e80*/  FADD.FTZ R2, R27, R29 ;  /* 0x0000001d1b027221 */ /* 0x000fce0000010000 */
.L_x_352:
[----:B------:R-:W-:Y:S05]  /*2e90*/  BSYNC.RECONVERGENT B1 ;  /* 0x0000000000017941 */ /* 0x000fea0003800200 */
.L_x_342:
[----:B------:R-:W-:Y:S02]  /*2ea0*/  HFMA2 R23, -RZ, RZ, 0, 0 ;  /* 0x00000000ff177431 */ /* 0x000fe400000001ff */
[----:B------:R-:W-:-:S04]  /*2eb0*/  IMAD.MOV.U32 R22, RZ, RZ, R8 ;  /* 0x000000ffff167224 */ /* 0x000fc800078e0008 */
[----:B0-----:R-:W-:Y:S05]  /*2ec0*/  RET.REL.NODEC R22 `(_Z9evaluate1iiPfS_S_ii) ;  /* 0xffffffd0164c7950 */ /* 0x001fea0003c3ffff */
.L_x_353:
        /* <DEDUP_REMOVED lines=11> */
.L_x_890:


//--------------------- .text._Z9evaluate0iiPfS_S_ii --------------------------
	.section	.text._Z9evaluate0iiPfS_S_ii,"ax",@progbits
	.align	128
        .global         _Z9evaluate0iiPfS_S_ii
        .type           _Z9evaluate0iiPfS_S_ii,@function
        .size           _Z9evaluate0iiPfS_S_ii,(.L_x_892 - _Z9evaluate0iiPfS_S_ii)
        .other          _Z9evaluate0iiPfS_S_ii,@"STO_CUDA_ENTRY STV_DEFAULT"
_Z9evaluate0iiPfS_S_ii:
.text._Z9evaluate0iiPfS_S_ii:
        /* <DEDUP_REMOVED lines=41> */
[----:B------:R-:W0:Y:S01]  /*0290*/  LDC.64 R18, c[0x0][0x390] ;  /* 0x0000e400ff127b82 */ /* 0x000e220000000a00 */
[----:B------:R-:W1:Y:S01]  /*02a0*/  LDCU UR4, c[0x0][0x380] ;  /* 0x00007000ff0477ac */ /* 0x000e620008000800 */
[----:B------:R-:W2:Y:S01]  /*02b0*/  LDCU.64 UR10, c[0x0][0x358] ;  /* 0x00006b00ff0a77ac */ /* 0x000ea20008000a00 */
[----:B-1----:R-:W-:Y:S01]  /*02c0*/  IMAD R3, R14, UR4, RZ ;  /* 0x000000040e037c24 */ /* 0x002fe2000f8e02ff */
[----:B------:R-:W-:Y:S02]  /*02d0*/  UIADD3 UR6, UPT, UPT, UR4, -0x2, URZ ;  /* 0xfffffffe04067890 */ /* 0x000fe4000fffe0ff */
[----:B------:R-:W-:Y:S01]  /*02e0*/  ULOP3.LUT UR7, UR4, 0x3, URZ, 0xc0, !UPT ;  /* 0x0000000304077892 */ /* 0x000fe2000f8ec0ff */
[----:B0-----:R-:W-:Y:S01]  /*02f0*/  IMAD.WIDE R18, R3, 0x4, R18 ;  /* 0x0000000403127825 */ /* 0x001fe200078e0212 */
[----:B--2---:R-:W-:-:S12]  /*0300*/  ULOP3.LUT UR8, UR4, 0x7ffffffc, URZ, 0xc0, !UPT ;  /* 0x7ffffffc04087892 */ /* 0x004fd8000f8ec0ff */
.L_x_413:
[----:B------:R-:W0:Y:S01]  /*0310*/  LDCU UR4, c[0x0][0x384] ;  /* 0x00007080ff0477ac */ /* 0x000e220008000800 */
[----:B------:R-:W-:Y:S01]  /*0320*/  MOV R13, RZ ;  /* 0x000000ff000d7202 */ /* 0x000fe20000000f00 */
[----:B0-----:R-:W-:-:S09]  /*0330*/  UISETP.GE.AND UP0, UPT, UR4, 0x1, UPT ;  /* 0x000000010400788c */ /* 0x001fd2000bf06270 */
[----:B------:R-:W-:Y:S05]  /*0340*/  BRA.U !UP0, `(.L_x_354) ;  /* 0x0000002108187547 */ /* 0x000fea000b800000 */
[----:B------:R-:W-:Y:S01]  /*0350*/  BSSY B0, `(.L_x_354) ;  /* 0x0000205000007945 */ /* 0x000fe20003800000 */
[----:B------:R-:W-:Y:S01]  /*0360*/  CS2R R12, SRZ ;  /* 0x00000000000c7805 */ /* 0x000fe2000001ff00 */
[----:B------:R-:W-:-:S07]  /*0370*/  IMAD.MOV.U32 R7, RZ, RZ, RZ ;  /* 0x000000ffff077224 */ /* 0x000fce00078e00ff */
.L_x_412:
[----:B------:R-:W0:Y:S02]  /*0380*/  LDC.64 R2, c[0x0][0x380] ;  /* 0x0000e000ff027b82 */ /* 0x000e240000000a00 */
[----:B0-----:R-:W-:-:S04]  /*0390*/  VIADD R0, R2, 0xffffffff ;  /* 0xffffffff02007836 */ /* 0x001fc80000000000 */
[----:B------:R-:W-:-:S05]  /*03a0*/  IMAD R0, R0, R3, R12 ;  /* 0x0000000300007224 */ /* 0x000fca00078e020c */
[----:B------:R-:W-:-:S04]  /*03b0*/  SHF.L.U32 R0, R0, 0x2, RZ ;  /* 0x0000000200007819 */ /* 0x000fc800000006ff */
[----:B------:R-:W0:Y:S02]  /*03c0*/  LDC R6, c[0x3][R0] ;  /* 0x00c0000000067b82 */ /* 0x000e240000000800 */
[----:B0-----:R-:W-:-:S13]  /*03d0*/  ISETP.GE.AND P0, PT, R6, 0x1, PT ;  /* 0x000000010600780c */ /* 0x001fda0003f06270 */
[----:B------:R-:W-:Y:S05]  /*03e0*/  @!P0 BRA `(.L_x_355) ;  /* 0x0000001c00dc8947 */ /* 0x000fea0003800000 */
[----:B------:R-:W-:Y:S01]  /*03f0*/  UMOV UR4, 0x320 ;  /* 0x0000032000047882 */ /* 0x000fe20000000000 */
[----:B------:R-:W-:Y:S01]  /*0400*/  IMAD.MOV.U32 R5, RZ, RZ, RZ ;  /* 0x000000ffff057224 */ /* 0x000fe200078e00ff */
[----:B------:R-:W-:-:S07]  /*0410*/  LEA R4, R12, UR4, 0x2 ;  /* 0x000000040c047c11 */ /* 0x000fce000f8e10ff */
.L_x_411:
[----:B------:R-:W-:Y:S01]  /*0420*/  ISETP.NE.AND P0, PT, R16, RZ, PT ;  /* 0x000000ff1000720c */ /* 0x000fe20003f05270 */
[----:B------:R-:W-:Y:S05]  /*0430*/  WARPSYNC.ALL ;  /* 0x0000000000007948 */ /* 0x000fea0003800000 */
[----:B------:R-:W-:Y:S06]  /*0440*/  BAR.SYNC.DEFER_BLOCKING 0x0 ;  /* 0x0000000000007b1d */ /* 0x000fec0000010000 */
[----:B------:R-:W-:Y:S04]  /*0450*/  BSSY.RECONVERGENT B1, `(.L_x_356) ;  /* 0x000003e000017945 */ /* 0x000fe80003800200 */
[----:B------:R-:W-:Y:S05]  /*0460*/  @P0 BRA `(.L_x_357) ;  /* 0x0000000000f00947 */ /* 0x000fea0003800000 */
[----:B------:R-:W0:Y:S01]  /*0470*/  LDC R0, c[0x3][R4] ;  /* 0x00c0000004007b82 */ /* 0x000e220000000800 */
[----:B------:R-:W-:Y:S01]  /*0480*/  SHF.L.U32 R3, R5, R12, RZ ;  /* 0x0000000c05037219 */ /* 0x000fe200000006ff */
[----:B------:R-:W-:Y:S01]  /*0490*/  BSSY.RECONVERGENT B2, `(.L_x_358) ;  /* 0x000000b000027945 */ /* 0x000fe20003800200 */
[----:B------:R-:W-:-:S05]  /*04a0*/  IMAD.MOV.U32 R2, RZ, RZ, RZ ;  /* 0x000000ffff027224 */ /* 0x000fca00078e00ff */
[----:B------:R-:W1:Y:S01]  /*04b0*/  LDC R11, c[0x0][0x384] ;  /* 0x0000e100ff0b7b82 */ /* 0x000e620000000800 */
[----:B0-----:R-:W-:Y:S01]  /*04c0*/  IADD3 R9, PT, PT, R0, R3, RZ ;  /* 0x0000000300097210 */ /* 0x001fe20007ffe0ff */
[----:B------:R-:W-:-:S07]  /*04d0*/  IMAD.MOV.U32 R3, RZ, RZ, 0x320 ;  /* 0x00000320ff037424 */ /* 0x000fce00078e00ff */
.L_x_359:
[----:B------:R0:W2:Y:S01]  /*04e0*/  LDC R0, c[0x3][R3] ;  /* 0x00c0000003007b82 */ /* 0x0000a20000000800 */
[C---:B-1----:R-:W-:Y:S01]  /*04f0*/  ISETP.LT.AND P1, PT, R2.reuse, R11, PT ;  /* 0x0000000b0200720c */ /* 0x042fe20003f21270 */
[----:B------:R-:W-:Y:S01]  /*0500*/  VIADD R2, R2, 0x1 ;  /* 0x0000000102027836 */ /* 0x000fe20000000000 */
[----:B0-----:R-:W-:Y:S02]  /*0510*/  IADD3 R3, PT, PT, R3, 0x4, RZ ;  /* 0x0000000403037810 */ /* 0x001fe40007ffe0ff */
[----:B--2---:R-:W-:-:S13]  /*0520*/  ISETP.GT.AND P0, PT, R0, R9, PT ;  /* 0x000000090000720c */ /* 0x004fda0003f04270 */
[----:B------:R-:W-:Y:S05]  /*0530*/  @!P0 BRA P1, `(.L_x_359) ;  /* 0xfffffffc00e88947 */ /* 0x000fea000083ffff */
[----:B------:R-:W-:Y:S05]  /*0540*/  BSYNC.RECONVERGENT B2 ;  /* 0x0000000000027941 */ /* 0x000fea0003800200 */
.L_x_358:
[----:B------:R-:W0:Y:S01]  /*0550*/  LDC R0, c[0x3][R3+-0x8] ;  /* 0x00fffe0003007b82 */ /* 0x000e220000000800 */
[----:B------:R-:W1:Y:S01]  /*0560*/  LDCU UR4, c[0x0][0x380] ;  /* 0x00007000ff0477ac */ /* 0x000e620008000800 */
[----:B------:R-:W-:Y:S01]  /*0570*/  VIADD R2, R2, 0xfffffffe ;  /* 0xfffffffe02027836 */ /* 0x000fe20000000000 */
[----:B-1----:R-:W-:Y:S01]  /*0580*/  UISETP.GE.AND UP0, UPT, UR4, 0x2, UPT ;  /* 0x000000020400788c */ /* 0x002fe2000bf06270 */
[----:B0-----:R-:W-:-:S08]  /*0590*/  IMAD.IADD R9, R9, 0x1, -R0 ;  /* 0x0000000109097824 */ /* 0x001fd000078e0a00 */
[----:B------:R-:W-:Y:S05]  /*05a0*/  BRA.U !UP0, `(.L_x_360) ;  /* 0x0000000108907547 */ /* 0x000fea000b800000 */
[-C--:B------:R-:W-:Y:S01]  /*05b0*/  SHF.R.S32.HI R0, RZ, R2.reuse, R9 ;  /* 0x00000002ff007219 */ /* 0x080fe20000011409 */
[----:B------:R-:W-:Y:S01]  /*05c0*/  IMAD.U32 R8, RZ, RZ, UR6 ;  /* 0x00000006ff087e24 */ /* 0x000fe2000f8e00ff */
[----:B------:R-:W-:-:S07]  /*05d0*/  MOV R3, R2 ;  /* 0x0000000200037202 */ /* 0x000fce0000000f00 */
.L_x_364:
[----:B0-----:R-:W0:Y:S01]  /*05e0*/  LDCU UR4, c[0x0][0x384] ;  /* 0x00007080ff0477ac */ /* 0x001e220008000800 */
[----:B------:R-:W-:Y:S01]  /*05f0*/  BSSY.RECONVERGENT B2, `(.L_x_361) ;  /* 0x0000014000027945 */ /* 0x000fe20003800200 */
[----:B------:R-:W-:Y:S02]  /*0600*/  IMAD.MOV.U32 R10, RZ, RZ, RZ ;  /* 0x000000ffff0a7224 */ /* 0x000fe400078e00ff */
[----:B0-----:R-:W-:-:S04]  /*0610*/  IMAD R20, R8, UR4, RZ ;  /* 0x0000000408147c24 */ /* 0x001fc8000f8e02ff */
[----:B------:R-:W-:-:S05]  /*0620*/  IMAD.IADD R9, R20, 0x1, R3 ;  /* 0x0000000114097824 */ /* 0x000fca00078e0203 */
[----:B------:R-:W-:-:S06]  /*0630*/  SHF.L.U32 R9, R9, 0x2, RZ ;  /* 0x0000000209097819 */ /* 0x000fcc00000006ff */
[----:B------:R-:W0:Y:S02]  /*0640*/  LDC R9, c[0x3][R9] ;  /* 0x00c0000009097b82 */ /* 0x000e240000000800 */
[----:B0-----:R-:W-:-:S13]  /*0650*/  ISETP.GE.AND P0, PT, R0, R9, PT ;  /* 0x000000090000720c */ /* 0x001fda0003f06270 */
[----:B------:R-:W-:Y:S05]  /*0660*/  @!P0 BRA `(.L_x_362) ;  /* 0x0000000000308947 */ /* 0x000fea0003800000 */
[----:B------:R-:W-:Y:S01]  /*0670*/  BSSY.RECONVERGENT B3, `(.L_x_362) ;  /* 0x000000b000037945 */ /* 0x000fe20003800200 */
[----:B------:R-:W-:Y:S01]  /*0680*/  IMAD.MOV.U32 R10, RZ, RZ, RZ ;  /* 0x000000ffff0a7224 */ /* 0x000fe200078e00ff */
[----:B------:R-:W-:-:S07]  /*0690*/  MOV R2, R3 ;  /* 0x0000000300027202 */ /* 0x000fce0000000f00 */
.L_x_363:
[----:B------:R-:W-:Y:S01]  /*06a0*/  IMAD.IADD R17, R20, 0x1, R2 ;  /* 0x0000000114117824 */ /* 0x000fe200078e0202 */
[----:B------:R-:W-:Y:S01]  /*06b0*/  IADD3 R10, PT, PT, R10, R9, RZ ;  /* 0x000000090a0a7210 */ /* 0x000fe20007ffe0ff */
[----:B------:R-:W-:Y:S02]  /*06c0*/  VIADD R2, R2, 0xffffffff ;  /* 0xffffffff02027836 */ /* 0x000fe40000000000 */
[----:B------:R-:W-:-:S04]  /*06d0*/  IMAD.SHL.U32 R17, R17, 0x4, RZ ;  /* 0x0000000411117824 */ /* 0x000fc800078e00ff */
[----:B------:R-:W0:Y:S02]  /*06e0*/  LDC R9, c[0x3][R17+-0x4] ;  /* 0x00ffff0011097b82 */ /* 0x000e240000000800 */
[----:B0-----:R-:W-:-:S05]  /*06f0*/  IMAD.IADD R11, R10, 0x1, R9 ;  /* 0x000000010a0b7824 */ /* 0x001fca00078e0209 */
[----:B------:R-:W-:-:S13]  /*0700*/  ISETP.GE.AND P0, PT, R0, R11, PT ;  /* 0x0000000b0000720c */ /* 0x000fda0003f06270 */
[----:B------:R-:W-:Y:S05]  /*0710*/  @P0 BRA `(.L_x_363) ;  /* 0xfffffffc00e00947 */ /* 0x000fea000383ffff */
[----:B------:R-:W-:Y:S05]  /*0720*/  BSYNC.RECONVERGENT B3 ;  /* 0x0000000000037941 */ /* 0x000fea0003800200 */
.L_x_362:
[----:B------:R-:W-:Y:S05]  /*0730*/  BSYNC.RECONVERGENT B2 ;  /* 0x0000000000027941 */ /* 0x000fea0003800200 */
.L_x_361:
[----:B------:R-:W0:Y:S01]  /*0740*/  S2UR UR5, SR_CgaCtaId ;  /* 0x00000000000579c3 */ /* 0x000e220000008800 */
[----:B------:R-:W-:Y:S01]  /*0750*/  UMOV UR4, 0x400 ;  /* 0x0000040000047882 */ /* 0x000fe20000000000 */
[----:B------:R-:W-:Y:S01]  /*0760*/  IADD3 R9, PT, PT, -R2, R3, RZ ;  /* 0x0000000302097210 */ /* 0x000fe20007ffe1ff */
[----:B------:R-:W-:Y:S01]  /*0770*/  IMAD.IADD R0, R0, 0x1, -R10 ;  /* 0x0000000100007824 */ /* 0x000fe200078e0a0a */
[----:B------:R-:W-:Y:S02]  /*0780*/  ISETP.NE.AND P0, PT, R8, RZ, PT ;  /* 0x000000ff0800720c */ /* 0x000fe40003f05270 */
[----:B------:R-:W-:Y:S01]  /*0790*/  MOV R3, R2 ;  /* 0x0000000200037202 */ /* 0x000fe20000000f00 */
[----:B0-----:R-:W-:-:S06]  /*07a0*/  ULEA UR4, UR5, UR4, 0x18 ;  /* 0x0000000405047291 */ /* 0x001fcc000f8ec0ff */
[C---:B------:R-:W-:Y:S01]  /*07b0*/  LEA R20, R8.reuse, UR4, 0x2 ;  /* 0x0000000408147c11 */ /* 0x040fe2000f8e10ff */
[----:B------:R-:W-:-:S04]  /*07c0*/  VIADD R8, R8, 0xffffffff ;  /* 0xffffffff08087836 */ /* 0x000fc80000000000 */
[----:B------:R0:W-:Y:S01]  /*07d0*/  STS [R20+0x4], R9 ;  /* 0x0000040914007388 */ /* 0x0001e20000000800 */
[----:B------:R-:W-:Y:S05]  /*07e0*/  @P0 BRA `(.L_x_364) ;  /* 0xfffffffc007c0947 */ /* 0x000fea000383ffff */
.L_x_360:
[----:B------:R-:W1:Y:S01]  /*07f0*/  S2UR UR5, SR_CgaCtaId ;  /* 0x00000000000579c3 */ /* 0x000e620000008800 */
[----:B------:R-:W-:Y:S02]  /*0800*/  UMOV UR4, 0x400 ;  /* 0x0000040000047882 */ /* 0x000fe40000000000 */
[----:B-1----:R-:W-:-:S09]  /*0810*/  ULEA UR4, UR5, UR4, 0x18 ;  /* 0x0000000405047291 */ /* 0x002fd2000f8ec0ff */
[----:B------:R1:W-:Y:S03]  /*0820*/  STS [UR4], R2 ;  /* 0x00000002ff007988 */ /* 0x0003e60008000804 */
.L_x_357:
[----:B------:R-:W-:Y:S05]  /*0830*/  BSYNC.RECONVERGENT B1 ;  /* 0x0000000000017941 */ /* 0x000fea0003800200 */
.L_x_356:
[----:B------:R-:W2:Y:S01]  /*0840*/  LDCU UR4, c[0x0][0x380] ;  /* 0x00007000ff0477ac */ /* 0x000ea20008000800 */
[----:B------:R-:W-:Y:S02]  /*0850*/  IMAD.MOV.U32 R30, RZ, RZ, RZ ;  /* 0x000000ffff1e7224 */ /* 0x000fe400078e00ff */
[----:B------:R-:W-:Y:S01]  /*0860*/  IMAD.MOV.U32 R28, RZ, RZ, 0x3f800000 ;  /* 0x3f800000ff1c7424 */ /* 0x000fe200078e00ff */
[----:B--2---:R-:W-:Y:S01]  /*0870*/  UISETP.GE.AND UP0, UPT, UR4, 0x1, UPT ;  /* 0x000000010400788c */ /* 0x004fe2000bf06270 */
[----:B------:R-:W-:Y:S08]  /*0880*/  BAR.SYNC.DEFER_BLOCKING 0x0 ;  /* 0x0000000000007b1d */ /* 0x000ff00000010000 */
[----:B------:R-:W-:Y:S05]  /*0890*/  BRA.U !UP0, `(.L_x_365) ;  /* 0x0000001908847547 */ /* 0x000fea000b800000 */
[----:B------:R-:W-:Y:S01]  /*08a0*/  UISETP.GE.U32.AND UP0, UPT, UR4, 0x4, UPT ;  /* 0x000000040400788c */ /* 0x000fe2000bf06070 */
[----:B------:R-:W-:Y:S02]  /*08b0*/  HFMA2 R28, -RZ, RZ, 1.875, 0 ;  /* 0x3f800000ff1c7431 */ /* 0x000fe400000001ff */
[----:B------:R-:W-:Y:S02]  /*08c0*/  IMAD.MOV.U32 R11, RZ, RZ, RZ ;  /* 0x000000ffff0b7224 */ /* 0x000fe400078e00ff */
[----:B------:R-:W-:-:S04]  /*08d0*/  IMAD.MOV.U32 R30, RZ, RZ, RZ ;  /* 0x000000ffff1e7224 */ /* 0x000fc800078e00ff */
[----:B------:R-:W-:Y:S05]  /*08e0*/  BRA.U !UP0, `(.L_x_366) ;  /* 0x0000000d08887547 */ /* 0x000fea000b800000 */
[----:B------:R-:W-:Y:S01]  /*08f0*/  MOV R28, 0x3f800000 ;  /* 0x3f800000001c7802 */ /* 0x000fe20000000f00 */
[----:B------:R-:W-:Y:S02]  /*0900*/  IMAD.MOV.U32 R3, RZ, RZ, RZ ;  /* 0x000000ffff037224 */ /* 0x000fe400078e00ff */
[----:B------:R-:W-:-:S07]  /*0910*/  IMAD.MOV.U32 R30, RZ, RZ, RZ ;  /* 0x000000ffff1e7224 */ /* 0x000fce00078e00ff */
.L_x_391:
[----:B0-----:R-:W0:Y:S01]  /*0920*/  S2R R9, SR_CgaCtaId ;  /* 0x0000000000097919 */ /* 0x001e220000008800 */
[----:B------:R-:W-:Y:S01]  /*0930*/  MOV R0, 0x400 ;  /* 0x0000040000007802 */ /* 0x000fe20000000f00 */
[----:B------:R-:W-:-:S03]  /*0940*/  IMAD.MOV.U32 R17, RZ, RZ, 0x1 ;  /* 0x00000001ff117424 */ /* 0x000fc600078e00ff */
[----:B0-----:R-:W-:-:S04]  /*0950*/  LEA R0, R9, R0, 0x18 ;  /* 0x0000000009007211 */ /* 0x001fc800078ec0ff */
[----:B------:R-:W-:-:S06]  /*0960*/  LEA R8, R3, R0, 0x2 ;  /* 0x0000000003087211 */ /* 0x000fcc00078e10ff */
[----:B------:R-:W0:Y:S02]  /*0970*/  LDS.128 R8, [R8] ;  /* 0x0000000008087984 */ /* 0x000e240000000c00 */
[----:B0-----:R-:W-:-:S04]  /*0980*/  SHF.L.U32 R0, R17, R8, RZ ;  /* 0x0000000811007219 */ /* 0x001fc800000006ff */
[----:B-1----:R-:W-:-:S05]  /*0990*/  I2FP.F32.S32 R2, R0 ;  /* 0x0000000000027245 */ /* 0x002fca0000201400 */
[----:B------:R-:W-:-:S05]  /*09a0*/  VIADD R0, R2, 0x1800000 ;  /* 0x0180000002007836 */ /* 0x000fca0000000000 */
[----:B------:R-:W-:-:S04]  /*09b0*/  LOP3.LUT R0, R0, 0x7f800000, RZ, 0xc0, !PT ;  /* 0x7f80000000007812 */ /* 0x000fc800078ec0ff */
[----:B------:R-:W-:-:S13]  /*09c0*/  ISETP.GT.U32.AND P0, PT, R0, 0x1ffffff, PT ;  /* 0x01ffffff0000780c */ /* 0x000fda0003f04070 */
[----:B------:R-:W-:Y:S05]  /*09d0*/  @P0 BRA `(.L_x_367) ;  /* 0x0000000000100947 */ /* 0x000fea0003800000 */
[----:B------:R-:W-:-:S07]  /*09e0*/  MOV R22, 0xa00 ;  /* 0x00000a0000167802 */ /* 0x000fce0000000f00 */
[----:B------:R-:W-:Y:S05]  /*09f0*/  CALL.REL.NOINC `($__internal_8_$__cuda_sm20_rcp_rn_f32_slowpath) ;  /* 0x0000001800947944 */ /* 0x000fea0003c00000 */
[----:B------:R-:W-:Y:S01]  /*0a00*/  MOV R29, R17 ;  /* 0x00000011001d7202 */ /* 0x000fe20000000f00 */
[----:B------:R-:W-:Y:S06]  /*0a10*/  BRA `(.L_x_368) ;  /* 0x0000000000107947 */ /* 0x000fec0003800000 */
.L_x_367:
[----:B------:R-:W0:Y:S02]  /*0a20*/  MUFU.RCP R29, R2 ;  /* 0x00000002001d7308 */ /* 0x000e240000001000 */
[----:B0-----:R-:W-:-:S04]  /*0a30*/  FFMA R0, R2, R29, -1 ;  /* 0xbf80000002007423 */ /* 0x001fc8000000001d */
[----:B------:R-:W-:-:S04]  /*0a40*/  FADD.FTZ R0, -R0, -RZ ;  /* 0x800000ff00007221 */ /* 0x000fc80000010100 */
[----:B------:R-:W-:-:S07]  /*0a50*/  FFMA R29, R29, R0, R29 ;  /* 0x000000001d1d7223 */ /* 0x000fce000000001d */
.L_x_368:
        /* <DEDUP_REMOVED lines=14> */
[----:B------:R-:W-:Y:S05]  /*0b40*/  CALL.REL.NOINC `($__internal_9_$__cuda_sm3x_div_rn_noftz_f32_slowpath) ;  /* 0x0000001c000c7944 */ /* 0x000fea0003c00000 */
.L_x_370:
[----:B------:R-:W-:Y:S05]  /*0b50*/  BSYNC.RECONVERGENT B3 ;  /* 0x0000000000037941 */ /* 0x000fea0003800200 */
.L_x_369:
        /* <DEDUP_REMOVED lines=16> */
[----:B------:R-:W-:Y:S05]  /*0c60*/  CALL.REL.NOINC `($__internal_9_$__cuda_sm3x_div_rn_noftz_f32_slowpath) ;  /* 0x0000001800c47944 */ /* 0x000fea0003c00000 */
.L_x_372:
[----:B------:R-:W-:Y:S05]  /*0c70*/  BSYNC.RECONVERGENT B3 ;  /* 0x0000000000037941 */ /* 0x000fea0003800200 */
.L_x_371:
        /* <DEDUP_REMOVED lines=11> */
[----:B------:R-:W-:Y:S01]  /*0d30*/  IMAD.MOV.U32 R2, RZ, RZ, R8 ;  /* 0x000000ffff027224 */ /* 0x000fe200078e0008 */
[----:B------:R-:W-:-:S07]  /*0d40*/  MOV R22, 0xd60 ;  /* 0x00000d6000167802 */ /* 0x000fce0000000f00 */
[----:B------:R-:W-:Y:S05]  /*0d50*/  CALL.REL.NOINC `($__internal_8_$__cuda_sm20_rcp_rn_f32_slowpath) ;  /* 0x0000001400bc7944 */ /* 0x000fea0003c00000 */
[----:B------:R-:W-:Y:S01]  /*0d60*/  MOV R29, R17 ;  /* 0x00000011001d7202 */ /* 0x000fe20000000f00 */
[----:B------:R-:W-:Y:S06]  /*0d70*/  BRA `(.L_x_374) ;  /* 0x0000000000107947 */ /* 0x000fec0003800000 */
.L_x_373:
[----:B------:R-:W0:Y:S02]  /*0d80*/  MUFU.RCP R29, R8 ;  /* 0x00000008001d7308 */ /* 0x000e240000001000 */
[----:B0-----:R-:W-:-:S04]  /*0d90*/  FFMA R0, R8, R29, -1 ;  /* 0xbf80000008007423 */ /* 0x001fc8000000001d */
[----:B------:R-:W-:-:S04]  /*0da0*/  FADD.FTZ R0, -R0, -RZ ;  /* 0x800000ff00007221 */ /* 0x000fc80000010100 */
[----:B------:R-:W-:-:S07]  /*0db0*/  FFMA R29, R29, R0, R29 ;  /* 0x000000001d1d7223 */ /* 0x000fce000000001d */
.L_x_374:
        /* <DEDUP_REMOVED lines=14> */
.L_x_376:
[----:B------:R-:W-:Y:S05]  /*0ea0*/  BSYNC.RECONVERGENT B3 ;  /* 0x0000000000037941 */ /* 0x000fea0003800200 */
.L_x_375:
        /* <DEDUP_REMOVED lines=17> */
.L_x_378:
[----:B------:R-:W-:Y:S05]  /*0fc0*/  BSYNC.RECONVERGENT B3 ;  /* 0x0000000000037941 */ /* 0x000fea0003800200 */
.L_x_377:
        /* <DEDUP_REMOVED lines=16> */
.L_x_379:
[----:B------:R-:W0:Y:S02]  /*10d0*/  MUFU.RCP R29, R8 ;  /* 0x00000008001d7308 */ /* 0x000e240000001000 */
[----:B0-----:R-:W-:-:S04]  /*10e0*/  FFMA R0, R8, R29, -1 ;  /* 0xbf80000008007423 */ /* 0x001fc8000000001d */
[----:B------:R-:W-:-:S04]  /*10f0*/  FADD.FTZ R0, -R0, -RZ ;  /* 0x800000ff00007221 */ /* 0x000fc80000010100 */
[----:B------:R-:W-:-:S07]  /*1100*/  FFMA R29, R29, R0, R29 ;  /* 0x000000001d1d7223 */ /* 0x000fce000000001d */
.L_x_380:
        /* <DEDUP_REMOVED lines=14> */
.L_x_382:
[----:B------:R-:W-:Y:S05]  /*11f0*/  BSYNC.RECONVERGENT B3 ;  /* 0x0000000000037941 */ /* 0x000fea0003800200 */
.L_x_381:
        /* <DEDUP_REMOVED lines=15> */
[----:B------:R-:W-:-:S07]  /*12f0*/  MOV R8, 0x1310 ;  /* 0x0000131000087802 */ /* 0x000fce0000000f00 */
[----:B------:R-:W-:Y:S05]  /*1300*/  CALL.REL.NOINC `($__internal_9_$__cuda_sm3x_div_rn_noftz_f32_slowpath) ;  /* 0x00000014001c7944 */ /* 0x000fea0003c00000 */
.L_x_384:
[----:B------:R-:W-:Y:S05]  /*1310*/  BSYNC.RECONVERGENT B3 ;  /* 0x0000000000037941 */ /* 0x000fea0003800200 */
.L_x_383:
        /* <DEDUP_REMOVED lines=16> */
.L_x_385:
[----:B------:R-:W0:Y:S02]  /*1420*/  MUFU.RCP R9, R10 ;  /* 0x0000000a00097308 */ /* 0x000e240000001000 */
[----:B0-----:R-:W-:-:S04]  /*1430*/  FFMA R2, R10, R9, -1 ;  /* 0xbf8000000a027423 */ /* 0x001fc80000000009 */
[----:B------:R-:W-:-:S04]  /*1440*/  FADD.FTZ R2, -R2, -RZ ;  /* 0x800000ff02027221 */ /* 0x000fc80000010100 */
[----:B------:R-:W-:-:S07]  /*1450*/  FFMA R9, R9, R2, R9 ;  /* 0x0000000209097223 */ /* 0x000fce0000000009 */
.L_x_386:
        /* <DEDUP_REMOVED lines=14> */
[----:B------:R-:W-:Y:S05]  /*1540*/  CALL.REL.NOINC `($__internal_9_$__cuda_sm3x_div_rn_noftz_f32_slowpath) ;  /* 0x00000010008c7944 */ /* 0x000fea0003c00000 */
.L_x_388:
[----:B------:R-:W-:Y:S05]  /*1550*/  BSYNC.RECONVERGENT B3 ;  /* 0x0000000000037941 */ /* 0x000fea0003800200 */
.L_x_387:
        /* <DEDUP_REMOVED lines=17> */
[----:B------:R-:W-:Y:S05]  /*1670*/  CALL.REL.NOINC `($__internal_9_$__cuda_sm3x_div_rn_noftz_f32_slowpath) ;  /* 0x0000001000407944 */ /* 0x000fea0003c00000 */
.L_x_390:
[----:B------:R-:W-:Y:S05]  /*1680*/  BSYNC.RECONVERGENT B3 ;  /* 0x0000000000037941 */ /* 0x000fea0003800200 */
.L_x_389:
[----:B------:R-:W-:Y:S01]  /*1690*/  FSETP.GE.AND P0, PT, R2, RZ, PT ;  /* 0x000000ff0200720b */ /* 0x000fe20003f06000 */
[----:B------:R-:W-:-:S03]  /*16a0*/  VIADD R3, R3, 0x4 ;  /* 0x0000000403037836 */ /* 0x000fc60000000000 */
[----:B------:R-:W-:Y:S02]  /*16b0*/  FSEL R2, -R2, R2, P0 ;  /* 0x0000000202027208 */ /* 0x000fe40000000100 */
[----:B------:R-:W-:-:S03]  /*16c0*/  ISETP.NE.AND P0, PT, R3, UR8, PT ;  /* 0x0000000803007c0c */ /* 0x000fc6000bf05270 */
[----:B------:R-:W-:-:S04]  /*16d0*/  FADD R9, R2, 1 ;  /* 0x3f80000002097421 */ /* 0x000fc80000000000 */
[----:B------:R-:W-:-:S06]  /*16e0*/  FMUL R28, R28, R9 ;  /* 0x000000091c1c7220 */ /* 0x000fcc0000400000 */
[----:B------:R-:W-:Y:S05]  /*16f0*/  @P0 BRA `(.L_x_391) ;  /* 0xfffffff000880947 */ /* 0x000fea000383ffff */
[----:B------:R-:W-:-:S07]  /*1700*/  MOV R11, UR8 ;  /* 0x00000008000b7c02 */ /* 0x000fce0008000f00 */
.L_x_366:
[----:B------:R-:W-:-:S09]  /*1710*/  UISETP.NE.AND UP0, UPT, UR7, URZ, UPT ;  /* 0x000000ff0700728c */ /* 0x000fd2000bf05270 */
[----:B------:R-:W-:Y:S05]  /*1720*/  BRA.U !UP0, `(.L_x_365) ;  /* 0x0000000908e07547 */ /* 0x000fea000b800000 */
[----:B------:R-:W-:-:S09]  /*1730*/  UISETP.NE.AND UP0, UPT, UR7, 0x1, UPT ;  /* 0x000000010700788c */ /* 0x000fd2000bf05270 */
[----:B------:R-:W-:Y:S05]  /*1740*/  BRA.U !UP0, `(.L_x_392) ;  /* 0x0000000508d47547 */ /* 0x000fea000b800000 */
[----:B------:R-:W2:Y:S01]  /*1750*/  S2R R3, SR_CgaCtaId ;  /* 0x0000000000037919 */ /* 0x000ea20000008800 */
[----:B------:R-:W-:-:S04]  /*1760*/  MOV R0, 0x400 ;  /* 0x0000040000007802 */ /* 0x000fc80000000f00 */
[----:B--2---:R-:W-:-:S05]  /*1770*/  LEA R0, R3, R0, 0x18 ;  /* 0x0000000003007211 */ /* 0x004fca00078ec0ff */
[----:B------:R-:W-:Y:S02]  /*1780*/  IMAD R3, R11, 0x4, R0 ;  /* 0x000000040b037824 */ /* 0x000fe400078e0200 */
[----:B------:R-:W-:-:S03]  /*1790*/  HFMA2 R0, -RZ, RZ, 0, 5.9604644775390625e-08 ;  /* 0x00000001ff007431 */ /* 0x000fc600000001ff */
[----:B------:R-:W2:Y:S02]  /*17a0*/  LDS R29, [R3] ;  /* 0x00000000031d7984 */ /* 0x000ea40000000800 */
[----:B--2---:R-:W-:-:S04]  /*17b0*/  SHF.L.U32 R0, R0, R29, RZ ;  /* 0x0000001d00007219 */ /* 0x004fc800000006ff */
[----:B-1----:R-:W-:-:S05]  /*17c0*/  I2FP.F32.S32 R2, R0 ;  /* 0x0000000000027245 */ /* 0x002fca0000201400 */
[----:B------:R-:W-:-:S05]  /*17d0*/  VIADD R0, R2, 0x1800000 ;  /* 0x0180000002007836 */ /* 0x000fca0000000000 */
[----:B------:R-:W-:-:S04]  /*17e0*/  LOP3.LUT R0, R0, 0x7f800000, RZ, 0xc0, !PT ;  /* 0x7f80000000007812 */ /* 0x000fc800078ec0ff */
[----:B------:R-:W-:-:S13]  /*17f0*/  ISETP.GT.U32.AND P0, PT, R0, 0x1ffffff, PT ;  /* 0x01ffffff0000780c */ /* 0x000fda0003f04070 */
[----:B------:R-:W-:Y:S05]  /*1800*/  @P0 BRA `(.L_x_393) ;  /* 0x0000000000100947 */ /* 0x000fea0003800000 */
[----:B------:R-:W-:-:S07]  /*1810*/  MOV R22, 0x1830 ;  /* 0x0000183000167802 */ /* 0x000fce0000000f00 */
[----:B0-----:R-:W-:Y:S05]  /*1820*/  CALL.REL.NOINC `($__internal_8_$__cuda_sm20_rcp_rn_f32_slowpath) ;  /* 0x0000000c00087944 */ /* 0x001fea0003c00000 */
[----:B------:R-:W-:Y:S01]  /*1830*/  MOV R9, R17 ;  /* 0x0000001100097202 */ /* 0x000fe20000000f00 */
[----:B------:R-:W-:Y:S06]  /*1840*/  BRA `(.L_x_394) ;  /* 0x0000000000107947 */ /* 0x000fec0003800000 */
.L_x_393:
[----:B0-----:R-:W0:Y:S02]  /*1850*/  MUFU.RCP R9, R2 ;  /* 0x0000000200097308 */ /* 0x001e240000001000 */
[----:B0-----:R-:W-:-:S04]  /*1860*/  FFMA R0, R2, R9, -1 ;  /* 0xbf80000002007423 */ /* 0x001fc80000000009 */
[----:B------:R-:W-:-:S04]  /*1870*/  FADD.FTZ R0, -R0, -RZ ;  /* 0x800000ff00007221 */ /* 0x000fc80000010100 */
[----:B------:R-:W-:-:S07]  /*1880*/  FFMA R9, R9, R0, R9 ;  /* 0x0000000009097223 */ /* 0x000fce0000000009 */
.L_x_394:
        /* <DEDUP_REMOVED lines=16> */
.L_x_396:
[----:B------:R-:W-:Y:S05]  /*1990*/  BSYNC.RECONVERGENT B3 ;  /* 0x0000000000037941 */ /* 0x000fea0003800200 */
.L_x_395:
        /* <DEDUP_REMOVED lines=18> */
.L_x_398:
[----:B------:R-:W-:Y:S05]  /*1ac0*/  BSYNC.RECONVERGENT B3 ;  /* 0x0000000000037941 */ /* 0x000fea0003800200 */
.L_x_397:
[----:B------:R-:W0:Y:S01]  /*1ad0*/  LDS R3, [R3+0x4] ;  /* 0x0000040003037984 */ /* 0x000e220000000800 */
[----:B------:R-:W-:Y:S01]  /*1ae0*/  IMAD.MOV.U32 R0, RZ, RZ, 0x1 ;  /* 0x00000001ff007424 */ /* 0x000fe200078e00ff */
[----:B------:R-:W-:-:S04]  /*1af0*/  FSETP.GE.AND P0, PT, R2, RZ, PT ;  /* 0x000000ff0200720b */ /* 0x000fc80003f06000 */
[----:B------:R-:W-:-:S05]  /*1b00*/  FSEL R2, -R2, R2, P0 ;  /* 0x0000000202027208 */ /* 0x000fca0000000100 */
[----:B------:R-:W-:-:S04]  /*1b10*/  FADD R9, R2, 1 ;  /* 0x3f80000002097421 */ /* 0x000fc80000000000 */
[----:B------:R-:W-:Y:S01]  /*1b20*/  FMUL R28, R28, R9 ;  /* 0x000000091c1c7220 */ /* 0x000fe20000400000 */
        /* <DEDUP_REMOVED lines=11> */
.L_x_399:
[----:B------:R-:W0:Y:S02]  /*1be0*/  MUFU.RCP R0, R17 ;  /* 0x0000001100007308 */ /* 0x000e240000001000 */
[----:B0-----:R-:W-:-:S04]  /*1bf0*/  FFMA R2, R17, R0, -1 ;  /* 0xbf80000011027423 */ /* 0x001fc80000000000 */
[----:B------:R-:W-:-:S04]  /*1c00*/  FADD.FTZ R9, -R2, -RZ ;  /* 0x800000ff02097221 */ /* 0x000fc80000010100 */
[----:B------:R-:W-:-:S07]  /*1c10*/  FFMA R0, R0, R9, R0 ;  /* 0x0000000900007223 */ /* 0x000fce0000000000 */
.L_x_400:
        /* <DEDUP_REMOVED lines=15> */
.L_x_402:
[----:B------:R-:W-:Y:S05]  /*1d10*/  BSYNC.RECONVERGENT B3 ;  /* 0x0000000000037941 */ /* 0x000fea0003800200 */
.L_x_401:
        /* <DEDUP_REMOVED lines=18> */
.L_x_404:
[----:B------:R-:W-:Y:S05]  /*1e40*/  BSYNC.RECONVERGENT B3 ;  /* 0x0000000000037941 */ /* 0x000fea0003800200 */
.L_x_403:
[----:B------:R-:W-:Y:S01]  /*1e50*/  FSETP.GE.AND P0, PT, R2, RZ, PT ;  /* 0x000000ff0200720b */ /* 0x000fe20003f06000 */
[----:B------:R-:W-:-:S03]  /*1e60*/  VIADD R11, R11, 0x2 ;  /* 0x000000020b0b7836 */ /* 0x000fc60000000000 */
[----:B------:R-:W-:-:S05]  /*1e70*/  FSEL R2, -R2, R2, P0 ;  /* 0x0000000202027208 */ /* 0x000fca0000000100 */
[----:B------:R-:W-:-:S04]  /*1e80*/  FADD R3, R2, 1 ;  /* 0x3f80000002037421 */ /* 0x000fc80000000000 */
[----:B------:R-:W-:-:S07]  /*1e90*/  FMUL R28, R28, R3 ;  /* 0x000000031c1c7220 */ /* 0x000fce0000400000 */
.L_x_392:
[----:B------:R-:W2:Y:S02]  /*1ea0*/  LDCU UR4, c[0x0][0x380] ;  /* 0x00007000ff0477ac */ /* 0x000ea40008000800 */
[----:B--2---:R-:W-:-:S09]  /*1eb0*/  ULOP3.LUT UP0, URZ, UR4, 0x1, URZ, 0xc0, !UPT ;  /* 0x0000000104ff7892 */ /* 0x004fd2000f80c0ff */
[----:B------:R-:W-:Y:S05]  /*1ec0*/  BRA.U !UP0, `(.L_x_365) ;  /* 0x0000000108f87547 */ /* 0x000fea000b800000 */
[----:B------:R-:W2:Y:S01]  /*1ed0*/  S2R R3, SR_CgaCtaId ;  /* 0x0000000000037919 */ /* 0x000ea20000008800 */
[----:B------:R-:W-:-:S04]  /*1ee0*/  MOV R0, 0x400 ;  /* 0x0000040000007802 */ /* 0x000fc80000000f00 */
[----:B--2---:R-:W-:-:S04]  /*1ef0*/  LEA R0, R3, R0, 0x18 ;  /* 0x0000000003007211 */ /* 0x004fc800078ec0ff */
[----:B0-----:R-:W-:Y:S01]  /*1f00*/  LEA R9, R11, R0, 0x2 ;  /* 0x000000000b097211 */ /* 0x001fe200078e10ff */
[----:B------:R-:W-:-:S05]  /*1f10*/  IMAD.MOV.U32 R0, RZ, RZ, 0x1 ;  /* 0x00000001ff007424 */ /* 0x000fca00078e00ff */
[----:B------:R-:W0:Y:S02]  /*1f20*/  LDS R9, [R9] ;  /* 0x0000000009097984 */ /* 0x000e240000000800 */
[----:B0-----:R-:W-:-:S04]  /*1f30*/  SHF.L.U32 R0, R0, R9, RZ ;  /* 0x0000000900007219 */ /* 0x001fc800000006ff */
[----:B------:R-:W-:-:S04]  /*1f40*/  I2FP.F32.S32 R17, R0 ;  /* 0x0000000000117245 */ /* 0x000fc80000201400 */
[----:B------:R-:W-:-:S04]  /*1f50*/  IADD3 R0, PT, PT, R17, 0x1800000, RZ ;  /* 0x0180000011007810 */ /* 0x000fc80007ffe0ff */
[----:B------:R-:W-:-:S04]  /*1f60*/  LOP3.LUT R0, R0, 0x7f800000, RZ, 0xc0, !PT ;  /* 0x7f80000000007812 */ /* 0x000fc800078ec0ff */
[----:B------:R-:W-:-:S13]  /*1f70*/  ISETP.GT.U32.AND P0, PT, R0, 0x1ffffff, PT ;  /* 0x01ffffff0000780c */ /* 0x000fda0003f04070 */
[----:B------:R-:W-:Y:S05]  /*1f80*/  @P0 BRA `(.L_x_405) ;  /* 0x0000000000140947 */ /* 0x000fea0003800000 */
[----:B-1----:R-:W-:Y:S01]  /*1f90*/  IMAD.MOV.U32 R2, RZ, RZ, R17 ;  /* 0x000000ffff027224 */ /* 0x002fe200078e0011 */
[----:B------:R-:W-:-:S07]  /*1fa0*/  MOV R22, 0x1fc0 ;  /* 0x00001fc000167802 */ /* 0x000fce0000000f00 */
[----:B------:R-:W-:Y:S05]  /*1fb0*/  CALL.REL.NOINC `($__internal_8_$__cuda_sm20_rcp_rn_f32_slowpath) ;  /* 0x0000000400247944 */ /* 0x000fea0003c00000 */
[----:B------:R-:W-:Y:S01]  /*1fc0*/  MOV R0, R17 ;  /* 0x0000001100007202 */ /* 0x000fe20000000f00 */
[----:B------:R-:W-:Y:S06]  /*1fd0*/  BRA `(.L_x_406) ;  /* 0x0000000000107947 */ /* 0x000fec0003800000 */
.L_x_405:
[----:B------:R-:W1:Y:S02]  /*1fe0*/  MUFU.RCP R0, R17 ;  /* 0x0000001100007308 */ /* 0x000e640000001000 */
[----:B-1----:R-:W-:-:S04]  /*1ff0*/  FFMA R2, R17, R0, -1 ;  /* 0xbf80000011027423 */ /* 0x002fc80000000000 */
[----:B------:R-:W-:-:S04]  /*2000*/  FADD.FTZ R3, -R2, -RZ ;  /* 0x800000ff02037221 */ /* 0x000fc80000010100 */
[----:B------:R-:W-:-:S07]  /*2010*/  FFMA R0, R0, R3, R0 ;  /* 0x0000000300007223 */ /* 0x000fce0000000000 */
.L_x_406:
        /* <DEDUP_REMOVED lines=16> */
[----:B------:R-:W-:-:S07]  /*2120*/  IMAD.MOV.U32 R8, RZ, RZ, R2 ;  /* 0x000000ffff087224 */ /* 0x000fce00078e0002 */
.L_x_408:
[----:B------:R-:W-:Y:S05]  /*2130*/  BSYNC.RECONVERGENT B3 ;  /* 0x0000000000037941 */ /* 0x000fea0003800200 */
.L_x_407:
        /* <DEDUP_REMOVED lines=17> */
[----:B------:R-:W-:Y:S05]  /*2250*/  CALL.REL.NOINC `($__internal_9_$__cuda_sm3x_div_rn_noftz_f32_slowpath) ;  /* 0x0000000400487944 */ /* 0x000fea0003c00000 */
.L_x_410:
[----:B------:R-:W-:Y:S05]  /*2260*/  BSYNC.RECONVERGENT B3 ;  /* 0x0000000000037941 */ /* 0x000fea0003800200 */
.L_x_409:
[----:B------:R-:W-:-:S04]  /*2270*/  FSETP.GE.AND P0, PT, R2, RZ, PT ;  /* 0x000000ff0200720b */ /* 0x000fc80003f06000 */
[----:B------:R-:W-:-:S05]  /*2280*/  FSEL R2, -R2, R2, P0 ;  /* 0x0000000202027208 */ /* 0x000fca0000000100 */
[----:B------:R-:W-:-:S04]  /*2290*/  FADD R3, R2, 1 ;  /* 0x3f80000002037421 */ /* 0x000fc80000000000 */
[----:B------:R-:W-:-:S07]  /*22a0*/  FMUL R28, R28, R3 ;  /* 0x000000031c1c7220 */ /* 0x000fce0000400000 */
.L_x_365:
[----:B-1----:R-:W1:Y:S01]  /*22b0*/  LDC.64 R2, c[0x0][0x388] ;  /* 0x0000e200ff027b82 */ /* 0x002e620000000a00 */
[----:B0-----:R-:W-:-:S05]  /*22c0*/  IADD3 R9, PT, PT, R7, R30, RZ ;  /* 0x0000001e07097210 */ /* 0x001fca0007ffe0ff */
[----:B-1----:R-:W-:-:S06]  /*22d0*/  IMAD.WIDE R2, R9, 0x4, R2 ;  /* 0x0000000409027825 */ /* 0x002fcc00078e0202 */
[----:B------:R-:W2:Y:S01]  /*22e0*/  LDG.E R2, desc[UR10][R2.64] ;  /* 0x0000000a02027981 */ /* 0x000ea2000c1e1900 */
[----:B------:R-:W-:Y:S02]  /*22f0*/  VIADD R5, R5, 0x1 ;  /* 0x0000000105057836 */ /* 0x000fe40000000000 */
[----:B------:R-:W-:-:S03]  /*2300*/  HFMA2 R9, -RZ, RZ, 0, 5.9604644775390625e-08 ;  /* 0x00000001ff097431 */ /* 0x000fc600000001ff */
[----:B------:R-:W-:Y:S02]  /*2310*/  ISETP.GE.AND P0, PT, R5, R6, PT ;  /* 0x000000060500720c */ /* 0x000fe40003f06270 */
[----:B------:R-:W-:-:S05]  /*2320*/  SHF.L.U32 R0, R9, R12, RZ ;  /* 0x0000000c09007219 */ /* 0x000fca00000006ff */
[----:B------:R-:W-:Y:S02]  /*2330*/  IMAD.IADD R7, R0, 0x1, R7 ;  /* 0x0000000100077824 */ /* 0x000fe400078e0207 */
[----:B--2---:R-:W-:-:S04]  /*2340*/  FFMA R13, R2, R28, R13 ;  /* 0x0000001c020d7223 */ /* 0x004fc8000000000d */
[----:B------:R-:W-:Y:S05]  /*2350*/  @!P0 BRA `(.L_x_411) ;  /* 0xffffffe000308947 */ /* 0x000fea000383ffff */
.L_x_355:
[----:B------:R-:W0:Y:S01]  /*2360*/  LDCU UR4, c[0x0][0x384] ;  /* 0x00007080ff0477ac */ /* 0x000e220008000800 */
[----:B------:R-:W-:-:S04]  /*2370*/  IADD3 R12, PT, PT, R12, 0x1, RZ ;  /* 0x000000010c0c7810 */ /* 0x000fc80007ffe0ff */
[----:B0-----:R-:W-:-:S13]  /*2380*/  ISETP.NE.AND P0, PT, R12, UR4, PT ;  /* 0x000000040c007c0c */ /* 0x001fda000bf05270 */
[----:B------:R-:W-:Y:S05]  /*2390*/  @P0 BRA `(.L_x_412) ;  /* 0xffffffdc00f80947 */ /* 0x000fea000383ffff */
[----:B------:R-:W-:Y:S05]  /*23a0*/  BSYNC B0 ;  /* 0x0000000000007941 */ /* 0x000fea0003800000 */
.L_x_354:
[----:B------:R-:W0:Y:S08]  /*23b0*/  LDC.64 R2, c[0x0][0x398] ;  /* 0x0000e600ff027b82 */ /* 0x000e300000000a00 */
[----:B------:R-:W1:Y:S01]  /*23c0*/  LDC R5, c[0x0][0x380] ;  /* 0x0000e000ff057b82 */ /* 0x000e620000000800 */
[----:B0-----:R-:W-:-:S04]  /*23d0*/  IMAD.WIDE R2, R14, 0x4, R2 ;  /* 0x000000040e027825 */ /* 0x001fc800078e0202 */
[----:B------:R-:W-:Y:S01]  /*23e0*/  VIADD R14, R14, 0x20 ;  /* 0x000000200e0e7836 */ /* 0x000fe20000000000 */
[----:B------:R0:W-:Y:S01]  /*23f0*/  STG.E desc[UR10][R2.64], R13 ;  /* 0x0000000d02007986 */ /* 0x0001e2000c10190a */
[----:B-1----:R-:W-:-:S03]  /*2400*/  SHF.L.U32 R5, R5, 0x5, RZ ;  /* 0x0000000505057819 */ /* 0x002fc600000006ff */
[----:B------:R-:W-:Y:S02]  /*2410*/  ISETP.GE.AND P0, PT, R14, R15, PT ;  /* 0x0000000f0e00720c */ /* 0x000fe40003f06270 */
[----:B------:R-:W-:-:S11]  /*2420*/  IMAD.WIDE R18, R5, 0x4, R18 ;  /* 0x0000000405127825 */ /* 0x000fd600078e0212 */
[----:B0-----:R-:W-:Y:S05]  /*2430*/  @!P0 BRA `(.L_x_413) ;  /* 0xffffffdc00b48947 */ /* 0x001fea000383ffff */
[----:B------:R-:W-:Y:S05]  /*2440*/  EXIT ;  /* 0x000000000000794d */ /* 0x000fea0003800000 */
        .weak           $__internal_8_$__cuda_sm20_rcp_rn_f32_slowpath
        .type           $__internal_8_$__cuda_sm20_rcp_rn_f32_slowpath,@function
        .size           $__internal_8_$__cuda_sm20_rcp_rn_f32_slowpath,($__internal_9_$__cuda_sm3x_div_rn_noftz_f32_slowpath - $__internal_8_$__cuda_sm20_rcp_rn_f32_slowpath)
$__internal_8_$__cuda_sm20_rcp_rn_f32_slowpath:
[----:B------:R-:W-:-:S05]  /*2450*/  IMAD.SHL.U32 R17, R2, 0x2, RZ ;  /* 0x0000000202117824 */ /* 0x000fca00078e00ff */
[----:B------:R-:W-:-:S04]  /*2460*/  SHF.R.U32.HI R17, RZ, 0x18, R17 ;  /* 0x00000018ff117819 */ /* 0x000fc80000011611 */
[----:B------:R-:W-:-:S13]  /*2470*/  ISETP.NE.U32.AND P0, PT, R17, RZ, PT ;  /* 0x000000ff1100720c */ /* 0x000fda0003f05070 */
[----:B------:R-:W-:Y:S05]  /*2480*/  @P0 BRA `(.L_x_414) ;  /* 0x00000000002c0947 */ /* 0x000fea0003800000 */
[----:B------:R-:W-:-:S04]  /*2490*/  SHF.L.U32 R17, R2, 0x1, RZ ;  /* 0x0000000102117819 */ /* 0x000fc800000006ff */
[----:B------:R-:W-:-:S13]  /*24a0*/  ISETP.NE.AND P0, PT, R17, RZ, PT ;  /* 0x000000ff1100720c */ /* 0x000fda0003f05270 */
[----:B------:R2:W3:Y:S01]  /*24b0*/  @!P0 MUFU.RCP R17, R2 ;  /* 0x0000000200118308 */ /* 0x0004e20000001000 */
[----:B------:R-:W-:Y:S05]  /*24c0*/  @!P0 BRA `(.L_x_415) ;  /* 0x0000000000a48947 */ /* 0x000fea0003800000 */
[----:B------:R-:W-:-:S04]  /*24d0*/  FFMA R24, R2, 1.84467440737095516160e+19, RZ ;  /* 0x5f80000002187823 */ /* 0x000fc800000000ff */
[----:B---3--:R-:W2:Y:S02]  /*24e0*/  MUFU.RCP R17, R24 ;  /* 0x0000001800117308 */ /* 0x008ea40000001000 */
[----:B--2---:R-:W-:-:S04]  /*24f0*/  FFMA R2, R24, R17, -1 ;  /* 0xbf80000018027423 */ /* 0x004fc80000000011 */
[----:B------:R-:W-:-:S04]  /*2500*/  FADD.FTZ R2, -R2, -RZ ;  /* 0x800000ff02027221 */ /* 0x000fc80000010100 */
[----:B------:R-:W-:-:S04]  /*2510*/  FFMA R2, R17, R2, R17 ;  /* 0x0000000211027223 */ /* 0x000fc80000000011 */
[----:B------:R-:W-:Y:S01]  /*2520*/  FFMA R17, R2, 1.84467440737095516160e+19, RZ ;  /* 0x5f80000002117823 */ /* 0x000fe200000000ff */
[----:B------:R-:W-:Y:S06]  /*2530*/  BRA `(.L_x_415) ;  /* 0x0000000000887947 */ /* 0x000fec0003800000 */
.L_x_414:
[----:B------:R-:W-:-:S05]  /*2540*/  VIADD R23, R17, 0xffffff03 ;  /* 0xffffff0311177836 */ /* 0x000fca0000000000 */
[----:B------:R-:W-:-:S13]  /*2550*/  ISETP.GT.U32.AND P0, PT, R23, 0x1, PT ;  /* 0x000000011700780c */ /* 0x000fda0003f04070 */
[----:B------:R-:W-:Y:S05]  /*2560*/  @P0 BRA `(.L_x_416) ;  /* 0x0000000000780947 */ /* 0x000fea0003800000 */
[----:B------:R-:W-:Y:S01]  /*2570*/  LOP3.LUT R27, R2, 0x7fffff, RZ, 0xc0, !PT ;  /* 0x007fffff021b7812 */ /* 0x000fe200078ec0ff */
[----:B------:R-:W-:Y:S01]  /*2580*/  VIADD R17, R17, 0xffffff04 ;  /* 0xffffff0411117836 */ /* 0x000fe20000000000 */
[----:B------:R-:W-:Y:S02]  /*2590*/  MOV R24, 0x3 ;  /* 0x0000000300187802 */ /* 0x000fe40000000f00 */
        /* <DEDUP_REMOVED lines=12> */
[----:B------:R-:W-:Y:S01]  /*2660*/  SHF.R.U32.HI R17, RZ, R17, R26 ;  /* 0x00000011ff117219 */ /* 0x000fe2000001161a */
        /* <DEDUP_REMOVED lines=9> */
[----:B------:R-:W-:-:S13]  /*2700*/  ISETP.GE.AND P0, PT, R23, RZ, PT ;  /* 0x000000ff1700720c */ /* 0x000fda0003f06270 */
[----:B------:R-:W-:-:S05]  /*2710*/  @!P0 IADD3 R17, PT, PT, R17, 0x1, RZ ;  /* 0x0000000111118810 */ /* 0x000fca0007ffe0ff */
[----:B------:R-:W-:-:S05]  /*2720*/  @!P1 IMAD.SHL.U32 R17, R17, 0x2, RZ ;  /* 0x0000000211119824 */ /* 0x000fca00078e00ff */
[----:B------:R-:W-:Y:S01]  /*2730*/  LOP3.LUT R17, R17, 0x80000000, R2, 0xf8, !PT ;  /* 0x8000000011117812 */ /* 0x000fe200078ef802 */
[----:B------:R-:W-:Y:S06]  /*2740*/  BRA `(.L_x_415) ;  /* 0x0000000000047947 */ /* 0x000fec0003800000 */
.L_x_416:
[----:B------:R0:W1:Y:S02]  /*2750*/  MUFU.RCP R17, R2 ;  /* 0x0000000200117308 */ /* 0x0000640000001000 */
.L_x_415:
[----:B------:R-:W-:-:S04]  /*2760*/  HFMA2 R23, -RZ, RZ, 0, 0 ;  /* 0x00000000ff177431 */ /* 0x000fc800000001ff */
[----:B0123--:R-:W-:Y:S05]  /*2770*/  RET.REL.NODEC R22 `(_Z9evaluate0iiPfS_S_ii) ;  /* 0xffffffd816207950 */ /* 0x00ffea0003c3ffff */
        .weak           $__internal_9_$__cuda_sm3x_div_rn_noftz_f32_slowpath
        .type           $__internal_9_$__cuda_sm3x_div_rn_noftz_f32_slowpath,@function
        .size           $__internal_9_$__cuda_sm3x_div_rn_noftz_f32_slowpath,(.L_x_892 - $__internal_9_$__cuda_sm3x_div_rn_noftz_f32_slowpath)
$__internal_9_$__cuda_sm3x_div_rn_noftz_f32_slowpath:
        /* <DEDUP_REMOVED lines=35> */
.L_x_418:
        /* <DEDUP_REMOVED lines=51> */
.L_x_425:
[----:B------:R-:W-:-:S04]  /*2ce0*/  LOP3.LUT R2, R2, 0x80000000, RZ, 0xc0, !PT ;  /* 0x8000000002027812 */ /* 0x000fc800078ec0ff */
[----:B------:R-:W-:Y:S01]  /*2cf0*/  LOP3.LUT R2, R2, 0x7f800000, RZ, 0xfc, !PT ;  /* 0x7f80000002027812 */ /* 0x000fe200078efcff */
[----:B------:R-:W-:Y:S06]  /*2d00*/  BRA `(.L_x_426) ;  /* 0x0000000000047947 */ /* 0x000fec0003800000 */
.L_x_424:
[----:B------:R-:W-:-:S07]  /*2d10*/  LEA R2, R27, R2, 0x17 ;  /* 0x000000021b027211 */ /* 0x000fce00078eb8ff */
.L_x_426:
[----:B------:R-:W-:Y:S05]  /*2d20*/  BSYNC.RECONVERGENT B2 ;  /* 0x0000000000027941 */ /* 0x000fea0003800200 */
.L_x_423:
[----:B------:R-:W-:Y:S05]  /*2d30*/  BRA `(.L_x_427) ;  /* 0x0000000000207947 */ /* 0x000fea0003800000 */
.L_x_422:
[----:B------:R-:W-:-:S04]  /*2d40*/  LOP3.LUT R26, R26, 0x80000000, R27, 0x48, !PT ;  /* 0x800000001a1a7812 */ /* 0x000fc800078e481b */
[----:B------:R-:W-:Y:S01]  /*2d50*/  LOP3.LUT R2, R26, 0x7f800000, RZ, 0xfc, !PT ;  /* 0x7f8000001a027812 */ /* 0x000fe200078efcff */
[----:B------:R-:W-:Y:S06]  /*2d60*/  BRA `(.L_x_427) ;  /* 0x0000000000147947 */ /* 0x000fec0003800000 */
.L_x_421:
[----:B------:R-:W-:Y:S01]  /*2d70*/  LOP3.LUT R2, R26, 0x80000000, R27, 0x48, !PT ;  /* 0x800000001a027812 */ /* 0x000fe200078e481b */
[----:B------:R-:W-:Y:S06]  /*2d80*/  BRA `(.L_x_427) ;  /* 0x00000000000c7947 */ /* 0x000fec0003800000 */
.L_x_420:
[----:B------:R-:W0:Y:S01]  /*2d90*/  MUFU.RSQ R2, -QNAN ;  /* 0xffc0000000027908 */ /* 0x000e220000001400 */
[----:B------:R-:W-:Y:S05]  /*2da0*/  BRA `(.L_x_427) ;  /* 0x0000000000047947 */ /* 0x000fea0003800000 */
.L_x_419:
[----:B------:R-:W-:-:S07]  /*2db0*/  FADD.FTZ R2, R27, R29 ;  /* 0x0000001d1b027221 */ /* 0x000fce0000010000 */
.L_x_427:
[----:B------:R-:W-:Y:S05]  /*2dc0*/  BSYNC.RECONVERGENT B1 ;  /* 0x0000000000017941 */ /* 0x000fea0003800200 */
.L_x_417:
[----:B------:R-:W-:Y:S02]  /*2dd0*/  HFMA2 R23, -RZ, RZ, 0, 0 ;  /* 0x00000000ff177431 */ /* 0x000fe400000001ff */
[----:B------:R-:W-:-:S04]  /*2de0*/  IMAD.MOV.U32 R22, RZ, RZ, R8 ;  /* 0x000000ffff167224 */ /* 0x000fc800078e0008 */
[----:B0-----:R-:W-:Y:S05]  /*2df0*/  RET.REL.NODEC R22 `(_Z9evaluate0iiPfS_S_ii) ;  /* 0xffffffd016807950 */ /* 0x001fea0003c3ffff */
.L_x_428:
        /* <DEDUP_REMOVED lines=16> */
.L_x_892:


//--------------------- .text._Z12hierarchize7iiPfi --------------------------
	.section	.text._Z12hierarchize7iiPfi,"ax",@progbits
	.align	128
        .global         _Z12hierarchize7iiPfi
        .type           _Z12hierarchize7iiPfi,@function
        .size           _Z12hierarchize7iiPfi,(.L_x_899 - _Z12hierarchize7iiPfi)
        .other          _Z12hierarchize7iiPfi,@"STO_CUDA_ENTRY STV_DEFAULT"
_Z12hierarchize7iiPfi:
.text._Z12hierarchize7iiPfi:
[----:B------:R-:W-:Y:S01]  /*0000*/  LDC R1, c[0x0][0x37c] ;  /* 0x0000df00ff017b82 */ /* 0x000fe20000000800 */
[----:B------:R-:W0:Y:S01]  /*0010*/  LDCU.64 UR8, c[0x0][0x380] ;  /* 0x00007000ff0877ac */ /* 0x000e220008000a00 */
[----:B------:R-:W1:Y:S01]  /*0020*/  S2R R0, SR_CTAID.X ;  /* 0x0000000000007919 */ /* 0x000e620000002500 */
[----:B------:R-:W1:Y:S01]  /*0030*/  LDCU UR7, c[0x0][0x360] ;  /* 0x00006c00ff0777ac */ /* 0x000e620008000800 */
[----:B------:R-:W1:Y:S01]  /*0040*/  S2R R7, SR_TID.X ;  /* 0x0000000000077919 */ /* 0x000e620000002100 */
[----:B0-----:R-:W-:Y:S01]  /*0050*/  UIADD3 UR4, UPT, UPT, UR8, -0x1, URZ ;  /* 0xffffffff08047890 */ /* 0x001fe2000fffe0ff */
[----:B------:R-:W-:-:S05]  /*0060*/  IMAD.U32 R4, RZ, RZ, UR9 ;  /* 0x00000009ff047e24 */ /* 0x000fca000f8e00ff */
[----:B------:R-:W-:-:S04]  /*0070*/  IMAD R3, R4, UR4, RZ ;  /* 0x0000000404037c24 */ /* 0x000fc8000f8e02ff */
[----:B------:R-:W-:-:S04]  /*0080*/  IMAD.IADD R2, R3, 0x1, R4 ;  /* 0x0000000103027824 */ /* 0x000fc800078e0204 */
[----:B------:R-:W-:Y:S02]  /*0090*/  IMAD.SHL.U32 R2, R2, 0x4, RZ ;  /* 0x0000000402027824 */ /* 0x000fe400078e00ff */
[----:B-1----:R-:W-:-:S04]  /*00a0*/  IMAD R0, R0, UR7, R7 ;  /* 0x0000000700007c24 */ /* 0x002fc8000f8e0207 */
[----:B------:R-:W0:Y:S01]  /*00b0*/  LDC R2, c[0x3][R2+-0x4] ;  /* 0x00ffff0002027b82 */ /* 0x000e220000000800 */
[----:B------:R-:W-:-:S04]  /*00c0*/  SHF.R.S32.HI R3, RZ, 0x1f, R0 ;  /* 0x0000001fff037819 */ /* 0x000fc80000011400 */
[----:B------:R-:W-:-:S04]  /*00d0*/  LEA.HI R3, R3, R0, RZ, 0x5 ;  /* 0x0000000003037211 */ /* 0x000fc800078f28ff */
[----:B------:R-:W-:-:S04]  /*00e0*/  SHF.R.S32.HI R3, RZ, 0x5, R3 ;  /* 0x00000005ff037819 */ /* 0x000fc80000011403 */
[----:B0-----:R-:W-:-:S13]  /*00f0*/  ISETP.GE.AND P0, PT, R3, R2, PT ;  /* 0x000000020300720c */ /* 0x001fda0003f06270 */
[----:B------:R-:W-:Y:S05]  /*0100*/  @P0 EXIT ;  /* 0x000000000000094d */ /* 0x000fea0003800000 */
[C---:B------:R-:W-:Y:S01]  /*0110*/  SHF.L.U32 R2, R4.reuse, 0x2, RZ ;  /* 0x0000000204027819 */ /* 0x040fe200000006ff */
[----:B------:R-:W-:Y:S01]  /*0120*/  VIADD R8, R4, 0xffffffff ;  /* 0xffffffff04087836 */ /* 0x000fe20000000000 */
[----:B------:R-:W-:Y:S01]  /*0130*/  LOP3.LUT R0, R0, 0x1f, RZ, 0xc0, !PT ;  /* 0x0000001f00007812 */ /* 0x000fe200078ec0ff */
[----:B------:R-:W-:-:S03]  /*0140*/  VIADD R5, R3, 0x1 ;  /* 0x0000000103057836 */ /* 0x000fc60000000000 */
[----:B------:R-:W0:Y:S01]  /*0150*/  LDC R2, c[0x3][R2+0x31c] ;  /* 0x00c0c70002027b82 */ /* 0x000e220000000800 */
[-C--:B------:R-:W-:Y:S02]  /*0160*/  SHF.L.U32 R3, R3, R8.reuse, RZ ;  /* 0x0000000803037219 */ /* 0x080fe400000006ff */
[----:B------:R-:W-:-:S03]  /*0170*/  SHF.L.U32 R5, R5, R8, RZ ;  /* 0x0000000805057219 */ /* 0x000fc600000006ff */
[C---:B0-----:R-:W-:Y:S01]  /*0180*/  IMAD.IADD R11, R2.reuse, 0x1, R3 ;  /* 0x00000001020b7824 */ /* 0x041fe200078e0203 */
[----:B------:R-:W-:-:S03]  /*0190*/  IADD3 R5, PT, PT, R2, R5, RZ ;  /* 0x0000000502057210 */ /* 0x000fc60007ffe0ff */
[----:B------:R-:W-:-:S05]  /*01a0*/  IMAD.IADD R14, R0, 0x1, R11 ;  /* 0x00000001000e7824 */ /* 0x000fca00078e020b */
[----:B------:R-:W-:-:S13]  /*01b0*/  ISETP.GE.AND P0, PT, R14, R5, PT ;  /* 0x000000050e00720c */ /* 0x000fda0003f06270 */
[----:B------:R-:W-:Y:S05]  /*01c0*/  @P0 EXIT ;  /* 0x000000000000094d */ /* 0x000fea0003800000 */
[----:B------:R-:W0:Y:S01]  /*01d0*/  S2UR UR6, SR_CgaCtaId ;  /* 0x00000000000679c3 */ /* 0x000e220000008800 */
[----:B------:R-:W-:Y:S01]  /*01e0*/  SHF.R.U32.HI R3, RZ, 0x5, R7 ;  /* 0x00000005ff037819 */ /* 0x000fe20000011607 */
[----:B------:R-:W-:Y:S01]  /*01f0*/  UMOV UR5, 0x400 ;  /* 0x0000040000057882 */ /* 0x000fe20000000000 */
[----:B------:R-:W-:Y:S01]  /*0200*/  ISETP.NE.AND P0, PT, R0, RZ, PT ;  /* 0x000000ff0000720c */ /* 0x000fe20003f05270 */
[----:B------:R-:W-:Y:S02]  /*0210*/  BSSY.RECONVERGENT B0, `(.L_x_429) ;  /* 0x00000cc000007945 */ /* 0x000fe40003800200 */
[----:B------:R-:W-:Y:S02]  /*0220*/  IMAD R2, R3, UR8, RZ ;  /* 0x0000000803027c24 */ /* 0x000fe4000f8e02ff */
[----:B------:R-:W1:Y:S01]  /*0230*/  LDC R10, c[0x0][0x390] ;  /* 0x0000e400ff0a7b82 */ /* 0x000e620000000800 */
[----:B0-----:R-:W-:Y:S02]  /*0240*/  ULEA UR5, UR6, UR5, 0x18 ;  /* 0x0000000506057291 */ /* 0x001fe4000f8ec0ff */
[----:B------:R-:W-:-:S04]  /*0250*/  UIMAD UR6, UR7, UR8, URZ ;  /* 0x00000008070672a4 */ /* 0x000fc8000f8e02ff */
[----:B------:R-:W-:Y:S01]  /*0260*/  LEA R9, R2, UR5, 0x2 ;  /* 0x0000000502097c11 */ /* 0x000fe2000f8e10ff */
[----:B------:R-:W-:-:S04]  /*0270*/  USHF.R.U32.HI UR6, URZ, 0x5, UR6 ;  /* 0x00000005ff067899 */ /* 0x000fc80008011606 */
[----:B-1----:R-:W-:Y:S02]  /*0280*/  IMAD R10, R10, 0x4, R9 ;  /* 0x000000040a0a7824 */ /* 0x002fe400078e0209 */
[----:B------:R-:W-:-:S03]  /*0290*/  IMAD R13, R3, R4, UR6 ;  /* 0x00000006030d7e24 */ /* 0x000fc6000f8e0204 */
[----:B------:R0:W1:Y:S02]  /*02a0*/  @P0 LDS R5, [R10] ;  /* 0x000000000a050984 */ /* 0x0000640000000800 */
[----:B------:R-:W-:Y:S01]  /*02b0*/  LEA R13, R13, UR5, 0x2 ;  /* 0x000000050d0d7c11 */ /* 0x000fe2000f8e10ff */
[----:B------:R-:W-:Y:S06]  /*02c0*/  @P0 BRA `(.L_x_430) ;  /* 0x0000000c00000947 */ /* 0x000fec0003800000 */
[----:B------:R-:W-:Y:S01]  /*02d0*/  HFMA2 R12, -RZ, RZ, 0, 4.76837158203125e-05 ;  /* 0x00000320ff0c7431 */ /* 0x000fe200000001ff */
[----:B------:R-:W-:Y:S01]  /*02e0*/  BSSY.RECONVERGENT B1, `(.L_x_431) ;  /* 0x0000009000017945 */ /* 0x000fe20003800200 */
[----:B-1----:R-:W-:-:S07]  /*02f0*/  IMAD.MOV.U32 R5, RZ, RZ, RZ ;  /* 0x000000ffff057224 */ /* 0x002fce00078e00ff */
.L_x_432:
[C---:B------:R-:W-:Y:S01]  /*0300*/  IMAD R6, R5.reuse, 0x4, R12 ;  /* 0x0000000405067824 */ /* 0x040fe200078e020c */
[----:B------:R-:W-:-:S03]  /*0310*/  ISETP.LT.AND P1, PT, R5, R4, PT ;  /* 0x000000040500720c */ /* 0x000fc60003f21270 */
[----:B------:R-:W1:Y:S02]  /*0320*/  LDC R7, c[0x3][R6] ;  /* 0x00c0000006077b82 */ /* 0x000e640000000800 */
[----:B-1----:R-:W-:Y:S01]  /*0330*/  ISETP.GT.AND P0, PT, R7, R14, PT ;  /* 0x0000000e0700720c */ /* 0x002fe20003f04270 */
[----:B------:R-:W-:Y:S02]  /*0340*/  IMAD.MOV.U32 R7, RZ, RZ, R5 ;  /* 0x000000ffff077224 */ /* 0x000fe400078e0005 */
[----:B------:R-:W-:-:S10]  /*0350*/  VIADD R5, R5, 0x1 ;  /* 0x0000000105057836 */ /* 0x000fd40000000000 */
[----:B------:R-:W-:Y:S05]  /*0360*/  @!P0 BRA P1, `(.L_x_432) ;  /* 0xfffffffc00e48947 */ /* 0x000fea000083ffff */
[----:B------:R-:W-:Y:S05]  /*0370*/  BSYNC.RECONVERGENT B1 ;  /* 0x0000000000017941 */ /* 0x000fea0003800200 */
.L_x_431:
[----:B------:R-:W1:Y:S01]  /*0380*/  LDC R6, c[0x3][R6+-0x4] ;  /* 0x00ffff0006067b82 */ /* 0x000e620000000800 */
[----:B------:R-:W-:Y:S01]  /*0390*/  UISETP.GE.AND UP0, UPT, UR8, 0x2, UPT ;  /* 0x000000020800788c */ /* 0x000fe2000bf06270 */
[----:B------:R-:W-:Y:S01]  /*03a0*/  IADD3 R12, PT, PT, R7, -0x1, RZ ;  /* 0xffffffff070c7810 */ /* 0x000fe20007ffe0ff */
[----:B-1----:R-:W-:-:S07]  /*03b0*/  IMAD.IADD R5, R14, 0x1, -R6 ;  /* 0x000000010e057824 */ /* 0x002fce00078e0a06 */
[----:B------:R-:W-:Y:S05]  /*03c0*/  BRA.U !UP0, `(.L_x_433) ;  /* 0x00000001088c7547 */ /* 0x000fea000b800000 */
[----:B------:R-:W-:Y:S01]  /*03d0*/  UIADD3 UR5, UPT, UPT, UR8, -0x2, URZ ;  /* 0xfffffffe08057890 */ /* 0x000fe2000fffe0ff */
[----:B------:R-:W-:Y:S01]  /*03e0*/  SHF.R.S32.HI R6, RZ, R12, R5 ;  /* 0x0000000cff067219 */ /* 0x000fe20000011405 */
[----:B------:R-:W-:-:S04]  /*03f0*/  IMAD.MOV.U32 R7, RZ, RZ, R12 ;  /* 0x000000ffff077224 */ /* 0x000fc800078e000c */
[----:B------:R-:W-:-:S07]  /*0400*/  IMAD.U32 R5, RZ, RZ, UR5 ;  /* 0x00000005ff057e24 */ /* 0x000fce000f8e00ff */
.L_x_437:
[----:B------:R-:W1:Y:S01]  /*0410*/  LDCU UR5, c[0x0][0x384] ;  /* 0x00007080ff0577ac */ /* 0x000e620008000800 */
[----:B------:R-:W-:Y:S01]  /*0420*/  BSSY.RECONVERGENT B1, `(.L_x_434) ;  /* 0x0000015000017945 */ /* 0x000fe20003800200 */
[----:B------:R-:W-:Y:S01]  /*0430*/  IMAD.MOV.U32 R16, RZ, RZ, RZ ;  /* 0x000000ffff107224 */ /* 0x000fe200078e00ff */
[----:B-1----:R-:W-:-:S05]  /*0440*/  MOV R4, UR5 ;  /* 0x0000000500047c02 */ /* 0x002fca0008000f00 */
[----:B------:R-:W-:-:S04]  /*0450*/  IMAD R18, R5, R4, RZ ;  /* 0x0000000405127224 */ /* 0x000fc800078e02ff */
[----:B------:R-:W-:-:S04]  /*0460*/  IMAD.IADD R14, R18, 0x1, R7 ;  /* 0x00000001120e7824 */ /* 0x000fc800078e0207 */
[----:B------:R-:W-:-:S04]  /*0470*/  IMAD.SHL.U32 R14, R14, 0x4, RZ ;  /* 0x000000040e0e7824 */ /* 0x000fc800078e00ff */
[----:B------:R-:W1:Y:S02]  /*0480*/  LDC R15, c[0x3][R14] ;  /* 0x00c000000e0f7b82 */ /* 0x000e640000000800 */
[----:B-1----:R-:W-:-:S13]  /*0490*/  ISETP.GE.AND P0, PT, R6, R15, PT ;  /* 0x0000000f0600720c */ /* 0x002fda0003f06270 */
[----:B------:R-:W-:Y:S05]  /*04a0*/  @!P0 BRA `(.L_x_435) ;  /* 0x0000000000308947 */ /* 0x000fea0003800000 */
[----:B------:R-:W-:Y:S01]  /*04b0*/  HFMA2 R16, -RZ, RZ, 0, 0 ;  /* 0x00000000ff107431 */ /* 0x000fe200000001ff */
[----:B------:R-:W-:Y:S01]  /*04c0*/  BSSY.RECONVERGENT B2, `(.L_x_435) ;  /* 0x000000a000027945 */ /* 0x000fe20003800200 */
[----:B------:R-:W-:-:S07]  /*04d0*/  IMAD.MOV.U32 R12, RZ, RZ, R7 ;  /* 0x000000ffff0c7224 */ /* 0x000fce00078e0007 */
.L_x_436:
[----:B------:R-:W-:Y:S01]  /*04e0*/  IMAD.IADD R14, R18, 0x1, R12 ;  /* 0x00000001120e7824 */ /* 0x000fe200078e020c */
[----:B------:R-:W-:Y:S01]  /*04f0*/  IADD3 R16, PT, PT, R16, R15, RZ ;  /* 0x0000000f10107210 */ /* 0x000fe20007ffe0ff */
[----:B------:R-:W-:Y:S02]  /*0500*/  VIADD R12, R12, 0xffffffff ;  /* 0xffffffff0c0c7836 */ /* 0x000fe40000000000 */
[----:B------:R-:W-:-:S04]  /*0510*/  IMAD.SHL.U32 R14, R14, 0x4, RZ ;  /* 0x000000040e0e7824 */ /* 0x000fc800078e00ff */
[----:B------:R-:W1:Y:S02]  /*0520*/  LDC R15, c[0x3][R14+-0x4] ;  /* 0x00ffff000e0f7b82 */ /* 0x000e640000000800 */
[----:B-1----:R-:W-:-:S05]  /*0530*/  IMAD.IADD R17, R16, 0x1, R15 ;  /* 0x0000000110117824 */ /* 0x002fca00078e020f */
[----:B------:R-:W-:-:S13]  /*0540*/  ISETP.GE.AND P0, PT, R6, R17, PT ;  /* 0x000000110600720c */ /* 0x000fda0003f06270 */
[----:B------:R-:W-:Y:S05]  /*0550*/  @P0 BRA `(.L_x_436) ;  /* 0xfffffffc00e00947 */ /* 0x000fea000383ffff */
[----:B------:R-:W-:Y:S05]  /*0560*/  BSYNC.RECONVERGENT B2 ;  /* 0x0000000000027941 */ /* 0x000fea0003800200 */
.L_x_435:
[----:B------:R-:W-:Y:S05]  /*0570*/  BSYNC.RECONVERGENT B1 ;  /* 0x0000000000017941 */ /* 0x000fea0003800200 */
.L_x_434:
[----:B------:R-:W-:Y:S01]  /*0580*/  IMAD.IADD R14, R7, 0x1, -R12 ;  /* 0x00000001070e7824 */ /* 0x000fe200078e0a0c */
[C---:B------:R-:W-:Y:S01]  /*0590*/  LEA R15, R5.reuse, R9, 0x2 ;  /* 0x00000009050f7211 */ /* 0x040fe200078e10ff */
[----:B------:R-:W-:Y:S01]  /*05a0*/  IMAD.IADD R6, R6, 0x1, -R16 ;  /* 0x0000000106067824 */ /* 0x000fe200078e0a10 */
[C---:B------:R-:W-:Y:S01]  /*05b0*/  ISETP.NE.AND P0, PT, R5.reuse, RZ, PT ;  /* 0x000000ff0500720c */ /* 0x040fe20003f05270 */
[----:B------:R-:W-:Y:S02]  /*05c0*/  VIADD R5, R5, 0xffffffff ;  /* 0xffffffff05057836 */ /* 0x000fe40000000000 */
[----:B------:R1:W-:Y:S01]  /*05d0*/  STS [R15+0x4], R14 ;  /* 0x0000040e0f007388 */ /* 0x0003e20000000800 */
[----:B------:R-:W-:-:S09]  /*05e0*/  IMAD.MOV.U32 R7, RZ, RZ, R12 ;  /* 0x000000ffff077224 */ /* 0x000fd200078e000c */
[----:B-1----:R-:W-:Y:S05]  /*05f0*/  @P0 BRA `(.L_x_437) ;  /* 0xfffffffc00840947 */ /* 0x002fea000383ffff */
.L_x_433:
[----:B------:R-:W-:Y:S01]  /*0600*/  STS [R9], R12 ;  /* 0x0000000c09007388 */ /* 0x000fe20000000800 */
[----:B------:R-:W-:Y:S03]  /*0610*/  BSSY.RECONVERGENT B3, `(.L_x_438) ;  /* 0x000008a000037945 */ /* 0x000fe60003800200 */
[----:B------:R-:W1:Y:S02]  /*0620*/  LDS R5, [R10] ;  /* 0x000000000a057984 */ /* 0x000e640000000800 */
[----:B-1----:R-:W-:-:S13]  /*0630*/  ISETP.GE.AND P0, PT, R5, 0x1, PT ;  /* 0x000000010500780c */ /* 0x002fda0003f06270 */
[----:B------:R-:W-:Y:S05]  /*0640*/  @!P0 BRA `(.L_x_439) ;  /* 0x0000000800188947 */ /* 0x000fea0003800000 */
[----:B------:R-:W1:Y:S02]  /*0650*/  LDCU UR5, c[0x0][0x380] ;  /* 0x00007000ff0577ac */ /* 0x000e640008000800 */
[----:B-1----:R-:W-:-:S09]  /*0660*/  UISETP.GE.AND UP0, UPT, UR5, 0x2, UPT ;  /* 0x000000020500788c */ /* 0x002fd2000bf06270 */
[----:B------:R-:W-:Y:S05]  /*0670*/  BRA.U !UP0, `(.L_x_440) ;  /* 0x0000000508687547 */ /* 0x000fea000b800000 */
[----:B------:R-:W-:Y:S01]  /*0680*/  BSSY.RECONVERGENT B2, `(.L_x_441) ;  /* 0x0000058000027945 */ /* 0x000fe20003800200 */
[----:B------:R-:W-:Y:S01]  /*0690*/  IADD3 R4, PT, PT, -R5, R4, RZ ;  /* 0x0000000405047210 */ /* 0x000fe20007ffe1ff */
[----:B------:R-:W-:-:S07]  /*06a0*/  IMAD.MOV.U32 R7, RZ, RZ, RZ ;  /* 0x000000ffff077224 */ /* 0x000fce00078e00ff */
.L_x_450:
[----:B-1----:R1:W-:Y:S01]  /*06b0*/  STS [R10], R7 ;  /* 0x000000070a007388 */ /* 0x0023e20000000800 */
[----:B------:R-:W-:Y:S02]  /*06c0*/  IMAD.MOV.U32 R14, RZ, RZ, 0x1 ;  /* 0x00000001ff0e7424 */ /* 0x000fe400078e00ff */
[----:B------:R-:W-:Y:S01]  /*06d0*/  IMAD.MOV.U32 R6, RZ, RZ, RZ ;  /* 0x000000ffff067224 */ /* 0x000fe200078e00ff */
[----:B------:R1:W2:Y:S06]  /*06e0*/  LDS R12, [R9] ;  /* 0x00000000090c7984 */ /* 0x0002ac0000000800 */
.L_x_449:
[----:B------:R-:W-:Y:S01]  /*06f0*/  LEA R15, R14, R9, 0x2 ;  /* 0x000000090e0f7211 */ /* 0x000fe200078e10ff */
[----:B------:R-:W-:Y:S05]  /*0700*/  BSSY.RECONVERGENT B1, `(.L_x_442) ;  /* 0x0000040000017945 */ /* 0x000fea0003800200 */
[----:B------:R-:W3:Y:S02]  /*0710*/  LDS R15, [R15] ;  /* 0x000000000f0f7984 */ /* 0x000ee40000000800 */
[C---:B---3--:R-:W-:Y:S01]  /*0720*/  ISETP.GT.AND P0, PT, R15.reuse, RZ, PT ;  /* 0x000000ff0f00720c */ /* 0x048fe20003f04270 */
[----:B--2---:R-:W-:-:S12]  /*0730*/  IMAD.IADD R12, R15, 0x1, R12 ;  /* 0x000000010f0c7824 */ /* 0x004fd800078e020c */
[----:B------:R-:W-:Y:S05]  /*0740*/  @!P0 BRA `(.L_x_443) ;  /* 0x0000000000ec8947 */ /* 0x000fea0003800000 */
[----:B------:R-:W2:Y:S01]  /*0750*/  LDCU UR5, c[0x0][0x384] ;  /* 0x00007080ff0577ac */ /* 0x000ea20008000800 */
[----:B------:R-:W-:Y:S01]  /*0760*/  ISETP.GE.U32.AND P0, PT, R15, 0x8, PT ;  /* 0x000000080f00780c */ /* 0x000fe20003f06070 */
[----:B------:R-:W-:Y:S01]  /*0770*/  VIADD R19, R14, 0xffffffff ;  /* 0xffffffff0e137836 */ /* 0x000fe20000000000 */
[----:B------:R-:W-:Y:S01]  /*0780*/  BSSY.RECONVERGENT B4, `(.L_x_444) ;  /* 0x0000019000047945 */ /* 0x000fe20003800200 */
[----:B------:R-:W-:Y:S02]  /*0790*/  IMAD.MOV.U32 R17, RZ, RZ, RZ ;  /* 0x000000ffff117224 */ /* 0x000fe400078e00ff */
[----:B--2---:R-:W-:-:S08]  /*07a0*/  IMAD R16, R19, UR5, R12 ;  /* 0x0000000513107c24 */ /* 0x004fd0000f8e020c */
[----:B------:R-:W-:Y:S05]  /*07b0*/  @!P0 BRA `(.L_x_445) ;  /* 0x0000000000548947 */ /* 0x000fea0003800000 */
[----:B------:R-:W-:Y:S01]  /*07c0*/  BSSY.RECONVERGENT B5, `(.L_x_445) ;  /* 0x0000014000057945 */ /* 0x000fe20003800200 */
[----:B------:R-:W-:Y:S02]  /*07d0*/  MOV R18, RZ ;  /* 0x000000ff00127202 */ /* 0x000fe40000000f00 */
[----:B------:R-:W-:-:S07]  /*07e0*/  LOP3.LUT R17, R15, 0x7ffffff8, RZ, 0xc0, !PT ;  /* 0x7ffffff80f117812 */ /* 0x000fce00078ec0ff */
.L_x_446:
[----:B------:R-:W-:Y:S02]  /*07f0*/  IMAD.IADD R19, R16, 0x1, -R18 ;  /* 0x0000000110137824 */ /* 0x000fe400078e0a12 */
[----:B------:R-:W-:Y:S02]  /*0800*/  VIADD R18, R18, 0x8 ;  /* 0x0000000812127836 */ /* 0x000fe40000000000 */
[----:B------:R-:W-:-:S03]  /*0810*/  IMAD.SHL.U32 R20, R19, 0x4, RZ ;  /* 0x0000000413147824 */ /* 0x000fc600078e00ff */
[----:B------:R-:W-:Y:S01]  /*0820*/  ISETP.NE.AND P0, PT, R18, R17, PT ;  /* 0x000000111200720c */ /* 0x000fe20003f05270 */
[----:B------:R-:W2:Y:S08]  /*0830*/  LDC R21, c[0x3][R20] ;  /* 0x00c0000014157b82 */ /* 0x000eb00000000800 */
[----:B------:R-:W2:Y:S08]  /*0840*/  LDC R22, c[0x3][R20+-0x4] ;  /* 0x00ffff0014167b82 */ /* 0x000eb00000000800 */
[----:B------:R-:W3:Y:S08]  /*0850*/  LDC R24, c[0x3][R20+-0x8] ;  /* 0x00fffe0014187b82 */ /* 0x000ef00000000800 */
[----:B------:R-:W3:Y:S08]  /*0860*/  LDC R23, c[0x3][R20+-0xc] ;  /* 0x00fffd0014177b82 */ /* 0x000ef00000000800 */
[----:B------:R-:W4:Y:S08]  /*0870*/  LDC R26, c[0x3][R20+-0x10] ;  /* 0x00fffc00141a7b82 */ /* 0x000f300000000800 */
[----:B------:R-:W4:Y:S08]  /*0880*/  LDC R25, c[0x3][R20+-0x14] ;  /* 0x00fffb0014197b82 */ /* 0x000f300000000800 */
[----:B------:R-:W5:Y:S08]  /*0890*/  LDC R19, c[0x3][R20+-0x18] ;  /* 0x00fffa0014137b82 */ /* 0x000f700000000800 */
[----:B------:R-:W5:Y:S01]  /*08a0*/  LDC R27, c[0x3][R20+-0x1c] ;  /* 0x00fff900141b7b82 */ /* 0x000f620000000800 */
[----:B--2---:R-:W-:-:S04]  /*08b0*/  IADD3 R21, PT, PT, R22, R21, R6 ;  /* 0x0000001516157210 */ /* 0x004fc80007ffe006 */
[----:B---3--:R-:W-:-:S04]  /*08c0*/  IADD3 R21, PT, PT, R23, R24, R21 ;  /* 0x0000001817157210 */ /* 0x008fc80007ffe015 */
[----:B----4-:R-:W-:-:S04]  /*08d0*/  IADD3 R26, PT, PT, R25, R26, R21 ;  /* 0x0000001a191a7210 */ /* 0x010fc80007ffe015 */
[----:B-----5:R-:W-:Y:S01]  /*08e0*/  IADD3 R6, PT, PT, R27, R19, R26 ;  /* 0x000000131b067210 */ /* 0x020fe20007ffe01a */
[----:B------:R-:W-:Y:S06]  /*08f0*/  @P0 BRA `(.L_x_446) ;  /* 0xfffffffc00bc0947 */ /* 0x000fec000383ffff */
[----:B------:R-:W-:Y:S05]  /*0900*/  BSYNC.RECONVERGENT B5 ;  /* 0x0000000000057941 */ /* 0x000fea0003800200 */
.L_x_445:
[----:B------:R-:W-:Y:S05]  /*0910*/  BSYNC.RECONVERGENT B4 ;  /* 0x0000000000047941 */ /* 0x000fea0003800200 */
.L_x_444:
[----:B------:R-:W-:-:S13]  /*0920*/  LOP3.LUT P0, R18, R15, 0x7, RZ, 0xc0, !PT ;  /* 0x000000070f127812 */ /* 0x000fda000780c0ff */
[----:B------:R-:W-:Y:S05]  /*0930*/  @!P0 BRA `(.L_x_443) ;  /* 0x0000000000708947 */ /* 0x000fea0003800000 */
[----:B------:R-:W-:Y:S01]  /*0940*/  ISETP.GE.U32.AND P0, PT, R18, 0x4, PT ;  /* 0x000000041200780c */ /* 0x000fe20003f06070 */
[----:B------:R-:W-:Y:S01]  /*0950*/  BSSY.RECONVERGENT B4, `(.L_x_447) ;  /* 0x000000c000047945 */ /* 0x000fe20003800200 */
[----:B------:R-:W-:-:S11]  /*0960*/  LOP3.LUT P1, R23, R15, 0x3, RZ, 0xc0, !PT ;  /* 0x000000030f177812 */ /* 0x000fd6000782c0ff */
[----:B------:R-:W-:Y:S05]  /*0970*/  @!P0 BRA `(.L_x_448) ;  /* 0x0000000000248947 */ /* 0x000fea0003800000 */
[----:B------:R-:W-:Y:S01]  /*0980*/  IADD3 R18, PT, PT, R16, -R17, RZ ;  /* 0x8000001110127210 */ /* 0x000fe20007ffe0ff */
[----:B------:R-:W-:-:S04]  /*0990*/  VIADD R17, R17, 0x4 ;  /* 0x0000000411117836 */ /* 0x000fc80000000000 */
[----:B------:R-:W-:-:S04]  /*09a0*/  IMAD.SHL.U32 R18, R18, 0x4, RZ ;  /* 0x0000000412127824 */ /* 0x000fc800078e00ff */
[----:B------:R-:W2:Y:S08]  /*09b0*/  LDC R19, c[0x3][R18] ;  /* 0x00c0000012137b82 */ /* 0x000eb00000000800 */
[----:B------:R-:W2:Y:S08]  /*09c0*/  LDC R20, c[0x3][R18+-0x4] ;  /* 0x00ffff0012147b82 */ /* 0x000eb00000000800 */
[----:B------:R-:W3:Y:S08]  /*09d0*/  LDC R21, c[0x3][R18+-0x8] ;  /* 0x00fffe0012157b82 */ /* 0x000ef00000000800 */
[----:B------:R-:W3:Y:S01]  /*09e0*/  LDC R22, c[0x3][R18+-0xc] ;  /* 0x00fffd0012167b82 */ /* 0x000ee20000000800 */
[----:B--2---:R-:W-:-:S04]  /*09f0*/  IADD3 R6, PT, PT, R20, R19, R6 ;  /* 0x0000001314067210 */ /* 0x004fc80007ffe006 */
[----:B---3--:R-:W-:-:S07]  /*0a00*/  IADD3 R6, PT, PT, R22, R21, R6 ;  /* 0x0000001516067210 */ /* 0x008fce0007ffe006 */
.L_x_448:
[----:B------:R-:W-:Y:S05]  /*0a10*/  BSYNC.RECONVERGENT B4 ;  /* 0x0000000000047941 */ /* 0x000fea0003800200 */
.L_x_447:
[----:B------:R-:W-:Y:S05]  /*0a20*/  @!P1 BRA `(.L_x_443) ;  /* 0x0000000000349947 */ /* 0x000fea0003800000 */
[----:B------:R-:W-:Y:S02]  /*0a30*/  ISETP.NE.AND P0, PT, R23, 0x1, PT ;  /* 0x000000011700780c */ /* 0x000fe40003f05270 */
[----:B------:R-:W-:-:S04]  /*0a40*/  LOP3.LUT R15, R15, 0x1, RZ, 0xc0, !PT ;  /* 0x000000010f0f7812 */ /* 0x000fc800078ec0ff */
[----:B------:R-:W-:-:S07]  /*0a50*/  ISETP.NE.U32.AND P1, PT, R15, 0x1, PT ;  /* 0x000000010f00780c */ /* 0x000fce0003f25070 */
[----:B------:R-:W-:Y:S01]  /*0a60*/  @P0 IMAD.IADD R15, R16, 0x1, -R17 ;  /* 0x00000001100f0824 */ /* 0x000fe200078e0a11 */
[----:B------:R-:W-:-:S03]  /*0a70*/  @P0 IADD3 R17, PT, PT, R17, 0x2, RZ ;  /* 0x0000000211110810 */ /* 0x000fc60007ffe0ff */
[----:B------:R-:W-:Y:S02]  /*0a80*/  @P0 IMAD.SHL.U32 R18, R15, 0x4, RZ ;  /* 0x000000040f120824 */ /* 0x000fe400078e00ff */
[----:B------:R-:W-:Y:S02]  /*0a90*/  @!P1 IMAD.IADD R16, R16, 0x1, -R17 ;  /* 0x0000000110109824 */ /* 0x000fe400078e0a11 */
[----:B------:R-:W2:Y:S02]  /*0aa0*/  @P0 LDC R17, c[0x3][R18] ;  /* 0x00c0000012110b82 */ /* 0x000ea40000000800 */
[----:B------:R-:W-:-:S06]  /*0ab0*/  @!P1 IMAD.SHL.U32 R16, R16, 0x4, RZ ;  /* 0x0000000410109824 */ /* 0x000fcc00078e00ff */
[----:B------:R-:W2:Y:S08]  /*0ac0*/  @P0 LDC R19, c[0x3][R18+-0x4] ;  /* 0x00ffff0012130b82 */ /* 0x000eb00000000800 */
[----:B------:R-:W3:Y:S01]  /*0ad0*/  @!P1 LDC R15, c[0x3][R16] ;  /* 0x00c00000100f9b82 */ /* 0x000ee20000000800 */
[----:B--2---:R-:W-:-:S04]  /*0ae0*/  @P0 IADD3 R6, PT, PT, R19, R17, R6 ;  /* 0x0000001113060210 */ /* 0x004fc80007ffe006 */
[----:B---3--:R-:W-:-:S07]  /*0af0*/  @!P1 IADD3 R6, PT, PT, R6, R15, RZ ;  /* 0x0000000f06069210 */ /* 0x008fce0007ffe0ff */
.L_x_443:
[----:B------:R-:W-:Y:S05]  /*0b00*/  BSYNC.RECONVERGENT B1 ;  /* 0x0000000000017941 */ /* 0x000fea0003800200 */
.L_x_442:
[----:B------:R-:W2:Y:S01]  /*0b10*/  LDCU UR5, c[0x0][0x380] ;  /* 0x00007000ff0577ac */ /* 0x000ea20008000800 */
[----:B------:R-:W-:-:S05]  /*0b20*/  VIADD R14, R14, 0x1 ;  /* 0x000000010e0e7836 */ /* 0x000fca0000000000 */
[----:B--2---:R-:W-:-:S13]  /*0b30*/  ISETP.NE.AND P0, PT, R14, UR5, PT ;  /* 0x000000050e007c0c */ /* 0x004fda000bf05270 */
[----:B------:R-:W-:Y:S05]  /*0b40*/  @P0 BRA `(.L_x_449) ;  /* 0xfffffff800e80947 */ /* 0x000fea000383ffff */
[C---:B------:R-:W-:Y:S01]  /*0b50*/  IMAD.IADD R14, R7.reuse, 0x1, R4 ;  /* 0x00000001070e7824 */ /* 0x040fe200078e0204 */
[C---:B------:R-:W-:Y:S02]  /*0b60*/  IADD3 R15, PT, PT, R7.reuse, R8, -R5 ;  /* 0x00000008070f7210 */ /* 0x040fe40007ffe805 */
[C---:B------:R-:W-:Y:S01]  /*0b70*/  LEA R17, R7.reuse, R13, 0x2 ;  /* 0x0000000d07117211 */ /* 0x040fe200078e10ff */
[----:B------:R-:W-:Y:S01]  /*0b80*/  IMAD.SHL.U32 R14, R14, 0x4, RZ ;  /* 0x000000040e0e7824 */ /* 0x000fe200078e00ff */
[----:B------:R-:W-:Y:S01]  /*0b90*/  SHF.L.U32 R15, R6, R15, RZ ;  /* 0x0000000f060f7219 */ /* 0x000fe200000006ff */
[----:B-1----:R-:W-:Y:S02]  /*0ba0*/  VIADD R7, R7, 0x1 ;  /* 0x0000000107077836 */ /* 0x002fe40000000000 */
[----:B------:R-:W1:Y:S03]  /*0bb0*/  LDC R12, c[0x3][R14+0x31c] ;  /* 0x00c0c7000e0c7b82 */ /* 0x000e660000000800 */
[----:B------:R-:W-:Y:S01]  /*0bc0*/  ISETP.NE.AND P0, PT, R7, R5, PT ;  /* 0x000000050700720c */ /* 0x000fe20003f05270 */
[----:B-1----:R-:W-:-:S05]  /*0bd0*/  IMAD.IADD R12, R12, 0x1, R15 ;  /* 0x000000010c0c7824 */ /* 0x002fca00078e020f */
[----:B------:R1:W-:Y:S07]  /*0be0*/  STS [R17], R12 ;  /* 0x0000000c11007388 */ /* 0x0003ee0000000800 */
[----:B------:R-:W-:Y:S05]  /*0bf0*/  @P0 BRA `(.L_x_450) ;  /* 0xfffffff800ac0947 */ /* 0x000fea000383ffff */
[----:B------:R-:W-:Y:S05]  /*0c00*/  BSYNC.RECONVERGENT B2 ;  /* 0x0000000000027941 */ /* 0x000fea0003800200 */
.L_x_441:
[----:B------:R-:W-:Y:S05]  /*0c10*/  BRA `(.L_x_439) ;  /* 0x0000000000a47947 */ /* 0x000fea0003800000 */
.L_x_440:
[C---:B------:R-:W-:Y:S01]  /*0c20*/  ISETP.GE.U32.AND P0, PT, R5.reuse, 0x4, PT ;  /* 0x000000040500780c */ /* 0x040fe20003f06070 */
[----:B------:R-:W-:Y:S01]  /*0c30*/  BSSY.RECONVERGENT B1, `(.L_x_451) ;  /* 0x000001b000017945 */ /* 0x000fe20003800200 */
[----:B------:R-:W-:Y:S01]  /*0c40*/  LOP3.LUT R7, R5, 0x3, RZ, 0xc0, !PT ;  /* 0x0000000305077812 */ /* 0x000fe200078ec0ff */
[----:B------:R-:W-:-:S03]  /*0c50*/  IMAD.MOV.U32 R6, RZ, RZ, RZ ;  /* 0x000000ffff067224 */ /* 0x000fc600078e00ff */
[----:B------:R-:W-:-:S07]  /*0c60*/  ISETP.NE.AND P1, PT, R7, RZ, PT ;  /* 0x000000ff0700720c */ /* 0x000fce0003f25270 */
[----:B------:R-:W-:Y:S06]  /*0c70*/  @!P0 BRA `(.L_x_452) ;  /* 0x0000000000588947 */ /* 0x000fec0003800000 */
[C---:B------:R-:W-:Y:S01]  /*0c80*/  LOP3.LUT R6, R5.reuse, 0x7ffffffc, RZ, 0xc0, !PT ;  /* 0x7ffffffc05067812 */ /* 0x040fe200078ec0ff */
[----:B------:R-:W-:Y:S01]  /*0c90*/  IMAD.IADD R21, R8, 0x1, -R5 ;  /* 0x0000000108157824 */ /* 0x000fe200078e0a05 */
[----:B------:R-:W-:Y:S01]  /*0ca0*/  IADD3 R23, PT, PT, -R5, R4, RZ ;  /* 0x0000000405177210 */ /* 0x000fe20007ffe1ff */
[----:B------:R-:W-:-:S07]  /*0cb0*/  IMAD.MOV.U32 R12, RZ, RZ, RZ ;  /* 0x000000ffff0c7224 */ /* 0x000fce00078e00ff */
.L_x_453:
[C---:B-1----:R-:W-:Y:S01]  /*0cc0*/  IMAD.IADD R14, R12.reuse, 0x1, R23 ;  /* 0x000000010c0e7824 */ /* 0x042fe200078e0217 */
[----:B------:R-:W-:Y:S01]  /*0cd0*/  IADD3 R19, PT, PT, R21, R12, RZ ;  /* 0x0000000c15137210 */ /* 0x000fe20007ffe0ff */
[C---:B------:R-:W-:Y:S01]  /*0ce0*/  IMAD R15, R12.reuse, 0x4, R13 ;  /* 0x000000040c0f7824 */ /* 0x040fe200078e020d */
[----:B------:R-:W-:Y:S01]  /*0cf0*/  IADD3 R17, PT, PT, R12, 0x3, RZ ;  /* 0x000000030c117810 */ /* 0x000fe20007ffe0ff */
[----:B------:R-:W-:Y:S02]  /*0d00*/  IMAD.SHL.U32 R14, R14, 0x4, RZ ;  /* 0x000000040e0e7824 */ /* 0x000fe400078e00ff */
[----:B------:R-:W-:Y:S02]  /*0d10*/  IMAD.SHL.U32 R19, R19, 0x4, RZ ;  /* 0x0000000413137824 */ /* 0x000fe400078e00ff */
[----:B------:R-:W-:Y:S02]  /*0d20*/  VIADD R12, R12, 0x4 ;  /* 0x000000040c0c7836 */ /* 0x000fe40000000000 */
[----:B------:R-:W1:Y:S03]  /*0d30*/  LDC R14, c[0x3][R14+0x31c] ;  /* 0x00c0c7000e0e7b82 */ /* 0x000e660000000800 */
[----:B------:R-:W-:-:S05]  /*0d40*/  ISETP.NE.AND P0, PT, R12, R6, PT ;  /* 0x000000060c00720c */ /* 0x000fca0003f05270 */
[----:B------:R-:W2:Y:S08]  /*0d50*/  LDC R16, c[0x3][R19+0x324] ;  /* 0x00c0c90013107b82 */ /* 0x000eb00000000800 */
[----:B------:R-:W3:Y:S08]  /*0d60*/  LDC R18, c[0x3][R19+0x328] ;  /* 0x00c0ca0013127b82 */ /* 0x000ef00000000800 */
[----:B------:R-:W4:Y:S01]  /*0d70*/  LDC R20, c[0x3][R19+0x32c] ;  /* 0x00c0cb0013147b82 */ /* 0x000f220000000800 */
[----:B-1----:R1:W-:Y:S04]  /*0d80*/  STS [R15], R14 ;  /* 0x0000000e0f007388 */ /* 0x0023e80000000800 */
[----:B--2---:R1:W-:Y:S04]  /*0d90*/  STS [R15+0x4], R16 ;  /* 0x000004100f007388 */ /* 0x0043e80000000800 */
[----:B---3--:R1:W-:Y:S04]  /*0da0*/  STS [R15+0x8], R18 ;  /* 0x000008120f007388 */ /* 0x0083e80000000800 */
[----:B------:R1:W-:Y:S04]  /*0db0*/  STS [R10], R17 ;  /* 0x000000110a007388 */ /* 0x0003e80000000800 */
[----:B----4-:R1:W-:Y:S01]  /*0dc0*/  STS [R15+0xc], R20 ;  /* 0x00000c140f007388 */ /* 0x0103e20000000800 */
[----:B------:R-:W-:Y:S05]  /*0dd0*/  @P0 BRA `(.L_x_453) ;  /* 0xfffffffc00b80947 */ /* 0x000fea000383ffff */
.L_x_452:
[----:B------:R-:W-:Y:S05]  /*0de0*/  BSYNC.RECONVERGENT B1 ;  /* 0x0000000000017941 */ /* 0x000fea0003800200 */
.L_x_451:
[----:B------:R-:W-:Y:S05]  /*0df0*/  @!P1 BRA `(.L_x_439) ;  /* 0x00000000002c9947 */ /* 0x000fea0003800000 */
[----:B-1----:R-:W-:Y:S02]  /*0e00*/  IMAD.IADD R17, R4, 0x1, -R5 ;  /* 0x0000000104117824 */ /* 0x002fe400078e0a05 */
[----:B------:R-:W-:-:S07]  /*0e10*/  IMAD.MOV.U32 R4, RZ, RZ, RZ ;  /* 0x000000ffff047224 */ /* 0x000fce00078e00ff */
.L_x_454:
[C---:B--2---:R-:W-:Y:S01]  /*0e20*/  IADD3 R12, PT, PT, R6.reuse, R17, RZ ;  /* 0x00000011060c7210 */ /* 0x044fe20007ffe0ff */
[C---:B------:R-:W-:Y:S01]  /*0e30*/  IMAD R15, R6.reuse, 0x4, R13 ;  /* 0x00000004060f7824 */ /* 0x040fe200078e020d */
[----:B------:R-:W-:Y:S01]  /*0e40*/  IADD3 R6, PT, PT, R6, 0x1, RZ ;  /* 0x0000000106067810 */ /* 0x000fe20007ffe0ff */
[----:B------:R-:W-:Y:S02]  /*0e50*/  VIADD R4, R4, 0x1 ;  /* 0x0000000104047836 */ /* 0x000fe40000000000 */
[----:B------:R-:W-:-:S03]  /*0e60*/  IMAD.SHL.U32 R12, R12, 0x4, RZ ;  /* 0x000000040c0c7824 */ /* 0x000fc600078e00ff */
[----:B------:R-:W-:-:S03]  /*0e70*/  ISETP.NE.AND P0, PT, R4, R7, PT ;  /* 0x000000070400720c */ /* 0x000fc60003f05270 */
[----:B------:R-:W1:Y:S02]  /*0e80*/  LDC R12, c[0x3][R12+0x31c] ;  /* 0x00c0c7000c0c7b82 */ /* 0x000e640000000800 */
[----:B-1----:R2:W-:Y:S08]  /*0e90*/  STS [R15], R12 ;  /* 0x0000000c0f007388 */ /* 0x0025f00000000800 */
[----:B------:R-:W-:Y:S05]  /*0ea0*/  @P0 BRA `(.L_x_454) ;  /* 0xfffffffc00dc0947 */ /* 0x000fea000383ffff */
.L_x_439:
[----:B------:R-:W-:Y:S05]  /*0eb0*/  BSYNC.RECONVERGENT B3 ;  /* 0x0000000000037941 */ /* 0x000fea0003800200 */
.L_x_438:
[----:B------:R3:W-:Y:S02]  /*0ec0*/  STS [R10], R5 ;  /* 0x000000050a007388 */ /* 0x0007e40000000800 */
.L_x_430:
[----:B------:R-:W-:Y:S05]  /*0ed0*/  BSYNC.RECONVERGENT B0 ;  /* 0x0000000000007941 */ /* 0x000fea0003800200 */
.L_x_429:
[----:B-1----:R-:W-:-:S13]  /*0ee0*/  ISETP.GE.AND P0, PT, R5, 0x1, PT ;  /* 0x000000010500780c */ /* 0x002fda0003f06270 */
[----:B------:R-:W-:Y:S05]  /*0ef0*/  @!P0 EXIT ;  /* 0x000000000000894d */ /* 0x000fea0003800000 */
[----:B---3--:R-:W1:Y:S01]  /*0f00*/  LDC.64 R4, c[0x0][0x380] ;  /* 0x0000e000ff047b82 */ /* 0x008e620000000a00 */
[----:B------:R-:W-:Y:S01]  /*0f10*/  UMOV UR5, 0x400 ;  /* 0x0000040000057882 */ /* 0x000fe20000000000 */
[----:B------:R-:W-:Y:S01]  /*0f20*/  LEA R7, R3, 0x4, 0x2 ;  /* 0x0000000403077811 */ /* 0x000fe200078e10ff */
[----:B------:R-:W-:Y:S01]  /*0f30*/  ULOP3.LUT UR4, UR4, 0xfffffff8, URZ, 0xc0, !UPT ;  /* 0xfffffff804047892 */ /* 0x000fe2000f8ec0ff */
[----:B------:R-:W3:Y:S04]  /*0f40*/  LDCU.64 UR8, c[0x0][0x358] ;  /* 0x00006b00ff0877ac */ /* 0x000ee80008000a00 */
[----:B------:R-:W4:Y:S08]  /*0f50*/  S2UR UR6, SR_CgaCtaId ;  /* 0x00000000000679c3 */ /* 0x000f300000008800 */
[----:B------:R-:W5:Y:S01]  /*0f60*/  LDC R17, c[0x0][0x390] ;  /* 0x0000e400ff117b82 */ /* 0x000f620000000800 */
[----:B-1----:R-:W-:-:S02]  /*0f70*/  VIADD R23, R4, 0x3 ;  /* 0x0000000304177836 */ /* 0x002fc40000000000 */
[----:B------:R-:W-:Y:S02]  /*0f80*/  IMAD.IADD R5, R4, 0x1, R5 ;  /* 0x0000000104057824 */ /* 0x000fe400078e0205 */
[-C--:B--2---:R-:W-:Y:S01]  /*0f90*/  IMAD R12, R3, R4.reuse, R3 ;  /* 0x00000004030c7224 */ /* 0x084fe200078e0203 */
[----:B------:R-:W-:Y:S01]  /*0fa0*/  LOP3.LUT R6, R23, 0x3, RZ, 0xc0, !PT ;  /* 0x0000000317067812 */ /* 0x000fe200078ec0ff */
[----:B------:R-:W-:Y:S01]  /*0fb0*/  IMAD R5, R5, UR7, RZ ;  /* 0x0000000705057c24 */ /* 0x000fe2000f8e02ff */
[----:B----4-:R-:W-:Y:S02]  /*0fc0*/  ULEA UR6, UR6, UR5, 0x18 ;  /* 0x0000000506067291 */ /* 0x010fe4000f8ec0ff */
[----:B------:R-:W-:Y:S01]  /*0fd0*/  ISETP.NE.AND P1, PT, R6, 0x1, PT ;  /* 0x000000010600780c */ /* 0x000fe20003f25270 */
[----:B------:R-:W-:Y:S01]  /*0fe0*/  VIADD R6, R4, 0x7 ;  /* 0x0000000704067836 */ /* 0x000fe20000000000 */
[----:B------:R-:W-:Y:S01]  /*0ff0*/  SHF.R.U32.HI R5, RZ, 0x5, R5 ;  /* 0x00000005ff057819 */ /* 0x000fe20000011605 */
[----:B------:R-:W-:Y:S01]  /*1000*/  UIADD3 UR5, UPT, UPT, -UR4, URZ, URZ ;  /* 0x000000ff04057290 */ /* 0x000fe2000fffe1ff */
[----:B------:R-:W-:-:S02]  /*1010*/  IMAD R7, R7, R4, UR6 ;  /* 0x0000000607077e24 */ /* 0x000fc4000f8e0204 */
[C---:B------:R-:W-:Y:S02]  /*1020*/  IADD3 R12, PT, PT, R5.reuse, R12, R4 ;  /* 0x0000000c050c7210 */ /* 0x040fe40007ffe004 */
[----:B------:R-:W-:Y:S01]  /*1030*/  IADD3 R16, PT, PT, R5, R2, R3 ;  /* 0x0000000205107210 */ /* 0x000fe20007ffe003 */
[----:B------:R-:W-:Y:S01]  /*1040*/  VIADD R15, R7, 0xfffffff0 ;  /* 0xfffffff0070f7836 */ /* 0x000fe20000000000 */
[----:B------:R-:W-:Y:S02]  /*1050*/  LOP3.LUT R6, R6, 0x7, RZ, 0xc0, !PT ;  /* 0x0000000706067812 */ /* 0x000fe400078ec0ff */
[----:B------:R-:W-:Y:S02]  /*1060*/  LEA R14, R12, UR6, 0x2 ;  /* 0x000000060c0e7c11 */ /* 0x000fe4000f8e10ff */
[----:B------:R-:W-:Y:S02]  /*1070*/  LEA R16, R16, UR6, 0x2 ;  /* 0x0000000610107c11 */ /* 0x000fe4000f8e10ff */
[----:B------:R-:W-:Y:S01]  /*1080*/  IADD3 R6, PT, PT, R6, -0x1, RZ ;  /* 0xffffffff06067810 */ /* 0x000fe20007ffe0ff */
[----:B------:R-:W-:-:S02]  /*1090*/  VIADD R14, R14, 0xfffffff0 ;  /* 0xfffffff00e0e7836 */ /* 0x000fc40000000000 */
[----:B-----5:R-:W-:Y:S01]  /*10a0*/  IMAD R12, R17, 0x4, R16 ;  /* 0x00000004110c7824 */ /* 0x020fe200078e0210 */
[----:B---3--:R-:W-:-:S13]  /*10b0*/  ISETP.GE.U32.AND P0, PT, R6, 0x3, PT ;  /* 0x000000030600780c */ /* 0x008fda0003f06070 */
.L_x_464:
[----:B------:R-:W-:Y:S01]  /*10c0*/  ISETP.NE.AND P2, PT, R0, RZ, PT ;  /* 0x000000ff0000720c */ /* 0x000fe20003f45270 */
[----:B------:R-:W-:-:S12]  /*10d0*/  BSSY.RECONVERGENT B0, `(.L_x_455) ;  /* 0x000005a000007945 */ /* 0x000fd80003800200 */
[----:B-12-4-:R-:W-:Y:S05]  /*10e0*/  @P2 BRA `(.L_x_456) ;  /* 0x0000000400602947 */ /* 0x016fea0003800000 */
[----:B------:R-:W1:Y:S02]  /*10f0*/  LDC R2, c[0x0][0x380] ;  /* 0x0000e000ff027b82 */ /* 0x000e640000000800 */
[C---:B-1----:R-:W-:Y:S01]  /*1100*/  LEA R3, R2.reuse, R16, 0x2 ;  /* 0x0000001002037211 */ /* 0x042fe200078e10ff */
[C---:B------:R-:W-:Y:S01]  /*1110*/  IMAD R4, R2.reuse, 0x4, R9 ;  /* 0x0000000402047824 */ /* 0x040fe200078e0209 */
[----:B------:R-:W-:-:S03]  /*1120*/  ISETP.GE.AND P2, PT, R2, 0x2, PT ;  /* 0x000000020200780c */ /* 0x000fc60003f46270 */
[----:B------:R-:W-:Y:S04]  /*1130*/  STS [R3], RZ ;  /* 0x000000ff03007388 */ /* 0x000fe80000000800 */
[----:B------:R-:W1:Y:S04]  /*1140*/  LDS R4, [R4+-0x4] ;  /* 0xfffffc0004047984 */ /* 0x000e680000000800 */
[----:B-1----:R1:W-:Y:S02]  /*1150*/  STS [R3+-0x4], R4 ;  /* 0xfffffc0403007388 */ /* 0x0023e40000000800 */
[----:B------:R-:W-:Y:S05]  /*1160*/  @!P2 BRA `(.L_x_456) ;  /* 0x000000040040a947 */ /* 0x000fea0003800000 */
[----:B-1----:R-:W-:Y:S02]  /*1170*/  VIADD R3, R2, 0xfffffffe ;  /* 0xfffffffe02037836 */ /* 0x002fe40000000000 */
[----:B------:R-:W-:-:S03]  /*1180*/  IMAD.MOV.U32 R6, RZ, RZ, R4 ;  /* 0x000000ffff067224 */ /* 0x000fc600078e0004 */
[----:B------:R-:W-:-:S13]  /*1190*/  ISETP.GE.U32.AND P2, PT, R3, 0x7, PT ;  /* 0x000000070300780c */ /* 0x000fda0003f46070 */
[----:B------:R-:W-:Y:S05]  /*11a0*/  @!P2 BRA `(.L_x_457) ;  /* 0x00000000008ca947 */ /* 0x000fea0003800000 */
[----:B------:R-:W1:Y:S01]  /*11b0*/  LDC R3, c[0x0][0x380] ;  /* 0x0000e000ff037b82 */ /* 0x000e620000000800 */
[----:B------:R-:W-:Y:S01]  /*11c0*/  MOV R5, R14 ;  /* 0x0000000e00057202 */ /* 0x000fe20000000f00 */
[----:B------:R-:W-:Y:S01]  /*11d0*/  IMAD.MOV.U32 R4, RZ, RZ, R15 ;  /* 0x000000ffff047224 */ /* 0x000fe200078e000f */
[----:B------:R-:W-:-:S06]  /*11e0*/  UMOV UR4, UR5 ;  /* 0x0000000500047c82 */ /* 0x000fcc0008000000 */
.L_x_458:
[----:B------:R-:W2:Y:S01]  /*11f0*/  LDS R7, [R4+0x8] ;  /* 0x0000080004077984 */ /* 0x000ea20000000800 */
[----:B------:R-:W-:Y:S01]  /*1200*/  UIADD3 UR4, UPT, UPT, UR4, 0x8, URZ ;  /* 0x0000000804047890 */ /* 0x000fe2000fffe0ff */
[----:B-1----:R-:W-:-:S03]  /*1210*/  VIADD R3, R3, 0xfffffff8 ;  /* 0xfffffff803037836 */ /* 0x002fc60000000000 */
[----:B------:R-:W-:Y:S01]  /*1220*/  UISETP.NE.AND UP0, UPT, UR4, URZ, UPT ;  /* 0x000000ff0400728c */ /* 0x000fe2000bf05270 */
[----:B--2---:R-:W-:-:S05]  /*1230*/  IMAD.IADD R6, R7, 0x1, R6 ;  /* 0x0000000107067824 */ /* 0x004fca00078e0206 */
[----:B------:R-:W-:Y:S04]  /*1240*/  STS [R5+0x8], R6 ;  /* 0x0000080605007388 */ /* 0x000fe80000000800 */
[----:B------:R-:W1:Y:S02]  /*1250*/  LDS R7, [R4+0x4] ;  /* 0x0000040004077984 */ /* 0x000e640000000800 */
[----:B-1----:R-:W-:-:S05]  /*1260*/  IMAD.IADD R18, R6, 0x1, R7 ;  /* 0x0000000106127824 */ /* 0x002fca00078e0207 */
[----:B------:R-:W-:Y:S04]  /*1270*/  STS [R5+0x4], R18 ;  /* 0x0000041205007388 */ /* 0x000fe80000000800 */
[----:B------:R-:W1:Y:S02]  /*1280*/  LDS R7, [R4] ;  /* 0x0000000004077984 */ /* 0x000e640000000800 */
[----:B-1----:R-:W-:-:S05]  /*1290*/  IADD3 R20, PT, PT, R18, R7, RZ ;  /* 0x0000000712147210 */ /* 0x002fca0007ffe0ff */
[----:B------:R-:W-:Y:S04]  /*12a0*/  STS [R5], R20 ;  /* 0x0000001405007388 */ /* 0x000fe80000000800 */
[----:B------:R-:W1:Y:S02]  /*12b0*/  LDS R7, [R4+-0x4] ;  /* 0xfffffc0004077984 */ /* 0x000e640000000800 */
[----:B-1----:R-:W-:-:S05]  /*12c0*/  IMAD.IADD R22, R20, 0x1, R7 ;  /* 0x0000000114167824 */ /* 0x002fca00078e0207 */
[----:B------:R-:W-:Y:S04]  /*12d0*/  STS [R5+-0x4], R22 ;  /* 0xfffffc1605007388 */ /* 0x000fe80000000800 */
[----:B------:R-:W1:Y:S02]  /*12e0*/  LDS R7, [R4+-0x8] ;  /* 0xfffff80004077984 */ /* 0x000e640000000800 */
[----:B-1----:R-:W-:-:S05]  /*12f0*/  IMAD.IADD R24, R22, 0x1, R7 ;  /* 0x0000000116187824 */ /* 0x002fca00078e0207 */
[----:B------:R-:W-:Y:S04]  /*1300*/  STS [R5+-0x8], R24 ;  /* 0xfffff81805007388 */ /* 0x000fe80000000800 */
[----:B------:R-:W1:Y:S02]  /*1310*/  LDS R7, [R4+-0xc] ;  /* 0xfffff40004077984 */ /* 0x000e640000000800 */
[----:B-1----:R-:W-:-:S05]  /*1320*/  IMAD.IADD R18, R24, 0x1, R7 ;  /* 0x0000000118127824 */ /* 0x002fca00078e0207 */
[----:B------:R-:W-:Y:S04]  /*1330*/  STS [R5+-0xc], R18 ;  /* 0xfffff41205007388 */ /* 0x000fe80000000800 */
[----:B------:R-:W1:Y:S02]  /*1340*/  LDS R7, [R4+-0x10] ;  /* 0xfffff00004077984 */ /* 0x000e640000000800 */
[----:B-1----:R-:W-:-:S05]  /*1350*/  IADD3 R20, PT, PT, R18, R7, RZ ;  /* 0x0000000712147210 */ /* 0x002fca0007ffe0ff */
[----:B------:R-:W-:Y:S04]  /*1360*/  STS [R5+-0x10], R20 ;  /* 0xfffff01405007388 */ /* 0x000fe80000000800 */
[----:B------:R1:W2:Y:S02]  /*1370*/  LDS R7, [R4+-0x14] ;  /* 0xffffec0004077984 */ /* 0x0002a40000000800 */
[----:B-1----:R-:W-:Y:S02]  /*1380*/  VIADD R4, R4, 0xffffffe0 ;  /* 0xffffffe004047836 */ /* 0x002fe40000000000 */
[----:B--2---:R-:W-:-:S05]  /*1390*/  IMAD.IADD R6, R20, 0x1, R7 ;  /* 0x0000000114067824 */ /* 0x004fca00078e0207 */
[----:B------:R1:W-:Y:S02]  /*13a0*/  STS [R5+-0x14], R6 ;  /* 0xffffec0605007388 */ /* 0x0003e40000000800 */
[----:B-1----:R-:W-:Y:S01]  /*13b0*/  IADD3 R5, PT, PT, R5, -0x20, RZ ;  /* 0xffffffe005057810 */ /* 0x002fe20007ffe0ff */
[----:B------:R-:W-:Y:S06]  /*13c0*/  BRA.U UP0, `(.L_x_458) ;  /* 0xfffffffd00887547 */ /* 0x000fec000b83ffff */
[----:B------:R-:W-:-:S07]  /*13d0*/  VIADD R3, R3, 0xfffffffe ;  /* 0xfffffffe03037836 */ /* 0x000fce0000000000 */
.L_x_457:
[----:B------:R-:W-:-:S05]  /*13e0*/  VIADD R2, R2, 0xffffffff ;  /* 0xffffffff02027836 */ /* 0x000fca0000000000 */
[----:B------:R-:W-:-:S13]  /*13f0*/  LOP3.LUT P2, RZ, R2, 0x7, RZ, 0xc0, !PT ;  /* 0x0000000702ff7812 */ /* 0x000fda000784c0ff */
[----:B------:R-:W-:Y:S05]  /*1400*/  @!P2 BRA `(.L_x_456) ;  /* 0x000000000098a947 */ /* 0x000fea0003800000 */
[----:B------:R-:W1:Y:S02]  /*1410*/  LDCU UR4, c[0x0][0x380] ;  /* 0x00007000ff0477ac */ /* 0x000e640008000800 */
[----:B-1----:R-:W-:-:S04]  /*1420*/  UIADD3 UR4, UPT, UPT, UR4, 0x7, URZ ;  /* 0x0000000704047890 */ /* 0x002fc8000fffe0ff */
[----:B------:R-:W-:Y:S01]  /*1430*/  ULOP3.LUT UP0, URZ, UR4, 0x3, URZ, 0xc0, !UPT ;  /* 0x0000000304ff7892 */ /* 0x000fe2000f80c0ff */
[----:B------:R-:W-:Y:S10]  /*1440*/  @!P0 BRA `(.L_x_459) ;  /* 0x00000000003c8947 */ /* 0x000ff40003800000 */
[C---:B------:R-:W-:Y:S01]  /*1450*/  IMAD R2, R3.reuse, 0x4, R9 ;  /* 0x0000000403027824 */ /* 0x040fe200078e0209 */
[C---:B------:R-:W-:Y:S01]  /*1460*/  LEA R4, R3.reuse, R16, 0x2 ;  /* 0x0000001003047211 */ /* 0x040fe200078e10ff */
[----:B------:R-:W-:-:S03]  /*1470*/  VIADD R3, R3, 0xfffffffc ;  /* 0xfffffffc03037836 */ /* 0x000fc60000000000 */
[----:B------:R-:W1:Y:S02]  /*1480*/  LDS R5, [R2] ;  /* 0x0000000002057984 */ /* 0x000e640000000800 */
[----:B-1----:R-:W-:-:S05]  /*1490*/  IMAD.IADD R5, R5, 0x1, R6 ;  /* 0x0000000105057824 */ /* 0x002fca00078e0206 */
        /* <DEDUP_REMOVED lines=9> */
[----:B------:R1:W-:Y:S02]  /*1530*/  STS [R4+-0xc], R19 ;  /* 0xfffff41304007388 */ /* 0x0003e40000000800 */
.L_x_459:
[----:B------:R-:W-:Y:S05]  /*1540*/  BRA.U !UP0, `(.L_x_456) ;  /* 0x0000000108487547 */ /* 0x000fea000b800000 */
[----:B------:R-:W-:Y:S01]  /*1550*/  LOP3.LUT P2, RZ, R23, 0x1, RZ, 0xc0, !PT ;  /* 0x0000000117ff7812 */ /* 0x000fe2000784c0ff */
[----:B------:R-:W-:-:S12]  /*1560*/  @!P1 BRA `(.L_x_460) ;  /* 0x0000000000289947 */ /* 0x000fd80003800000 */
[C---:B-1----:R-:W-:Y:S02]  /*1570*/  IMAD R4, R3.reuse, 0x4, R16 ;  /* 0x0000000403047824 */ /* 0x042fe400078e0210 */
[C---:B------:R-:W-:Y:S02]  /*1580*/  IMAD R6, R3.reuse, 0x4, R9 ;  /* 0x0000000403067824 */ /* 0x040fe400078e0209 */
[----:B------:R-:W-:Y:S01]  /*1590*/  VIADD R3, R3, 0xfffffffe ;  /* 0xfffffffe03037836 */ /* 0x000fe20000000000 */
[----:B------:R-:W-:Y:S04]  /*15a0*/  LDS R2, [R4+0x4] ;  /* 0x0000040004027984 */ /* 0x000fe80000000800 */
[----:B------:R-:W1:Y:S02]  /*15b0*/  LDS R5, [R6] ;  /* 0x0000000006057984 */ /* 0x000e640000000800 */
[----:B-1----:R-:W-:-:S05]  /*15c0*/  IADD3 R2, PT, PT, R2, R5, RZ ;  /* 0x0000000502027210 */ /* 0x002fca0007ffe0ff */
[----:B------:R-:W-:Y:S04]  /*15d0*/  STS [R4], R2 ;  /* 0x0000000204007388 */ /* 0x000fe80000000800 */
[----:B------:R-:W1:Y:S02]  /*15e0*/  LDS R5, [R6+-0x4] ;  /* 0xfffffc0006057984 */ /* 0x000e640000000800 */
[----:B-1----:R-:W-:-:S05]  /*15f0*/  IMAD.IADD R5, R2, 0x1, R5 ;  /* 0x0000000102057824 */ /* 0x002fca00078e0205 */
[----:B------:R2:W-:Y:S02]  /*1600*/  STS [R4+-0x4], R5 ;  /* 0xfffffc0504007388 */ /* 0x0005e40000000800 */
.L_x_460:
[C---:B-12---:R-:W-:Y:S01]  /*1610*/  @P2 IMAD R4, R3.reuse, 0x4, R9 ;  /* 0x0000000403042824 */ /* 0x046fe200078e0209 */
[----:B------:R-:W-:-:S04]  /*1620*/  @P2 LEA R3, R3, R16, 0x2 ;  /* 0x0000001003032211 */ /* 0x000fc800078e10ff */
[----:B------:R-:W-:Y:S04]  /*1630*/  @P2 LDS R5, [R4] ;  /* 0x0000000004052984 */ /* 0x000fe80000000800 */
[----:B------:R-:W1:Y:S02]  /*1640*/  @P2 LDS R2, [R3+0x4] ;  /* 0x0000040003022984 */ /* 0x000e640000000800 */
[----:B-1----:R-:W-:-:S05]  /*1650*/  @P2 IMAD.IADD R2, R2, 0x1, R5 ;  /* 0x0000000102022824 */ /* 0x002fca00078e0205 */
[----:B------:R2:W-:Y:S02]  /*1660*/  @P2 STS [R3], R2 ;  /* 0x0000000203002388 */ /* 0x0005e40000000800 */
.L_x_456:
[----:B------:R-:W-:Y:S05]  /*1670*/  BSYNC.RECONVERGENT B0 ;  /* 0x0000000000007941 */ /* 0x000fea0003800200 */
.L_x_455:
[----:B------:R3:W4:Y:S01]  /*1680*/  LDS R17, [R10] ;  /* 0x000000000a117984 */ /* 0x0007220000000800 */
[----:B-1----:R-:W-:Y:S01]  /*1690*/  IMAD.MOV.U32 R19, RZ, RZ, 0x1 ;  /* 0x00000001ff137424 */ /* 0x002fe200078e00ff */
[----:B------:R-:W-:Y:S04]  /*16a0*/  BSSY.RECONVERGENT B0, `(.L_x_461) ;  /* 0x000003d000007945 */ /* 0x000fe80003800200 */
[----:B------:R-:W-:-:S04]  /*16b0*/  SHF.L.U32 R19, R19, R8, RZ ;  /* 0x0000000813137219 */ /* 0x000fc800000006ff */
[----:B------:R-:W-:-:S13]  /*16c0*/  ISETP.GE.AND P2, PT, R0, R19, PT ;  /* 0x000000130000720c */ /* 0x000fda0003f46270 */
[----:B---3--:R-:W-:Y:S05]  /*16d0*/  @P2 BRA `(.L_x_462) ;  /* 0x0000000000e42947 */ /* 0x008fea0003800000 */
[----:B------:R-:W1:Y:S01]  /*16e0*/  LDS R18, [R12+0x4] ;  /* 0x000004000c127984 */ /* 0x000e620000000800 */
[----:B------:R-:W-:Y:S01]  /*16f0*/  IMAD.MOV.U32 R20, RZ, RZ, -0x1 ;  /* 0xffffffffff147424 */ /* 0x000fe200078e00ff */
[----:B------:R-:W-:Y:S01]  /*1700*/  IADD3 R19, PT, PT, R19, R11, RZ ;  /* 0x0000000b13137210 */ /* 0x000fe20007ffe0ff */
[----:B------:R-:W-:-:S03]  /*1710*/  IMAD.IADD R22, R0, 0x1, R11 ;  /* 0x0000000100167824 */ /* 0x000fc600078e020b */
[C---:B----4-:R-:W-:Y:S02]  /*1720*/  SHF.L.U32 R21, R20.reuse, R17, RZ ;  /* 0x0000001114157219 */ /* 0x050fe400000006ff */
[----:B-1----:R-:W-:-:S07]  /*1730*/  SHF.L.U32 R20, R20, R18, RZ ;  /* 0x0000001214147219 */ /* 0x002fce00000006ff */
.L_x_463:
[----:B------:R-:W-:Y:S01]  /*1740*/  IMAD.IADD R7, R22, 0x1, -R11 ;  /* 0x0000000116077824 */ /* 0x000fe200078e0a0b */
[-C--:B-12---:R-:W-:Y:S02]  /*1750*/  LOP3.LUT R3, RZ, R21.reuse, RZ, 0x33, !PT ;  /* 0x00000015ff037212 */ /* 0x086fe400078e33ff */
[----:B------:R-:W-:Y:S02]  /*1760*/  LOP3.LUT R25, RZ, R21, RZ, 0x33, !PT ;  /* 0x00000015ff197212 */ /* 0x000fe400078e33ff */
[----:B------:R-:W-:-:S04]  /*1770*/  SHF.R.S32.HI R2, RZ, R18, R7 ;  /* 0x00000012ff027219 */ /* 0x000fc80000011407 */
[----:B------:R-:W-:Y:S02]  /*1780*/  LOP3.LUT P2, R4, R2, RZ, R3, 0xa0, !PT ;  /* 0x000000ff02047212 */ /* 0x000fe4000784a003 */
[----:B------:R-:W-:-:S04]  /*1790*/  LOP3.LUT R2, R21, R2, RZ, 0xfc, !PT ;  /* 0x0000000215027212 */ /* 0x000fc800078efcff */
[----:B------:R-:W-:-:S07]  /*17a0*/  ISETP.NE.AND P3, PT, R2, -0x1, PT ;  /* 0xffffffff0200780c */ /* 0x000fce0003f65270 */
[----:B------:R-:W-:Y:S01]  /*17b0*/  @P2 IMAD.IADD R3, R25, 0x1, R4 ;  /* 0x0000000119032824 */ /* 0x000fe200078e0204 */
[----:B------:R-:W-:Y:S01]  /*17c0*/  @P2 MOV R5, 0x348 ;  /* 0x0000034800052802 */ /* 0x000fe20000000f00 */
[----:B------:R-:W1:Y:S02]  /*17d0*/  @P2 LDS R28, [R12] ;  /* 0x000000000c1c2984 */ /* 0x000e640000000800 */
[----:B------:R-:W-:Y:S02]  /*17e0*/  @P2 IMAD.SHL.U32 R2, R3, 0x4, RZ ;  /* 0x0000000403022824 */ /* 0x000fe400078e00ff */
[----:B------:R-:W-:Y:S02]  /*17f0*/  @P3 IADD3 R4, PT, PT, R25, R4, RZ ;  /* 0x0000000419043210 */ /* 0x000fe40007ffe0ff */
[----:B------:R-:W-:Y:S02]  /*1800*/  @P2 IMAD R26, R2, 0x4, R5 ;  /* 0x00000004021a2824 */ /* 0x000fe400078e0205 */
[----:B------:R-:W-:-:S02]  /*1810*/  @P3 IMAD.MOV.U32 R5, RZ, RZ, 0x348 ;  /* 0x00000348ff053424 */ /* 0x000fc400078e00ff */
[----:B------:R-:W2:Y:S01]  /*1820*/  @P2 LDC.64 R2, c[0x3][R26] ;  /* 0x00c000001a022b82 */ /* 0x000ea20000000a00 */
[----:B------:R-:W-:-:S05]  /*1830*/  @P3 IMAD.SHL.U32 R4, R4, 0x4, RZ ;  /* 0x0000000404043824 */ /* 0x000fca00078e00ff */
[----:B------:R-:W-:-:S04]  /*1840*/  @P3 LEA R6, R4, R5, 0x2 ;  /* 0x0000000504063211 */ /* 0x000fc800078e10ff */
[----:B------:R3:W4:Y:S02]  /*1850*/  @P3 LDC.64 R4, c[0x3][R6+0x8] ;  /* 0x00c0020006043b82 */ /* 0x0007240000000a00 */
[----:B---3--:R-:W3:Y:S01]  /*1860*/  @P3 LDS R6, [R12] ;  /* 0x000000000c063984 */ /* 0x008ee20000000800 */
[----:B-1----:R-:W-:Y:S01]  /*1870*/  @P2 SHF.R.S32.HI R28, RZ, R28, R7 ;  /* 0x0000001cff1c2219 */ /* 0x002fe20000011407 */
[--C-:B--2---:R-:W-:Y:S01]  /*1880*/  @P2 IMAD R27, R2, 0x4, R13.reuse ;  /* 0x00000004021b2824 */ /* 0x104fe200078e020d */
[----:B------:R-:W-:Y:S02]  /*1890*/  @P2 IADD3 R29, PT, PT, R18, R2, RZ ;  /* 0x00000002121d2210 */ /* 0x000fe40007ffe0ff */
[----:B------:R-:W-:Y:S02]  /*18a0*/  @P2 SHF.L.U32 R3, R3, R18, RZ ;  /* 0x0000001203032219 */ /* 0x000fe400000006ff */
[----:B------:R1:W2:Y:S01]  /*18b0*/  @P2 LDS R25, [R27] ;  /* 0x000000001b192984 */ /* 0x0002a20000000800 */
[----:B------:R-:W-:Y:S01]  /*18c0*/  @P2 SHF.L.U32 R28, R28, R29, RZ ;  /* 0x0000001d1c1c2219 */ /* 0x000fe200000006ff */
[----:B----4-:R-:W-:Y:S01]  /*18d0*/  @P3 IMAD R24, R4, 0x4, R13 ;  /* 0x0000000404183824 */ /* 0x010fe200078e020d */
[----:B---3--:R-:W-:Y:S01]  /*18e0*/  @P3 SHF.R.S32.HI R29, RZ, R6, R7 ;  /* 0x00000006ff1d3219 */ /* 0x008fe20000011407 */
[----:B------:R-:W-:Y:S01]  /*18f0*/  @P3 IMAD.IADD R4, R18, 0x1, R4 ;  /* 0x0000000112043824 */ /* 0x000fe200078e0204 */
[----:B------:R-:W-:-:S03]  /*1900*/  @P3 SHF.L.U32 R5, R5, R18, RZ ;  /* 0x0000001205053219 */ /* 0x000fc600000006ff */
[----:B------:R-:W3:Y:S01]  /*1910*/  @P3 LDS R24, [R24] ;  /* 0x0000000018183984 */ /* 0x000ee20000000800 */
[----:B-1----:R-:W-:Y:S02]  /*1920*/  @P3 SHF.L.U32 R27, R29, R4, RZ ;  /* 0x000000041d1b3219 */ /* 0x002fe400000006ff */
[-C--:B------:R-:W-:Y:S02]  /*1930*/  @P2 LOP3.LUT R4, R7, R20.reuse, RZ, 0x30, !PT ;  /* 0x0000001407042212 */ /* 0x080fe400078e30ff */
[----:B--2---:R-:W-:Y:S02]  /*1940*/  @P2 IADD3 R25, PT, PT, R28, R3, R25 ;  /* 0x000000031c192210 */ /* 0x004fe40007ffe019 */
[----:B------:R-:W1:Y:S01]  /*1950*/  LDC.64 R2, c[0x0][0x388] ;  /* 0x0000e200ff027b82 */ /* 0x000e620000000a00 */
[----:B---3--:R-:W-:Y:S02]  /*1960*/  @P3 IADD3 R5, PT, PT, R27, R5, R24 ;  /* 0x000000051b053210 */ /* 0x008fe40007ffe018 */
[----:B------:R-:W-:Y:S01]  /*1970*/  @P3 LOP3.LUT R24, R7, R20, RZ, 0x30, !PT ;  /* 0x0000001407183212 */ /* 0x000fe200078e30ff */
[----:B------:R-:W-:-:S03]  /*1980*/  @P2 IMAD.IADD R7, R4, 0x1, R25 ;  /* 0x0000000104072824 */ /* 0x000fc600078e0219 */
[----:B------:R-:W-:Y:S02]  /*1990*/  @P3 IADD3 R5, PT, PT, R24, R5, RZ ;  /* 0x0000000518053210 */ /* 0x000fe40007ffe0ff */
[----:B------:R-:W-:Y:S01]  /*19a0*/  CS2R R24, SRZ ;  /* 0x0000000000187805 */ /* 0x000fe2000001ff00 */
[----:B-1----:R-:W-:-:S04]  /*19b0*/  @P2 IMAD.WIDE R6, R7, 0x4, R2 ;  /* 0x0000000407062825 */ /* 0x002fc800078e0202 */
[--C-:B------:R-:W-:Y:S01]  /*19c0*/  @P3 IMAD.WIDE R4, R5, 0x4, R2.reuse ;  /* 0x0000000405043825 */ /* 0x100fe200078e0202 */
[----:B------:R-:W2:Y:S03]  /*19d0*/  @P2 LDG.E R24, desc[UR8][R6.64] ;  /* 0x0000000806182981 */ /* 0x000ea6000c1e1900 */
[C---:B------:R-:W-:Y:S01]  /*19e0*/  IMAD.WIDE R2, R22.reuse, 0x4, R2 ;  /* 0x0000000416027825 */ /* 0x040fe200078e0202 */
[----:B------:R-:W2:Y:S04]  /*19f0*/  @P3 LDG.E R25, desc[UR8][R4.64] ;  /* 0x0000000804193981 */ /* 0x000ea8000c1e1900 */
[----:B------:R-:W3:Y:S01]  /*1a00*/  LDG.E R27, desc[UR8][R2.64] ;  /* 0x00000008021b7981 */ /* 0x000ee2000c1e1900 */
[----:B------:R-:W-:-:S05]  /*1a10*/  VIADD R22, R22, 0x20 ;  /* 0x0000002016167836 */ /* 0x000fca0000000000 */
[----:B------:R-:W-:Y:S01]  /*1a20*/  ISETP.GE.AND P2, PT, R22, R19, PT ;  /* 0x000000131600720c */ /* 0x000fe20003f46270 */
[----:B--2---:R-:W-:-:S04]  /*1a30*/  FADD R24, R25, R24 ;  /* 0x0000001819187221 */ /* 0x004fc80000000000 */
[----:B---3--:R-:W-:-:S05]  /*1a40*/  FFMA R27, R24, -0.5, R27 ;  /* 0xbf000000181b7823 */ /* 0x008fca000000001b */
[----:B------:R1:W-:Y:S03]  /*1a50*/  STG.E desc[UR8][R2.64], R27 ;  /* 0x0000001b02007986 */ /* 0x0003e6000c101908 */
[----:B------:R-:W-:Y:S05]  /*1a60*/  @!P2 BRA `(.L_x_463) ;  /* 0xfffffffc0034a947 */ /* 0x000fea000383ffff */
.L_x_462:
[----:B------:R-:W-:Y:S05]  /*1a70*/  BSYNC.RECONVERGENT B0 ;  /* 0x0000000000007941 */ /* 0x000fea0003800200 */
.L_x_461:
[----:B------:R-:W-:Y:S01]  /*1a80*/  ISETP.NE.AND P2, PT, R0, RZ, PT ;  /* 0x000000ff0000720c */ /* 0x000fe20003f45270 */
[----:B------:R-:W-:-:S12]  /*1a90*/  VIADD R8, R8, 0xffffffff ;  /* 0xffffffff08087836 */ /* 0x000fd80000000000 */
[----:B----4-:R-:W-:-:S05]  /*1aa0*/  @!P2 VIADD R17, R17, 0xffffffff ;  /* 0xffffffff1111a836 */ /* 0x010fca0000000000 */
[C---:B------:R-:W-:Y:S01]  /*1ab0*/  LEA R11, R17.reuse, R13, 0x2 ;  /* 0x0000000d110b7211 */ /* 0x040fe200078e10ff */
[----:B------:R3:W-:Y:S01]  /*1ac0*/  @!P2 STS [R10], R17 ;  /* 0x000000110a00a388 */ /* 0x0007e20000000800 */
[----:B------:R-:W-:-:S04]  /*1ad0*/  ISETP.GT.AND P2, PT, R17, RZ, PT ;  /* 0x000000ff1100720c */ /* 0x000fc80003f44270 */
[----:B------:R-:W4:Y:S09]  /*1ae0*/  LDS R11, [R11] ;  /* 0x000000000b0b7984 */ /* 0x000f320000000800 */
[----:B---3--:R-:W-:Y:S05]  /*1af0*/  @P2 BRA `(.L_x_464) ;  /* 0xfffffff400702947 */ /* 0x008fea000383ffff */
[----:B------:R-:W-:Y:S05]  /*1b00*/  EXIT ;  /* 0x000000000000794d */ /* 0x000fea0003800000 */
.L_x_465:
        /* <DEDUP_REMOVED lines=15> */
.L_x_899:


//--------------------- .text._Z12hierarchize6iiPfi --------------------------
	.section	.text._Z12hierarchize6iiPfi,"ax",@progbits
	.align	128
        .global         _Z12hierarchize6iiPfi
        .type           _Z12hierarchize6iiPfi,@function
        .size           _Z12hierarchize6iiPfi,(.L_x_900 - _Z12hierarchize6iiPfi)
        .other          _Z12hierarchize6iiPfi,@"STO_CUDA_ENTRY STV_DEFAULT"
_Z12hierarchize6iiPfi:
.text._Z12hierarchize6iiPfi:
        /* <DEDUP_REMOVED lines=17> */
[C---:B------:R-:W-:Y:S01]  /*0110*/  IMAD.SHL.U32 R4, R8.reuse, 0x4, RZ ;  /* 0x0000000408047824 */ /* 0x040fe200078e00ff */
[----:B------:R-:W-:Y:S01]  /*0120*/  IADD3 R5, PT, PT, R3, 0x1, RZ ;  /* 0x0000000103057810 */ /* 0x000fe20007ffe0ff */
[----:B------:R-:W-:Y:S01]  /*0130*/  VIADD R0, R8, 0xffffffff ;  /* 0xffffffff08007836 */ /* 0x000fe20000000000 */
[----:B------:R-:W-:-:S03]  /*0140*/  LOP3.LUT R2, R2, 0x1f, RZ, 0xc0, !PT ;  /* 0x0000001f02027812 */ /* 0x000fc600078ec0ff */
[----:B------:R-:W0:Y:S01]  /*0150*/  LDC R4, c[0x3][R4+0x31c] ;  /* 0x00c0c70004047b82 */ /* 0x000e220000000800 */
[-C--:B------:R-:W-:Y:S02]  /*0160*/  SHF.L.U32 R3, R3, R0.reuse, RZ ;  /* 0x0000000003037219 */ /* 0x080fe400000006ff */
[----:B------:R-:W-:-:S03]  /*0170*/  SHF.L.U32 R7, R5, R0, RZ ;  /* 0x0000000005077219 */ /* 0x000fc600000006ff */
[C---:B0-----:R-:W-:Y:S02]  /*0180*/  IMAD.IADD R5, R4.reuse, 0x1, R3 ;  /* 0x0000000104057824 */ /* 0x041fe400078e0203 */
[----:B------:R-:W-:Y:S02]  /*0190*/  IMAD.IADD R7, R4, 0x1, R7 ;  /* 0x0000000104077824 */ /* 0x000fe400078e0207 */
        /* <DEDUP_REMOVED lines=19> */
[----:B-1----:R-:W-:Y:S01]  /*02d0*/  HFMA2 R9, -RZ, RZ, 0, 0 ;  /* 0x00000000ff097431 */ /* 0x002fe200000001ff */
[----:B------:R-:W-:Y:S01]  /*02e0*/  BSSY.RECONVERGENT B1, `(.L_x_468) ;  /* 0x0000009000017945 */ /* 0x000fe20003800200 */
[----:B------:R-:W-:-:S07]  /*02f0*/  IMAD.MOV.U32 R14, RZ, RZ, 0x320 ;  /* 0x00000320ff0e7424 */ /* 0x000fce00078e00ff */
.L_x_469:
        /* <DEDUP_REMOVED lines=8> */
.L_x_468:
        /* <DEDUP_REMOVED lines=9> */
.L_x_474:
[----:B-1----:R-:W1:Y:S01]  /*0410*/  LDCU UR4, c[0x0][0x384] ;  /* 0x00007080ff0477ac */ /* 0x002e620008000800 */
[----:B------:R-:W-:Y:S01]  /*0420*/  BSSY.RECONVERGENT B1, `(.L_x_471) ;  /* 0x0000015000017945 */ /* 0x000fe20003800200 */
[----:B------:R-:W-:Y:S02]  /*0430*/  IMAD.MOV.U32 R15, RZ, RZ, RZ ;  /* 0x000000ffff0f7224 */ /* 0x000fe400078e00ff */
[----:B-1----:R-:W-:-:S04]  /*0440*/  IMAD.U32 R8, RZ, RZ, UR4 ;  /* 0x00000004ff087e24 */ /* 0x002fc8000f8e00ff */
[----:B------:R-:W-:-:S05]  /*0450*/  IMAD R18, R9, R8, RZ ;  /* 0x0000000809127224 */ /* 0x000fca00078e02ff */
[----:B------:R-:W-:-:S05]  /*0460*/  IADD3 R14, PT, PT, R18, R13, RZ ;  /* 0x0000000d120e7210 */ /* 0x000fca0007ffe0ff */
[----:B------:R-:W-:-:S06]  /*0470*/  IMAD.SHL.U32 R14, R14, 0x4, RZ ;  /* 0x000000040e0e7824 */ /* 0x000fcc00078e00ff */
[----:B------:R-:W1:Y:S02]  /*0480*/  LDC R14, c[0x3][R14] ;  /* 0x00c000000e0e7b82 */ /* 0x000e640000000800 */
[----:B-1----:R-:W-:-:S13]  /*0490*/  ISETP.GE.AND P0, PT, R11, R14, PT ;  /* 0x0000000e0b00720c */ /* 0x002fda0003f06270 */
[----:B------:R-:W-:Y:S05]  /*04a0*/  @!P0 BRA `(.L_x_472) ;  /* 0x0000000000308947 */ /* 0x000fea0003800000 */
[----:B------:R-:W-:Y:S01]  /*04b0*/  BSSY.RECONVERGENT B2, `(.L_x_472) ;  /* 0x000000b000027945 */ /* 0x000fe20003800200 */
[----:B------:R-:W-:Y:S02]  /*04c0*/  IMAD.MOV.U32 R15, RZ, RZ, RZ ;  /* 0x000000ffff0f7224 */ /* 0x000fe400078e00ff */
[----:B------:R-:W-:-:S07]  /*04d0*/  IMAD.MOV.U32 R12, RZ, RZ, R13 ;  /* 0x000000ffff0c7224 */ /* 0x000fce00078e000d */
.L_x_473:
[----:B------:R-:W-:Y:S01]  /*04e0*/  IADD3 R17, PT, PT, R18, R12, RZ ;  /* 0x0000000c12117210 */ /* 0x000fe20007ffe0ff */
[----:B------:R-:W-:Y:S02]  /*04f0*/  IMAD.IADD R15, R15, 0x1, R14 ;  /* 0x000000010f0f7824 */ /* 0x000fe400078e020e */
[----:B------:R-:W-:Y:S02]  /*0500*/  VIADD R12, R12, 0xffffffff ;  /* 0xffffffff0c0c7836 */ /* 0x000fe40000000000 */
[----:B------:R-:W-:-:S04]  /*0510*/  IMAD.SHL.U32 R17, R17, 0x4, RZ ;  /* 0x0000000411117824 */ /* 0x000fc800078e00ff */
[----:B------:R-:W1:Y:S02]  /*0520*/  LDC R14, c[0x3][R17+-0x4] ;  /* 0x00ffff00110e7b82 */ /* 0x000e640000000800 */
[----:B-1----:R-:W-:-:S05]  /*0530*/  IMAD.IADD R16, R15, 0x1, R14 ;  /* 0x000000010f107824 */ /* 0x002fca00078e020e */
[----:B------:R-:W-:-:S13]  /*0540*/  ISETP.GE.AND P0, PT, R11, R16, PT ;  /* 0x000000100b00720c */ /* 0x000fda0003f06270 */
[----:B------:R-:W-:Y:S05]  /*0550*/  @P0 BRA `(.L_x_473) ;  /* 0xfffffffc00e00947 */ /* 0x000fea000383ffff */
[----:B------:R-:W-:Y:S05]  /*0560*/  BSYNC.RECONVERGENT B2 ;  /* 0x0000000000027941 */ /* 0x000fea0003800200 */
.L_x_472:
[----:B------:R-:W-:Y:S05]  /*0570*/  BSYNC.RECONVERGENT B1 ;  /* 0x0000000000017941 */ /* 0x000fea0003800200 */
.L_x_471:
[----:B------:R-:W-:Y:S01]  /*0580*/  IADD3 R14, PT, PT, -R12, R13, RZ ;  /* 0x0000000d0c0e7210 */ /* 0x000fe20007ffe1ff */
[C---:B------:R-:W-:Y:S01]  /*0590*/  IMAD R17, R9.reuse, 0x4, R3 ;  /* 0x0000000409117824 */ /* 0x040fe200078e0203 */
[C---:B------:R-:W-:Y:S01]  /*05a0*/  ISETP.NE.AND P0, PT, R9.reuse, RZ, PT ;  /* 0x000000ff0900720c */ /* 0x040fe20003f05270 */
[----:B------:R-:W-:Y:S02]  /*05b0*/  VIADD R9, R9, 0xffffffff ;  /* 0xffffffff09097836 */ /* 0x000fe40000000000 */
[----:B------:R-:W-:Y:S01]  /*05c0*/  IMAD.IADD R11, R11, 0x1, -R15 ;  /* 0x000000010b0b7824 */ /* 0x000fe200078e0a0f */
[----:B------:R1:W-:Y:S01]  /*05d0*/  STS [R17+0x4], R14 ;  /* 0x0000040e11007388 */ /* 0x0003e20000000800 */
[----:B------:R-:W-:-:S08]  /*05e0*/  IMAD.MOV.U32 R13, RZ, RZ, R12 ;  /* 0x000000ffff0d7224 */ /* 0x000fd000078e000c */
[----:B------:R-:W-:Y:S05]  /*05f0*/  @P0 BRA `(.L_x_474) ;  /* 0xfffffffc00840947 */ /* 0x000fea000383ffff */
.L_x_470:
[----:B------:R-:W-:Y:S01]  /*0600*/  STS [R3], R12 ;  /* 0x0000000c03007388 */ /* 0x000fe20000000800 */
[----:B------:R-:W-:Y:S03]  /*0610*/  BSSY.RECONVERGENT B3, `(.L_x_475) ;  /* 0x000008a000037945 */ /* 0x000fe60003800200 */
[----:B------:R-:W2:Y:S02]  /*0620*/  LDS R9, [R4] ;  /* 0x0000000004097984 */ /* 0x000ea40000000800 */
[----:B--2---:R-:W-:-:S13]  /*0630*/  ISETP.GE.AND P0, PT, R9, 0x1, PT ;  /* 0x000000010900780c */ /* 0x004fda0003f06270 */
[----:B------:R-:W-:Y:S05]  /*0640*/  @!P0 BRA `(.L_x_476) ;  /* 0x0000000800188947 */ /* 0x000fea0003800000 */
[----:B------:R-:W2:Y:S02]  /*0650*/  LDCU UR4, c[0x0][0x380] ;  /* 0x00007000ff0477ac */ /* 0x000ea40008000800 */
[----:B--2---:R-:W-:-:S09]  /*0660*/  UISETP.GE.AND UP0, UPT, UR4, 0x2, UPT ;  /* 0x000000020400788c */ /* 0x004fd2000bf06270 */
[----:B------:R-:W-:Y:S05]  /*0670*/  BRA.U !UP0, `(.L_x_477) ;  /* 0x0000000508687547 */ /* 0x000fea000b800000 */
[----:B------:R-:W-:Y:S01]  /*0680*/  BSSY.RECONVERGENT B2, `(.L_x_478) ;  /* 0x0000058000027945 */ /* 0x000fe20003800200 */
[----:B------:R-:W-:Y:S01]  /*0690*/  IADD3 R8, PT, PT, -R9, R8, RZ ;  /* 0x0000000809087210 */ /* 0x000fe20007ffe1ff */
[----:B------:R-:W-:-:S07]  /*06a0*/  IMAD.MOV.U32 R11, RZ, RZ, RZ ;  /* 0x000000ffff0b7224 */ /* 0x000fce00078e00ff */
.L_x_487:
[----:B--2---:R2:W-:Y:S01]  /*06b0*/  STS [R4], R11 ;  /* 0x0000000b04007388 */ /* 0x0045e20000000800 */
[----:B-1----:R-:W-:Y:S02]  /*06c0*/  IMAD.MOV.U32 R14, RZ, RZ, 0x1 ;  /* 0x00000001ff0e7424 */ /* 0x002fe400078e00ff */
[----:B------:R-:W-:Y:S01]  /*06d0*/  IMAD.MOV.U32 R12, RZ, RZ, RZ ;  /* 0x000000ffff0c7224 */ /* 0x000fe200078e00ff */
[----:B------:R2:W1:Y:S06]  /*06e0*/  LDS R13, [R3] ;  /* 0x00000000030d7984 */ /* 0x00046c0000000800 */
.L_x_486:
[----:B------:R-:W-:Y:S01]  /*06f0*/  IMAD R16, R14, 0x4, R3 ;  /* 0x000000040e107824 */ /* 0x000fe200078e0203 */
[----:B------:R-:W-:Y:S05]  /*0700*/  BSSY.RECONVERGENT B1, `(.L_x_479) ;  /* 0x0000040000017945 */ /* 0x000fea0003800200 */
[----:B------:R-:W3:Y:S02]  /*0710*/  LDS R16, [R16] ;  /* 0x0000000010107984 */ /* 0x000ee40000000800 */
[C---:B---3--:R-:W-:Y:S02]  /*0720*/  ISETP.GT.AND P0, PT, R16.reuse, RZ, PT ;  /* 0x000000ff1000720c */ /* 0x048fe40003f04270 */
[----:B-1----:R-:W-:-:S11]  /*0730*/  IADD3 R13, PT, PT, R16, R13, RZ ;  /* 0x0000000d100d7210 */ /* 0x002fd60007ffe0ff */
[----:B------:R-:W-:Y:S05]  /*0740*/  @!P0 BRA `(.L_x_480) ;  /* 0x0000000000ec8947 */ /* 0x000fea0003800000 */
[----:B------:R-:W1:Y:S01]  /*0750*/  LDCU UR4, c[0x0][0x384] ;  /* 0x00007080ff0477ac */ /* 0x000e620008000800 */
[----:B------:R-:W-:Y:S01]  /*0760*/  ISETP.GE.U32.AND P0, PT, R16, 0x8, PT ;  /* 0x000000081000780c */ /* 0x000fe20003f06070 */
[----:B------:R-:W-:Y:S01]  /*0770*/  VIADD R18, R14, 0xffffffff ;  /* 0xffffffff0e127836 */ /* 0x000fe20000000000 */
[----:B------:R-:W-:Y:S01]  /*0780*/  BSSY.RECONVERGENT B4, `(.L_x_481) ;  /* 0x0000019000047945 */ /* 0x000fe20003800200 */
[----:B------:R-:W-:Y:S02]  /*0790*/  IMAD.MOV.U32 R17, RZ, RZ, RZ ;  /* 0x000000ffff117224 */ /* 0x000fe400078e00ff */
[----:B-1----:R-:W-:-:S08]  /*07a0*/  IMAD R15, R18, UR4, R13 ;  /* 0x00000004120f7c24 */ /* 0x002fd0000f8e020d */
[----:B------:R-:W-:Y:S05]  /*07b0*/  @!P0 BRA `(.L_x_482) ;  /* 0x0000000000548947 */ /* 0x000fea0003800000 */
[----:B------:R-:W-:Y:S01]  /*07c0*/  BSSY.RECONVERGENT B5, `(.L_x_482) ;  /* 0x0000014000057945 */ /* 0x000fe20003800200 */
[----:B------:R-:W-:Y:S01]  /*07d0*/  IMAD.MOV.U32 R18, RZ, RZ, RZ ;  /* 0x000000ffff127224 */ /* 0x000fe200078e00ff */
[----:B------:R-:W-:-:S07]  /*07e0*/  LOP3.LUT R17, R16, 0x7ffffff8, RZ, 0xc0, !PT ;  /* 0x7ffffff810117812 */ /* 0x000fce00078ec0ff */
.L_x_483:
[----:B------:R-:W-:Y:S02]  /*07f0*/  IMAD.IADD R19, R15, 0x1, -R18 ;  /* 0x000000010f137824 */ /* 0x000fe400078e0a12 */
[----:B------:R-:W-:-:S03]  /*0800*/  VIADD R18, R18, 0x8 ;  /* 0x0000000812127836 */ /* 0x000fc60000000000 */
[----:B------:R-:W-:Y:S02]  /*0810*/  SHF.L.U32 R20, R19, 0x2, RZ ;  /* 0x0000000213147819 */ /* 0x000fe400000006ff */
[----:B------:R-:W-:Y:S02]  /*0820*/  ISETP.NE.AND P0, PT, R18, R17, PT ;  /* 0x000000111200720c */ /* 0x000fe40003f05270 */
[----:B------:R-:W1:Y:S08]  /*0830*/  LDC R21, c[0x3][R20] ;  /* 0x00c0000014157b82 */ /* 0x000e700000000800 */
[----:B------:R-:W1:Y:S08]  /*0840*/  LDC R22, c[0x3][R20+-0x4] ;  /* 0x00ffff0014167b82 */ /* 0x000e700000000800 */
[----:B------:R-:W3:Y:S08]  /*0850*/  LDC R24, c[0x3][R20+-0x8] ;  /* 0x00fffe0014187b82 */ /* 0x000ef00000000800 */
[----:B------:R-:W3:Y:S08]  /*0860*/  LDC R23, c[0x3][R20+-0xc] ;  /* 0x00fffd0014177b82 */ /* 0x000ef00000000800 */
[----:B------:R-:W4:Y:S08]  /*0870*/  LDC R26, c[0x3][R20+-0x10] ;  /* 0x00fffc00141a7b82 */ /* 0x000f300000000800 */
[----:B------:R-:W4:Y:S08]  /*0880*/  LDC R25, c[0x3][R20+-0x14] ;  /* 0x00fffb0014197b82 */ /* 0x000f300000000800 */
[----:B------:R-:W5:Y:S08]  /*0890*/  LDC R19, c[0x3][R20+-0x18] ;  /* 0x00fffa0014137b82 */ /* 0x000f700000000800 */
[----:B------:R-:W5:Y:S01]  /*08a0*/  LDC R27, c[0x3][R20+-0x1c] ;  /* 0x00fff900141b7b82 */ /* 0x000f620000000800 */
[----:B-1----:R-:W-:-:S04]  /*08b0*/  IADD3 R21, PT, PT, R22, R21, R12 ;  /* 0x0000001516157210 */ /* 0x002fc80007ffe00c */
[----:B---3--:R-:W-:-:S04]  /*08c0*/  IADD3 R21, PT, PT, R23, R24, R21 ;  /* 0x0000001817157210 */ /* 0x008fc80007ffe015 */
[----:B----4-:R-:W-:-:S04]  /*08d0*/  IADD3 R26, PT, PT, R25, R26, R21 ;  /* 0x0000001a191a7210 */ /* 0x010fc80007ffe015 */
[----:B-----5:R-:W-:Y:S01]  /*08e0*/  IADD3 R12, PT, PT, R27, R19, R26 ;  /* 0x000000131b0c7210 */ /* 0x020fe20007ffe01a */
[----:B------:R-:W-:Y:S06]  /*08f0*/  @P0 BRA `(.L_x_483) ;  /* 0xfffffffc00bc0947 */ /* 0x000fec000383ffff */
[----:B------:R-:W-:Y:S05]  /*0900*/  BSYNC.RECONVERGENT B5 ;  /* 0x0000000000057941 */ /* 0x000fea0003800200 */
.L_x_482:
[----:B------:R-:W-:Y:S05]  /*0910*/  BSYNC.RECONVERGENT B4 ;  /* 0x0000000000047941 */ /* 0x000fea0003800200 */
.L_x_481:
[----:B------:R-:W-:-:S13]  /*0920*/  LOP3.LUT P0, R18, R16, 0x7, RZ, 0xc0, !PT ;  /* 0x0000000710127812 */ /* 0x000fda000780c0ff */
[----:B------:R-:W-:Y:S05]  /*0930*/  @!P0 BRA `(.L_x_480) ;  /* 0x0000000000708947 */ /* 0x000fea0003800000 */
[----:B------:R-:W-:Y:S01]  /*0940*/  ISETP.GE.U32.AND P0, PT, R18, 0x4, PT ;  /* 0x000000041200780c */ /* 0x000fe20003f06070 */
[----:B------:R-:W-:Y:S01]  /*0950*/  BSSY.RECONVERGENT B4, `(.L_x_484) ;  /* 0x000000c000047945 */ /* 0x000fe20003800200 */
[----:B------:R-:W-:-:S11]  /*0960*/  LOP3.LUT P1, R23, R16, 0x3, RZ, 0xc0, !PT ;  /* 0x0000000310177812 */ /* 0x000fd6000782c0ff */
[----:B------:R-:W-:Y:S05]  /*0970*/  @!P0 BRA `(.L_x_485) ;  /* 0x0000000000248947 */ /* 0x000fea0003800000 */
[----:B------:R-:W-:Y:S02]  /*0980*/  IMAD.IADD R18, R15, 0x1, -R17 ;  /* 0x000000010f127824 */ /* 0x000fe400078e0a11 */
[----:B------:R-:W-:Y:S02]  /*0990*/  VIADD R17, R17, 0x4 ;  /* 0x0000000411117836 */ /* 0x000fe40000000000 */
[----:B------:R-:W-:-:S04]  /*09a0*/  IMAD.SHL.U32 R18, R18, 0x4, RZ ;  /* 0x0000000412127824 */ /* 0x000fc800078e00ff */
[----:B------:R-:W1:Y:S08]  /*09b0*/  LDC R19, c[0x3][R18] ;  /* 0x00c0000012137b82 */ /* 0x000e700000000800 */
[----:B------:R-:W1:Y:S08]  /*09c0*/  LDC R20, c[0x3][R18+-0x4] ;  /* 0x00ffff0012147b82 */ /* 0x000e700000000800 */
[----:B------:R-:W3:Y:S08]  /*09d0*/  LDC R21, c[0x3][R18+-0x8] ;  /* 0x00fffe0012157b82 */ /* 0x000ef00000000800 */
[----:B------:R-:W3:Y:S01]  /*09e0*/  LDC R22, c[0x3][R18+-0xc] ;  /* 0x00fffd0012167b82 */ /* 0x000ee20000000800 */
[----:B-1----:R-:W-:-:S04]  /*09f0*/  IADD3 R12, PT, PT, R20, R19, R12 ;  /* 0x00000013140c7210 */ /* 0x002fc80007ffe00c */
[----:B---3--:R-:W-:-:S07]  /*0a00*/  IADD3 R12, PT, PT, R22, R21, R12 ;  /* 0x00000015160c7210 */ /* 0x008fce0007ffe00c */
.L_x_485:
[----:B------:R-:W-:Y:S05]  /*0a10*/  BSYNC.RECONVERGENT B4 ;  /* 0x0000000000047941 */ /* 0x000fea0003800200 */
.L_x_484:
[----:B------:R-:W-:Y:S05]  /*0a20*/  @!P1 BRA `(.L_x_480) ;  /* 0x0000000000349947 */ /* 0x000fea0003800000 */
[----:B------:R-:W-:Y:S02]  /*0a30*/  ISETP.NE.AND P0, PT, R23, 0x1, PT ;  /* 0x000000011700780c */ /* 0x000fe40003f05270 */
[----:B------:R-:W-:-:S04]  /*0a40*/  LOP3.LUT R16, R16, 0x1, RZ, 0xc0, !PT ;  /* 0x0000000110107812 */ /* 0x000fc800078ec0ff */
[----:B------:R-:W-:-:S07]  /*0a50*/  ISETP.NE.U32.AND P1, PT, R16, 0x1, PT ;  /* 0x000000011000780c */ /* 0x000fce0003f25070 */
[----:B------:R-:W-:Y:S01]  /*0a60*/  @P0 IADD3 R16, PT, PT, R15, -R17, RZ ;  /* 0x800000110f100210 */ /* 0x000fe20007ffe0ff */
[----:B------:R-:W-:-:S04]  /*0a70*/  @P0 VIADD R17, R17, 0x2 ;  /* 0x0000000211110836 */ /* 0x000fc80000000000 */
[----:B------:R-:W-:Y:S02]  /*0a80*/  @P0 IMAD.SHL.U32 R16, R16, 0x4, RZ ;  /* 0x0000000410100824 */ /* 0x000fe400078e00ff */
[----:B------:R-:W-:Y:S02]  /*0a90*/  @!P1 IMAD.IADD R15, R15, 0x1, -R17 ;  /* 0x000000010f0f9824 */ /* 0x000fe400078e0a11 */
[----:B------:R-:W1:Y:S02]  /*0aa0*/  @P0 LDC R17, c[0x3][R16] ;  /* 0x00c0000010110b82 */ /* 0x000e640000000800 */
[----:B------:R-:W-:-:S06]  /*0ab0*/  @!P1 IMAD.SHL.U32 R15, R15, 0x4, RZ ;  /* 0x000000040f0f9824 */ /* 0x000fcc00078e00ff */
[----:B------:R-:W1:Y:S08]  /*0ac0*/  @P0 LDC R18, c[0x3][R16+-0x4] ;  /* 0x00ffff0010120b82 */ /* 0x000e700000000800 */
[----:B------:R-:W3:Y:S01]  /*0ad0*/  @!P1 LDC R15, c[0x3][R15] ;  /* 0x00c000000f0f9b82 */ /* 0x000ee20000000800 */
[----:B-1----:R-:W-:-:S04]  /*0ae0*/  @P0 IADD3 R12, PT, PT, R18, R17, R12 ;  /* 0x00000011120c0210 */ /* 0x002fc80007ffe00c */
[----:B---3--:R-:W-:-:S07]  /*0af0*/  @!P1 IADD3 R12, PT, PT, R12, R15, RZ ;  /* 0x0000000f0c0c9210 */ /* 0x008fce0007ffe0ff */
.L_x_480:
[----:B------:R-:W-:Y:S05]  /*0b00*/  BSYNC.RECONVERGENT B1 ;  /* 0x0000000000017941 */ /* 0x000fea0003800200 */
.L_x_479:
[----:B------:R-:W1:Y:S01]  /*0b10*/  LDCU UR4, c[0x0][0x380] ;  /* 0x00007000ff0477ac */ /* 0x000e620008000800 */
[----:B------:R-:W-:-:S05]  /*0b20*/  VIADD R14, R14, 0x1 ;  /* 0x000000010e0e7836 */ /* 0x000fca0000000000 */
[----:B-1----:R-:W-:-:S13]  /*0b30*/  ISETP.NE.AND P0, PT, R14, UR4, PT ;  /* 0x000000040e007c0c */ /* 0x002fda000bf05270 */
[----:B------:R-:W-:Y:S05]  /*0b40*/  @P0 BRA `(.L_x_486) ;  /* 0xfffffff800e80947 */ /* 0x000fea000383ffff */
[C---:B------:R-:W-:Y:S01]  /*0b50*/  IMAD.IADD R14, R11.reuse, 0x1, R8 ;  /* 0x000000010b0e7824 */ /* 0x040fe200078e0208 */
[----:B------:R-:W-:-:S03]  /*0b60*/  IADD3 R13, PT, PT, R11, R0, -R9 ;  /* 0x000000000b0d7210 */ /* 0x000fc60007ffe809 */
[----:B------:R-:W-:Y:S01]  /*0b70*/  IMAD.SHL.U32 R14, R14, 0x4, RZ ;  /* 0x000000040e0e7824 */ /* 0x000fe200078e00ff */
[----:B------:R-:W-:Y:S01]  /*0b80*/  SHF.L.U32 R13, R12, R13, RZ ;  /* 0x0000000d0c0d7219 */ /* 0x000fe200000006ff */
[C---:B------:R-:W-:Y:S02]  /*0b90*/  IMAD R12, R11.reuse, 0x4, R6 ;  /* 0x000000040b0c7824 */ /* 0x040fe400078e0206 */
[----:B--2---:R-:W-:Y:S02]  /*0ba0*/  VIADD R11, R11, 0x1 ;  /* 0x000000010b0b7836 */ /* 0x004fe40000000000 */
[----:B------:R-:W1:Y:S03]  /*0bb0*/  LDC R14, c[0x3][R14+0x31c] ;  /* 0x00c0c7000e0e7b82 */ /* 0x000e660000000800 */
[----:B------:R-:W-:Y:S02]  /*0bc0*/  ISETP.NE.AND P0, PT, R11, R9, PT ;  /* 0x000000090b00720c */ /* 0x000fe40003f05270 */
[----:B-1----:R-:W-:-:S05]  /*0bd0*/  IADD3 R13, PT, PT, R14, R13, RZ ;  /* 0x0000000d0e0d7210 */ /* 0x002fca0007ffe0ff */
[----:B------:R2:W-:Y:S06]  /*0be0*/  STS [R12], R13 ;  /* 0x0000000d0c007388 */ /* 0x0005ec0000000800 */
[----:B------:R-:W-:Y:S05]  /*0bf0*/  @P0 BRA `(.L_x_487) ;  /* 0xfffffff800ac0947 */ /* 0x000fea000383ffff */
[----:B------:R-:W-:Y:S05]  /*0c00*/  BSYNC.RECONVERGENT B2 ;  /* 0x0000000000027941 */ /* 0x000fea0003800200 */
.L_x_478:
[----:B------:R-:W-:Y:S05]  /*0c10*/  BRA `(.L_x_476) ;  /* 0x0000000000a47947 */ /* 0x000fea0003800000 */
.L_x_477:
[C---:B------:R-:W-:Y:S01]  /*0c20*/  ISETP.GE.U32.AND P0, PT, R9.reuse, 0x4, PT ;  /* 0x000000040900780c */ /* 0x040fe20003f06070 */
[----:B------:R-:W-:Y:S01]  /*0c30*/  BSSY.RECONVERGENT B1, `(.L_x_488) ;  /* 0x000001b000017945 */ /* 0x000fe20003800200 */
[----:B------:R-:W-:Y:S01]  /*0c40*/  LOP3.LUT R12, R9, 0x3, RZ, 0xc0, !PT ;  /* 0x00000003090c7812 */ /* 0x000fe200078ec0ff */
[----:B------:R-:W-:-:S03]  /*0c50*/  IMAD.MOV.U32 R11, RZ, RZ, RZ ;  /* 0x000000ffff0b7224 */ /* 0x000fc600078e00ff */
[----:B------:R-:W-:-:S07]  /*0c60*/  ISETP.NE.AND P1, PT, R12, RZ, PT ;  /* 0x000000ff0c00720c */ /* 0x000fce0003f25270 */
[----:B------:R-:W-:Y:S06]  /*0c70*/  @!P0 BRA `(.L_x_489) ;  /* 0x0000000000588947 */ /* 0x000fec0003800000 */
[----:B------:R-:W-:Y:S01]  /*0c80*/  HFMA2 R13, -RZ, RZ, 0, 0 ;  /* 0x00000000ff0d7431 */ /* 0x000fe200000001ff */
[----:B------:R-:W-:Y:S01]  /*0c90*/  LOP3.LUT R11, R9, 0x7ffffffc, RZ, 0xc0, !PT ;  /* 0x7ffffffc090b7812 */ /* 0x000fe200078ec0ff */
[--C-:B------:R-:W-:Y:S02]  /*0ca0*/  IMAD.IADD R24, R8, 0x1, -R9.reuse ;  /* 0x0000000108187824 */ /* 0x100fe400078e0a09 */
[----:B------:R-:W-:-:S07]  /*0cb0*/  IMAD.IADD R22, R0, 0x1, -R9 ;  /* 0x0000000100167824 */ /* 0x000fce00078e0a09 */
.L_x_490:
[C---:B-1----:R-:W-:Y:S01]  /*0cc0*/  IMAD.IADD R14, R13.reuse, 0x1, R24 ;  /* 0x000000010d0e7824 */ /* 0x042fe200078e0218 */
[----:B------:R-:W-:Y:S01]  /*0cd0*/  LEA R15, R13, R6, 0x2 ;  /* 0x000000060d0f7211 */ /* 0x000fe200078e10ff */
[----:B------:R-:W-:Y:S02]  /*0ce0*/  IMAD.IADD R19, R22, 0x1, R13 ;  /* 0x0000000116137824 */ /* 0x000fe400078e020d */
[----:B------:R-:W-:Y:S02]  /*0cf0*/  IMAD.SHL.U32 R14, R14, 0x4, RZ ;  /* 0x000000040e0e7824 */ /* 0x000fe400078e00ff */
[----:B------:R-:W-:Y:S02]  /*0d00*/  IMAD.SHL.U32 R19, R19, 0x4, RZ ;  /* 0x0000000413137824 */ /* 0x000fe400078e00ff */
[C---:B------:R-:W-:Y:S02]  /*0d10*/  VIADD R17, R13.reuse, 0x3 ;  /* 0x000000030d117836 */ /* 0x040fe40000000000 */
[----:B------:R-:W1:Y:S01]  /*0d20*/  LDC R14, c[0x3][R14+0x31c] ;  /* 0x00c0c7000e0e7b82 */ /* 0x000e620000000800 */
[----:B------:R-:W-:-:S05]  /*0d30*/  VIADD R13, R13, 0x4 ;  /* 0x000000040d0d7836 */ /* 0x000fca0000000000 */
[----:B------:R-:W-:Y:S02]  /*0d40*/  ISETP.NE.AND P0, PT, R13, R11, PT ;  /* 0x0000000b0d00720c */ /* 0x000fe40003f05270 */
        /* <DEDUP_REMOVED lines=9> */
.L_x_489:
[----:B------:R-:W-:Y:S05]  /*0de0*/  BSYNC.RECONVERGENT B1 ;  /* 0x0000000000017941 */ /* 0x000fea0003800200 */
.L_x_488:
[----:B------:R-:W-:Y:S05]  /*0df0*/  @!P1 BRA `(.L_x_476) ;  /* 0x00000000002c9947 */ /* 0x000fea0003800000 */
[----:B-1----:R-:W-:Y:S02]  /*0e00*/  IMAD.IADD R14, R8, 0x1, -R9 ;  /* 0x00000001080e7824 */ /* 0x002fe400078e0a09 */
[----:B------:R-:W-:-:S07]  /*0e10*/  IMAD.MOV.U32 R13, RZ, RZ, RZ ;  /* 0x000000ffff0d7224 */ /* 0x000fce00078e00ff */
.L_x_491:
[C---:B--2---:R-:W-:Y:S01]  /*0e20*/  IADD3 R8, PT, PT, R11.reuse, R14, RZ ;  /* 0x0000000e0b087210 */ /* 0x044fe20007ffe0ff */
[----:B------:R-:W-:Y:S02]  /*0e30*/  IMAD R15, R11, 0x4, R6 ;  /* 0x000000040b0f7824 */ /* 0x000fe400078e0206 */
[----:B------:R-:W-:Y:S02]  /*0e40*/  VIADD R13, R13, 0x1 ;  /* 0x000000010d0d7836 */ /* 0x000fe40000000000 */
[----:B------:R-:W-:Y:S02]  /*0e50*/  IMAD.SHL.U32 R8, R8, 0x4, RZ ;  /* 0x0000000408087824 */ /* 0x000fe400078e00ff */
[----:B------:R-:W-:Y:S01]  /*0e60*/  VIADD R11, R11, 0x1 ;  /* 0x000000010b0b7836 */ /* 0x000fe20000000000 */
[----:B------:R-:W-:-:S03]  /*0e70*/  ISETP.NE.AND P0, PT, R13, R12, PT ;  /* 0x0000000c0d00720c */ /* 0x000fc60003f05270 */
[----:B------:R-:W1:Y:S02]  /*0e80*/  LDC R8, c[0x3][R8+0x31c] ;  /* 0x00c0c70008087b82 */ /* 0x000e640000000800 */
[----:B-1----:R2:W-:Y:S08]  /*0e90*/  STS [R15], R8 ;  /* 0x000000080f007388 */ /* 0x0025f00000000800 */
[----:B------:R-:W-:Y:S05]  /*0ea0*/  @P0 BRA `(.L_x_491) ;  /* 0xfffffffc00dc0947 */ /* 0x000fea000383ffff */
.L_x_476:
[----:B------:R-:W-:Y:S05]  /*0eb0*/  BSYNC.RECONVERGENT B3 ;  /* 0x0000000000037941 */ /* 0x000fea0003800200 */
.L_x_475:
[----:B------:R3:W-:Y:S02]  /*0ec0*/  STS [R4], R9 ;  /* 0x0000000904007388 */ /* 0x0007e40000000800 */
.L_x_467:
[----:B------:R-:W-:Y:S05]  /*0ed0*/  BSYNC.RECONVERGENT B0 ;  /* 0x0000000000007941 */ /* 0x000fea0003800200 */
.L_x_466:
[----:B------:R-:W4:Y:S01]  /*0ee0*/  LDCU.64 UR10, c[0x0][0x380] ;  /* 0x00007000ff0a77ac */ /* 0x000f220008000a00 */
[----:B-1----:R-:W-:Y:S01]  /*0ef0*/  ISETP.GE.AND P0, PT, R9, 0x1, PT ;  /* 0x000000010900780c */ /* 0x002fe20003f06270 */
[----:B----4-:R-:W-:-:S04]  /*0f00*/  UIADD3 UR4, UPT, UPT, UR10, UR11, URZ ;  /* 0x0000000b0a047290 */ /* 0x010fc8000fffe0ff */
[----:B------:R-:W-:-:S08]  /*0f10*/  UIMAD UR4, UR6, UR4, URZ ;  /* 0x00000004060472a4 */ /* 0x000fd0000f8e02ff */
[----:B------:R-:W-:Y:S05]  /*0f20*/  @!P0 EXIT ;  /* 0x000000000000894d */ /* 0x000fea0003800000 */
[----:B------:R-:W1:Y:S01]  /*0f30*/  S2R R11, SR_CgaCtaId ;  /* 0x00000000000b7919 */ /* 0x000e620000008800 */
[----:B--2---:R-:W2:Y:S01]  /*0f40*/  LDC R12, c[0x0][0x390] ;  /* 0x0000e400ff0c7b82 */ /* 0x004ea20000000800 */
[----:B------:R-:W-:Y:S01]  /*0f50*/  USHF.R.U32.HI UR4, URZ, 0x5, UR4 ;  /* 0x00000005ff047899 */ /* 0x000fe20008011604 */
[----:B------:R-:W-:Y:S01]  /*0f60*/  MOV R8, 0x400 ;  /* 0x0000040000087802 */ /* 0x000fe20000000f00 */
[----:B------:R-:W-:Y:S01]  /*0f70*/  UISETP.GT.AND UP0, UPT, UR10, 0x1, UPT ;  /* 0x000000010a00788c */ /* 0x000fe2000bf04270 */
[----:B------:R-:W4:Y:S03]  /*0f80*/  LDCU.64 UR6, c[0x0][0x358] ;  /* 0x00006b00ff0677ac */ /* 0x000f260008000a00 */
[----:B------:R-:W-:Y:S01]  /*0f90*/  IADD3 R7, PT, PT, R7, UR4, R10 ;  /* 0x0000000407077c10 */ /* 0x000fe2000fffe00a */
[----:B------:R-:W-:Y:S01]  /*0fa0*/  USHF.L.U32 UR5, UR10, 0x2, URZ ;  /* 0x000000020a057899 */ /* 0x000fe200080006ff */
[----:B-1----:R-:W-:-:S04]  /*0fb0*/  LEA R18, R11, R8, 0x18 ;  /* 0x000000080b127211 */ /* 0x002fc800078ec0ff */
[----:B------:R-:W-:-:S05]  /*0fc0*/  LEA R7, R7, R18, 0x2 ;  /* 0x0000001207077211 */ /* 0x000fca00078e10ff */
[----:B--2---:R-:W-:Y:S01]  /*0fd0*/  IMAD R8, R12, 0x4, R7 ;  /* 0x000000040c087824 */ /* 0x004fe200078e0207 */
[----:B----4-:R-:W-:Y:S06]  /*0fe0*/  BRA.U UP0, `(.L_x_492) ;  /* 0x00000005007c7547 */ /* 0x010fec000b800000 */
.L_x_504:
[----:B------:R-:W-:Y:S01]  /*0ff0*/  ISETP.NE.AND P0, PT, R2, RZ, PT ;  /* 0x000000ff0200720c */ /* 0x000fe20003f05270 */
[----:B-1----:R-:W-:Y:S01]  /*1000*/  IMAD.MOV.U32 R11, RZ, RZ, 0x1 ;  /* 0x00000001ff0b7424 */ /* 0x002fe200078e00ff */
[----:B------:R-:W-:Y:S04]  /*1010*/  BSSY.RECONVERGENT B0, `(.L_x_493) ;  /* 0x0000053000007945 */ /* 0x000fe80003800200 */
[----:B------:R-:W-:-:S07]  /*1020*/  SHF.L.U32 R11, R11, R0, RZ ;  /* 0x000000000b0b7219 */ /* 0x000fce00000006ff */
[----:B------:R-:W-:Y:S04]  /*1030*/  @!P0 STS [R7+UR5], RZ ;  /* 0x000000ff07008988 */ /* 0x000fe80008000805 */
[----:B------:R-:W1:Y:S04]  /*1040*/  @!P0 LDS R10, [R3+UR5+-0x4] ;  /* 0xfffffc05030a8984 */ /* 0x000e680008000800 */
[----:B-1----:R1:W-:Y:S04]  /*1050*/  @!P0 STS [R7+UR5+-0x4], R10 ;  /* 0xfffffc0a07008988 */ /* 0x0023e80008000805 */
[----:B---3--:R1:W2:Y:S01]  /*1060*/  @!P0 LDS R9, [R4] ;  /* 0x0000000004098984 */ /* 0x0082a20000000800 */
[----:B------:R-:W-:-:S13]  /*1070*/  ISETP.GE.AND P0, PT, R2, R11, PT ;  /* 0x0000000b0200720c */ /* 0x000fda0003f06270 */
[----:B-1--4-:R-:W-:Y:S05]  /*1080*/  @P0 BRA `(.L_x_494) ;  /* 0x00000004002c0947 */ /* 0x012fea0003800000 */
[----:B------:R-:W1:Y:S01]  /*1090*/  LDS R16, [R8+0x4] ;  /* 0x0000040008107984 */ /* 0x000e620000000800 */
[----:B------:R-:W-:Y:S01]  /*10a0*/  IMAD.MOV.U32 R12, RZ, RZ, -0x1 ;  /* 0xffffffffff0c7424 */ /* 0x000fe200078e00ff */
[----:B------:R-:W-:Y:S01]  /*10b0*/  IADD3 R14, PT, PT, R2, R5, RZ ;  /* 0x00000005020e7210 */ /* 0x000fe20007ffe0ff */
[----:B------:R-:W-:-:S03]  /*10c0*/  IMAD.IADD R15, R11, 0x1, R5 ;  /* 0x000000010b0f7824 */ /* 0x000fc600078e0205 */
[C---:B--2---:R-:W-:Y:S02]  /*10d0*/  SHF.L.U32 R13, R12.reuse, R9, RZ ;  /* 0x000000090c0d7219 */ /* 0x044fe400000006ff */
[----:B-1----:R-:W-:-:S07]  /*10e0*/  SHF.L.U32 R12, R12, R16, RZ ;  /* 0x000000100c0c7219 */ /* 0x002fce00000006ff */
.L_x_503:
[----:B-1----:R-:W-:Y:S01]  /*10f0*/  IMAD.IADD R17, R14, 0x1, -R5 ;  /* 0x000000010e117824 */ /* 0x002fe200078e0a05 */
[----:B------:R-:W-:Y:S01]  /*1100*/  LOP3.LUT R19, RZ, R13, RZ, 0x33, !PT ;  /* 0x0000000dff137212 */ /* 0x000fe200078e33ff */
[----:B------:R-:W-:Y:S01]  /*1110*/  BSSY.RECONVERGENT B1, `(.L_x_495) ;  /* 0x000001c000017945 */ /* 0x000fe20003800200 */
[----:B------:R-:W-:Y:S02]  /*1120*/  IMAD.MOV.U32 R20, RZ, RZ, RZ ;  /* 0x000000ffff147224 */ /* 0x000fe400078e00ff */
[----:B------:R-:W-:-:S04]  /*1130*/  SHF.R.S32.HI R18, RZ, R16, R17 ;  /* 0x00000010ff127219 */ /* 0x000fc80000011411 */
[----:B------:R-:W-:-:S13]  /*1140*/  LOP3.LUT P0, R19, R18, RZ, R19, 0xa0, !PT ;  /* 0x000000ff12137212 */ /* 0x000fda000780a013 */
[----:B------:R-:W-:Y:S05]  /*1150*/  @!P0 BRA `(.L_x_496) ;  /* 0x00000000005c8947 */ /* 0x000fea0003800000 */
[----:B------:R-:W-:Y:S01]  /*1160*/  BSSY.RECONVERGENT B2, `(.L_x_497) ;  /* 0x0000009000027945 */ /* 0x000fe20003800200 */
[----:B------:R-:W-:Y:S02]  /*1170*/  IMAD.MOV.U32 R21, RZ, RZ, R9 ;  /* 0x000000ffff157224 */ /* 0x000fe400078e0009 */
[----:B------:R-:W-:-:S07]  /*1180*/  IMAD.MOV.U32 R23, RZ, RZ, R19 ;  /* 0x000000ffff177224 */ /* 0x000fce00078e0013 */
.L_x_498:
[----:B------:R-:W-:Y:S02]  /*1190*/  LOP3.LUT R10, R23, 0x1, RZ, 0xc0, !PT ;  /* 0x00000001170a7812 */ /* 0x000fe400078ec0ff */
[----:B------:R-:W-:Y:S01]  /*11a0*/  MOV R11, R21 ;  /* 0x00000015000b7202 */ /* 0x000fe20000000f00 */
[----:B------:R-:W-:Y:S01]  /*11b0*/  VIADD R21, R21, 0xffffffff ;  /* 0xffffffff15157836 */ /* 0x000fe20000000000 */
[----:B------:R-:W-:Y:S02]  /*11c0*/  ISETP.NE.U32.AND P0, PT, R10, 0x1, PT ;  /* 0x000000010a00780c */ /* 0x000fe40003f05070 */
[----:B------:R-:W-:-:S11]  /*11d0*/  SHF.R.U32.HI R23, RZ, 0x1, R23 ;  /* 0x00000001ff177819 */ /* 0x000fd60000011617 */
[----:B------:R-:W-:Y:S05]  /*11e0*/  @P0 BRA `(.L_x_498) ;  /* 0xfffffffc00e80947 */ /* 0x000fea000383ffff */
[----:B------:R-:W-:Y:S05]  /*11f0*/  BSYNC.RECONVERGENT B2 ;  /* 0x0000000000027941 */ /* 0x000fea0003800200 */
.L_x_497:
[----:B------:R-:W1:Y:S01]  /*1200*/  LDS R20, [R8] ;  /* 0x0000000008147984 */ /* 0x000e620000000800 */
[----:B------:R-:W-:Y:S02]  /*1210*/  IMAD R22, R11, 0x4, R6 ;  /* 0x000000040b167824 */ /* 0x000fe400078e0206 */
[----:B------:R-:W2:Y:S01]  /*1220*/  LDC.64 R10, c[0x0][0x388] ;  /* 0x0000e200ff0a7b82 */ /* 0x000ea20000000a00 */
[----:B------:R-:W-:-:S03]  /*1230*/  IMAD.IADD R21, R16, 0x1, R21 ;  /* 0x0000000110157824 */ /* 0x000fc600078e0215 */
[----:B------:R-:W3:Y:S01]  /*1240*/  LDS R22, [R22+-0x4] ;  /* 0xfffffc0016167984 */ /* 0x000ee20000000800 */
[----:B-1----:R-:W-:-:S04]  /*1250*/  SHF.R.S32.HI R20, RZ, R20, R17 ;  /* 0x00000014ff147219 */ /* 0x002fc80000011411 */
[----:B------:R-:W-:Y:S02]  /*1260*/  SHF.L.U32 R21, R20, R21, RZ ;  /* 0x0000001514157219 */ /* 0x000fe400000006ff */
[----:B------:R-:W-:Y:S02]  /*1270*/  SHF.L.U32 R20, R23, R16, RZ ;  /* 0x0000001017147219 */ /* 0x000fe400000006ff */
[----:B------:R-:W-:Y:S02]  /*1280*/  LOP3.LUT R23, R17, R12, RZ, 0x30, !PT ;  /* 0x0000000c11177212 */ /* 0x000fe400078e30ff */
[----:B---3--:R-:W-:-:S05]  /*1290*/  IADD3 R20, PT, PT, R21, R20, R22 ;  /* 0x0000001415147210 */ /* 0x008fca0007ffe016 */
[----:B------:R-:W-:-:S04]  /*12a0*/  IMAD.IADD R23, R23, 0x1, R20 ;  /* 0x0000000117177824 */ /* 0x000fc800078e0214 */
[----:B--2---:R-:W-:-:S05]  /*12b0*/  IMAD.WIDE R10, R23, 0x4, R10 ;  /* 0x00000004170a7825 */ /* 0x004fca00078e020a */
[----:B------:R1:W5:Y:S02]  /*12c0*/  LDG.E R20, desc[UR6][R10.64] ;  /* 0x000000060a147981 */ /* 0x000364000c1e1900 */
.L_x_496:
[----:B------:R-:W-:Y:S05]  /*12d0*/  BSYNC.RECONVERGENT B1 ;  /* 0x0000000000017941 */ /* 0x000fea0003800200 */
.L_x_495:
[----:B------:R-:W-:Y:S01]  /*12e0*/  LOP3.LUT R18, R13, R18, RZ, 0xfc, !PT ;  /* 0x000000120d127212 */ /* 0x000fe200078efcff */
[----:B------:R-:W-:Y:S01]  /*12f0*/  BSSY.RECONVERGENT B1, `(.L_x_499) ;  /* 0x000001b000017945 */ /* 0x000fe20003800200 */
[----:B------:R-:W-:Y:S02]  /*1300*/  HFMA2 R21, -RZ, RZ, 0, 0 ;  /* 0x00000000ff157431 */ /* 0x000fe400000001ff */
[----:B------:R-:W-:-:S13]  /*1310*/  ISETP.NE.AND P0, PT, R18, -0x1, PT ;  /* 0xffffffff1200780c */ /* 0x000fda0003f05270 */
[----:B------:R-:W-:Y:S05]  /*1320*/  @!P0 BRA `(.L_x_500) ;  /* 0x00000000005c8947 */ /* 0x000fea0003800000 */
[----:B------:R-:W-:Y:S01]  /*1330*/  BSSY.RECONVERGENT B2, `(.L_x_501) ;  /* 0x0000009000027945 */ /* 0x000fe20003800200 */
[----:B------:R-:W-:Y:S02]  /*1340*/  VIADD R19, R19, 0x1 ;  /* 0x0000000113137836 */ /* 0x000fe40000000000 */
[----:B------:R-:W-:-:S07]  /*1350*/  IMAD.MOV.U32 R21, RZ, RZ, R9 ;  /* 0x000000ffff157224 */ /* 0x000fce00078e0009 */
.L_x_502:
[----:B-1----:R-:W-:Y:S01]  /*1360*/  LOP3.LUT R10, R19, 0x1, RZ, 0xc0, !PT ;  /* 0x00000001130a7812 */ /* 0x002fe200078ec0ff */
[----:B------:R-:W-:Y:S01]  /*1370*/  IMAD.MOV.U32 R11, RZ, RZ, R21 ;  /* 0x000000ffff0b7224 */ /* 0x000fe200078e0015 */
[----:B------:R-:W-:Y:S01]  /*1380*/  SHF.R.U32.HI R19, RZ, 0x1, R19 ;  /* 0x00000001ff137819 */ /* 0x000fe20000011613 */
[----:B------:R-:W-:Y:S01]  /*1390*/  VIADD R21, R21, 0xffffffff ;  /* 0xffffffff15157836 */ /* 0x000fe20000000000 */
[----:B------:R-:W-:-:S13]  /*13a0*/  ISETP.NE.U32.AND P0, PT, R10, 0x1, PT ;  /* 0x000000010a00780c */ /* 0x000fda0003f05070 */
[----:B------:R-:W-:Y:S05]  /*13b0*/  @P0 BRA `(.L_x_502) ;  /* 0xfffffffc00e80947 */ /* 0x000fea000383ffff */
[----:B------:R-:W-:Y:S05]  /*13c0*/  BSYNC.RECONVERGENT B2 ;  /* 0x0000000000027941 */ /* 0x000fea0003800200 */
.L_x_501:
[----:B------:R-:W1:Y:S01]  /*13d0*/  LDS R22, [R8] ;  /* 0x0000000008167984 */ /* 0x000e620000000800 */
[----:B------:R-:W-:Y:S01]  /*13e0*/  LEA R18, R11, R6, 0x2 ;  /* 0x000000060b127211 */ /* 0x000fe200078e10ff */
[----:B------:R-:W-:Y:S01]  /*13f0*/  IMAD.IADD R21, R16, 0x1, R21 ;  /* 0x0000000110157824 */ /* 0x000fe200078e0215 */
[----:B------:R-:W2:Y:S01]  /*1400*/  LDC.64 R10, c[0x0][0x388] ;  /* 0x0000e200ff0a7b82 */ /* 0x000ea20000000a00 */
[----:B------:R-:W-:-:S03]  /*1410*/  SHF.L.U32 R19, R19, R16, RZ ;  /* 0x0000001013137219 */ /* 0x000fc600000006ff */
[----:B------:R-:W3:Y:S01]  /*1420*/  LDS R18, [R18+-0x4] ;  /* 0xfffffc0012127984 */ /* 0x000ee20000000800 */
[----:B-1----:R-:W-:-:S04]  /*1430*/  SHF.R.S32.HI R22, RZ, R22, R17 ;  /* 0x00000016ff167219 */ /* 0x002fc80000011411 */
[----:B------:R-:W-:Y:S02]  /*1440*/  SHF.L.U32 R21, R22, R21, RZ ;  /* 0x0000001516157219 */ /* 0x000fe400000006ff */
[----:B------:R-:W-:Y:S02]  /*1450*/  LOP3.LUT R22, R17, R12, RZ, 0x30, !PT ;  /* 0x0000000c11167212 */ /* 0x000fe400078e30ff */
[----:B---3--:R-:W-:-:S05]  /*1460*/  IADD3 R19, PT, PT, R21, R19, R18 ;  /* 0x0000001315137210 */ /* 0x008fca0007ffe012 */
[----:B------:R-:W-:-:S04]  /*1470*/  IMAD.IADD R19, R22, 0x1, R19 ;  /* 0x0000000116137824 */ /* 0x000fc800078e0213 */
[----:B--2---:R-:W-:-:S05]  /*1480*/  IMAD.WIDE R10, R19, 0x4, R10 ;  /* 0x00000004130a7825 */ /* 0x004fca00078e020a */
[----:B------:R2:W5:Y:S02]  /*1490*/  LDG.E R21, desc[UR6][R10.64] ;  /* 0x000000060a157981 */ /* 0x000564000c1e1900 */
.L_x_500:
[----:B------:R-:W-:Y:S05]  /*14a0*/  BSYNC.RECONVERGENT B1 ;  /* 0x0000000000017941 */ /* 0x000fea0003800200 */
.L_x_499:
[----:B-12---:R-:W1:Y:S02]  /*14b0*/  LDC.64 R10, c[0x0][0x388] ;  /* 0x0000e200ff0a7b82 */ /* 0x006e640000000a00 */
[----:B-1----:R-:W-:-:S05]  /*14c0*/  IMAD.WIDE R10, R14, 0x4, R10 ;  /* 0x000000040e0a7825 */ /* 0x002fca00078e020a */
[----:B------:R-:W2:Y:S01]  /*14d0*/  LDG.E R17, desc[UR6][R10.64] ;  /* 0x000000060a117981 */ /* 0x000ea2000c1e1900 */
[----:B-----5:R-:W-:Y:S01]  /*14e0*/  FADD R20, R21, R20 ;  /* 0x0000001415147221 */ /* 0x020fe20000000000 */
[----:B------:R-:W-:-:S05]  /*14f0*/  VIADD R14, R14, 0x20 ;  /* 0x000000200e0e7836 */ /* 0x000fca0000000000 */
[----:B------:R-:W-:Y:S01]  /*1500*/  ISETP.GE.AND P0, PT, R14, R15, PT ;  /* 0x0000000f0e00720c */ /* 0x000fe20003f06270 */
[----:B--2---:R-:W-:-:S05]  /*1510*/  FFMA R17, R20, -0.5, R17 ;  /* 0xbf00000014117823 */ /* 0x004fca0000000011 */
[----:B------:R1:W-:Y:S07]  /*1520*/  STG.E desc[UR6][R10.64], R17 ;  /* 0x000000110a007986 */ /* 0x0003ee000c101906 */
[----:B------:R-:W-:Y:S05]  /*1530*/  @!P0 BRA `(.L_x_503) ;  /* 0xfffffff800ec8947 */ /* 0x000fea000383ffff */
.L_x_494:
[----:B------:R-:W-:Y:S05]  /*1540*/  BSYNC.RECONVERGENT B0 ;  /* 0x0000000000007941 */ /* 0x000fea0003800200 */
.L_x_493:
[----:B------:R-:W-:Y:S01]  /*1550*/  ISETP.NE.AND P0, PT, R2, RZ, PT ;  /* 0x000000ff0200720c */ /* 0x000fe20003f05270 */
[----:B------:R-:W-:-:S12]  /*1560*/  VIADD R0, R0, 0xffffffff ;  /* 0xffffffff00007836 */ /* 0x000fd80000000000 */
[----:B--2---:R-:W-:-:S05]  /*1570*/  @!P0 VIADD R9, R9, 0xffffffff ;  /* 0xffffffff09098836 */ /* 0x004fca0000000000 */
[C---:B------:R-:W-:Y:S01]  /*1580*/  LEA R5, R9.reuse, R6, 0x2 ;  /* 0x0000000609057211 */ /* 0x040fe200078e10ff */
[----:B------:R2:W-:Y:S01]  /*1590*/  @!P0 STS [R4], R9 ;  /* 0x0000000904008388 */ /* 0x0005e20000000800 */
[----:B------:R-:W-:-:S04]  /*15a0*/  ISETP.GT.AND P0, PT, R9, RZ, PT ;  /* 0x000000ff0900720c */ /* 0x000fc80003f04270 */
[----:B------:R-:W4:Y:S09]  /*15b0*/  LDS R5, [R5] ;  /* 0x0000000005057984 */ /* 0x000f320000000800 */
[----:B--2---:R-:W-:Y:S05]  /*15c0*/  @P0 BRA `(.L_x_504) ;  /* 0xfffffff800880947 */ /* 0x004fea000383ffff */
[----:B------:R-:W-:Y:S05]  /*15d0*/  EXIT ;  /* 0x000000000000794d */ /* 0x000fea0003800000 */
.L_x_492:
[----:B------:R-:W-:Y:S02]  /*15e0*/  UIADD3 UR8, UPT, UPT, UR10, -0x1, URZ ;  /* 0xffffffff0a087890 */ /* 0x000fe4000fffe0ff */
[C---:B------:R-:W-:Y:S01]  /*15f0*/  IMAD R11, R10.reuse, UR10, R10 ;  /* 0x0000000a0a0b7c24 */ /* 0x040fe2000f8e020a */
[----:B------:R-:W-:Y:S01]  /*1600*/  LEA R10, R10, 0x4, 0x2 ;  /* 0x000000040a0a7811 */ /* 0x000fe200078e10ff */
[----:B------:R-:W-:Y:S02]  /*1610*/  IMAD.U32 R12, RZ, RZ, UR4 ;  /* 0x00000004ff0c7e24 */ /* 0x000fe4000f8e00ff */
[----:B------:R-:W-:Y:S01]  /*1620*/  IMAD.U32 R19, RZ, RZ, UR8 ;  /* 0x00000008ff137e24 */ /* 0x000fe2000f8e00ff */
[----:B------:R-:W-:Y:S01]  /*1630*/  LEA R11, R11, UR5, 0x2 ;  /* 0x000000050b0b7c11 */ /* 0x000fe2000f8e10ff */
[----:B------:R-:W-:-:S03]  /*1640*/  IMAD R10, R10, UR10, R18 ;  /* 0x0000000a0a0a7c24 */ /* 0x000fc6000f8e0212 */
[C---:B---3--:R-:W-:Y:S01]  /*1650*/  LOP3.LUT R9, R19.reuse, 0x7, RZ, 0xc0, !PT ;  /* 0x0000000713097812 */ /* 0x048fe200078ec0ff */
[----:B------:R-:W-:Y:S01]  /*1660*/  VIADD R17, R10, 0xfffffff0 ;  /* 0xfffffff00a117836 */ /* 0x000fe20000000000 */
[C---:B------:R-:W-:Y:S02]  /*1670*/  LOP3.LUT R16, R19.reuse, 0xfffffff8, RZ, 0xc0, !PT ;  /* 0xfffffff813107812 */ /* 0x040fe400078ec0ff */
[----:B------:R-:W-:Y:S01]  /*1680*/  LOP3.LUT R13, R19, 0x3, RZ, 0xc0, !PT ;  /* 0x00000003130d7812 */ /* 0x000fe200078ec0ff */
[----:B------:R-:W-:Y:S01]  /*1690*/  VIADD R9, R9, 0xffffffff ;  /* 0xffffffff09097836 */ /* 0x000fe20000000000 */
[----:B------:R-:W-:Y:S01]  /*16a0*/  LEA R11, R12, R11, 0x2 ;  /* 0x0000000b0c0b7211 */ /* 0x000fe200078e10ff */
[----:B------:R-:W-:Y:S01]  /*16b0*/  IMAD.MOV R16, RZ, RZ, -R16 ;  /* 0x000000ffff107224 */ /* 0x000fe200078e0a10 */
[----:B------:R-:W-:Y:S02]  /*16c0*/  ISETP.NE.AND P0, PT, R13, 0x1, PT ;  /* 0x000000010d00780c */ /* 0x000fe40003f05270 */
[----:B------:R-:W-:-:S02]  /*16d0*/  ISETP.GE.U32.AND P1, PT, R9, 0x3, PT ;  /* 0x000000030900780c */ /* 0x000fc40003f26070 */
[----:B------:R-:W-:-:S11]  /*16e0*/  IADD3 R18, PT, PT, R11, -0x10, R18 ;  /* 0xfffffff00b127810 */ /* 0x000fd60007ffe012 */
.L_x_522:
[----:B------:R-:W-:Y:S01]  /*16f0*/  ISETP.NE.AND P2, PT, R2, RZ, PT ;  /* 0x000000ff0200720c */ /* 0x000fe20003f45270 */
[----:B------:R-:W-:-:S12]  /*1700*/  BSSY.RECONVERGENT B0, `(.L_x_505) ;  /* 0x0000056000007945 */ /* 0x000fd80003800200 */
[----:B--2---:R-:W-:Y:S05]  /*1710*/  @P2 BRA `(.L_x_506) ;  /* 0x0000000400502947 */ /* 0x004fea0003800000 */
[----:B------:R-:W-:Y:S01]  /*1720*/  STS [R7+UR5], RZ ;  /* 0x000000ff07007988 */ /* 0x000fe20008000805 */
[----:B------:R-:W1:Y:S03]  /*1730*/  LDC R9, c[0x0][0x380] ;  /* 0x0000e000ff097b82 */ /* 0x000e660000000800 */
[----:B------:R-:W2:Y:S01]  /*1740*/  LDS R13, [R3+UR5+-0x4] ;  /* 0xfffffc05030d7984 */ /* 0x000ea20008000800 */
[----:B-1----:R-:W-:-:S05]  /*1750*/  VIADD R10, R9, 0xfffffffe ;  /* 0xfffffffe090a7836 */ /* 0x002fca0000000000 */
[----:B------:R-:W-:Y:S01]  /*1760*/  ISETP.GE.U32.AND P2, PT, R10, 0x7, PT ;  /* 0x000000070a00780c */ /* 0x000fe20003f46070 */
[----:B--2---:R1:W-:-:S12]  /*1770*/  STS [R7+UR5+-0x4], R13 ;  /* 0xfffffc0d07007988 */ /* 0x0043d80008000805 */
[----:B-1----:R-:W-:Y:S05]  /*1780*/  @!P2 BRA `(.L_x_507) ;  /* 0x000000000094a947 */ /* 0x002fea0003800000 */
[----:B------:R-:W-:Y:S01]  /*1790*/  IMAD.MOV.U32 R12, RZ, RZ, R18 ;  /* 0x000000ffff0c7224 */ /* 0x000fe200078e0012 */
[----:B------:R-:W-:Y:S01]  /*17a0*/  MOV R11, R17 ;  /* 0x00000011000b7202 */ /* 0x000fe20000000f00 */
[----:B------:R-:W-:Y:S01]  /*17b0*/  IMAD.MOV.U32 R10, RZ, RZ, R16 ;  /* 0x000000ffff0a7224 */ /* 0x000fe200078e0010 */
[----:B------:R-:W1:Y:S01]  /*17c0*/  LDCU UR4, c[0x0][0x380] ;  /* 0x00007000ff0477ac */ /* 0x000e620008000800 */
[----:B------:R-:W-:-:S05]  /*17d0*/  NOP ;  /* 0x0000000000007918 */ /* 0x000fca0000000000 */
.L_x_508:
[----:B------:R-:W2:Y:S01]  /*17e0*/  LDS R14, [R11+0x8] ;  /* 0x000008000b0e7984 */ /* 0x000ea20000000800 */
[----:B------:R-:W-:Y:S01]  /*17f0*/  IADD3 R10, PT, PT, R10, 0x8, RZ ;  /* 0x000000080a0a7810 */ /* 0x000fe20007ffe0ff */
[----:B-1----:R-:W-:-:S03]  /*1800*/  UIADD3 UR4, UPT, UPT, UR4, -0x8, URZ ;  /* 0xfffffff804047890 */ /* 0x002fc6000fffe0ff */
[----:B------:R-:W-:Y:S01]  /*1810*/  ISETP.NE.AND P2, PT, R10, RZ, PT ;  /* 0x000000ff0a00720c */ /* 0x000fe20003f45270 */
[----:B--2---:R-:W-:-:S05]  /*1820*/  IMAD.IADD R13, R14, 0x1, R13 ;  /* 0x000000010e0d7824 */ /* 0x004fca00078e020d */
[----:B------:R-:W-:Y:S04]  /*1830*/  STS [R12+0x8], R13 ;  /* 0x0000080d0c007388 */ /* 0x000fe80000000800 */
[----:B------:R-:W1:Y:S02]  /*1840*/  LDS R14, [R11+0x4] ;  /* 0x000004000b0e7984 */ /* 0x000e640000000800 */
[----:B-1----:R-:W-:-:S05]  /*1850*/  IMAD.IADD R15, R13, 0x1, R14 ;  /* 0x000000010d0f7824 */ /* 0x002fca00078e020e */
[----:B------:R-:W-:Y:S04]  /*1860*/  STS [R12+0x4], R15 ;  /* 0x0000040f0c007388 */ /* 0x000fe80000000800 */
[----:B------:R-:W1:Y:S02]  /*1870*/  LDS R14, [R11] ;  /* 0x000000000b0e7984 */ /* 0x000e640000000800 */
[----:B-1----:R-:W-:-:S05]  /*1880*/  IMAD.IADD R21, R15, 0x1, R14 ;  /* 0x000000010f157824 */ /* 0x002fca00078e020e */
[----:B------:R-:W-:Y:S04]  /*1890*/  STS [R12], R21 ;  /* 0x000000150c007388 */ /* 0x000fe80000000800 */
[----:B------:R-:W1:Y:S02]  /*18a0*/  LDS R14, [R11+-0x4] ;  /* 0xfffffc000b0e7984 */ /* 0x000e640000000800 */
[----:B-1----:R-:W-:-:S05]  /*18b0*/  IADD3 R23, PT, PT, R21, R14, RZ ;  /* 0x0000000e15177210 */ /* 0x002fca0007ffe0ff */
        /* <DEDUP_REMOVED lines=10> */
[----:B------:R1:W2:Y:S02]  /*1960*/  LDS R14, [R11+-0x14] ;  /* 0xffffec000b0e7984 */ /* 0x0002a40000000800 */
[----:B-1----:R-:W-:Y:S02]  /*1970*/  VIADD R11, R11, 0xffffffe0 ;  /* 0xffffffe00b0b7836 */ /* 0x002fe40000000000 */
[----:B--2---:R-:W-:-:S05]  /*1980*/  IMAD.IADD R13, R21, 0x1, R14 ;  /* 0x00000001150d7824 */ /* 0x004fca00078e020e */
[----:B------:R1:W-:Y:S02]  /*1990*/  STS [R12+-0x14], R13 ;  /* 0xffffec0d0c007388 */ /* 0x0003e40000000800 */
[----:B-1----:R-:W-:Y:S01]  /*19a0*/  VIADD R12, R12, 0xffffffe0 ;  /* 0xffffffe00c0c7836 */ /* 0x002fe20000000000 */
[----:B------:R-:W-:Y:S06]  /*19b0*/  @P2 BRA `(.L_x_508) ;  /* 0xfffffffc00882947 */ /* 0x000fec000383ffff */
[----:B------:R-:W-:-:S06]  /*19c0*/  UIADD3 UR4, UPT, UPT, UR4, -0x2, URZ ;  /* 0xfffffffe04047890 */ /* 0x000fcc000fffe0ff */
[----:B------:R-:W-:-:S07]  /*19d0*/  IMAD.U32 R10, RZ, RZ, UR4 ;  /* 0x00000004ff0a7e24 */ /* 0x000fce000f8e00ff */
.L_x_507:
[----:B------:R-:W-:-:S13]  /*19e0*/  LOP3.LUT P2, RZ, R19, 0x7, RZ, 0xc0, !PT ;  /* 0x0000000713ff7812 */ /* 0x000fda000784c0ff */
[----:B------:R-:W-:Y:S05]  /*19f0*/  @!P2 BRA `(.L_x_506) ;  /* 0x000000000098a947 */ /* 0x000fea0003800000 */
[----:B------:R-:W-:-:S05]  /*1a00*/  VIADD R19, R9, 0xffffffff ;  /* 0xffffffff09137836 */ /* 0x000fca0000000000 */
[----:B------:R-:W-:Y:S01]  /*1a10*/  LOP3.LUT P2, RZ, R19, 0x3, RZ, 0xc0, !PT ;  /* 0x0000000313ff7812 */ /* 0x000fe2000784c0ff */
[----:B------:R-:W-:-:S12]  /*1a20*/  @!P1 BRA `(.L_x_509) ;  /* 0x00000000003c9947 */ /* 0x000fd80003800000 */
[C---:B------:R-:W-:Y:S01]  /*1a30*/  LEA R11, R10.reuse, R3, 0x2 ;  /* 0x000000030a0b7211 */ /* 0x040fe200078e10ff */
[C---:B------:R-:W-:Y:S02]  /*1a40*/  IMAD R15, R10.reuse, 0x4, R7 ;  /* 0x000000040a0f7824 */ /* 0x040fe400078e0207 */
[----:B------:R-:W-:Y:S02]  /*1a50*/  VIADD R10, R10, 0xfffffffc ;  /* 0xfffffffc0a0a7836 */ /* 0x000fe40000000000 */
        /* <DEDUP_REMOVED lines=12> */
.L_x_509:
[----:B------:R-:W-:Y:S05]  /*1b20*/  @!P2 BRA `(.L_x_506) ;  /* 0x00000000004ca947 */ /* 0x000fea0003800000 */
[----:B------:R-:W-:-:S04]  /*1b30*/  LOP3.LUT R9, R9, 0x1, RZ, 0xc0, !PT ;  /* 0x0000000109097812 */ /* 0x000fc800078ec0ff */
[----:B------:R-:W-:Y:S01]  /*1b40*/  ISETP.NE.U32.AND P2, PT, R9, 0x1, PT ;  /* 0x000000010900780c */ /* 0x000fe20003f45070 */
[----:B------:R-:W-:-:S12]  /*1b50*/  @!P0 BRA `(.L_x_510) ;  /* 0x0000000000288947 */ /* 0x000fd80003800000 */
[C---:B------:R-:W-:Y:S02]  /*1b60*/  IMAD R11, R10.reuse, 0x4, R7 ;  /* 0x000000040a0b7824 */ /* 0x040fe400078e0207 */
[C---:B------:R-:W-:Y:S02]  /*1b70*/  IMAD R13, R10.reuse, 0x4, R3 ;  /* 0x000000040a0d7824 */ /* 0x040fe400078e0203 */
[----:B------:R-:W-:Y:S01]  /*1b80*/  VIADD R10, R10, 0xfffffffe ;  /* 0xfffffffe0a0a7836 */ /* 0x000fe20000000000 */
[----:B------:R-:W-:Y:S04]  /*1b90*/  LDS R9, [R11+0x4] ;  /* 0x000004000b097984 */ /* 0x000fe80000000800 */
[----:B------:R-:W2:Y:S02]  /*1ba0*/  LDS R12, [R13] ;  /* 0x000000000d0c7984 */ /* 0x000ea40000000800 */
[----:B--2---:R-:W-:-:S05]  /*1bb0*/  IMAD.IADD R9, R9, 0x1, R12 ;  /* 0x0000000109097824 */ /* 0x004fca00078e020c */
[----:B------:R-:W-:Y:S04]  /*1bc0*/  STS [R11], R9 ;  /* 0x000000090b007388 */ /* 0x000fe80000000800 */
[----:B------:R-:W2:Y:S02]  /*1bd0*/  LDS R12, [R13+-0x4] ;  /* 0xfffffc000d0c7984 */ /* 0x000ea40000000800 */
[----:B--2---:R-:W-:-:S05]  /*1be0*/  IADD3 R12, PT, PT, R9, R12, RZ ;  /* 0x0000000c090c7210 */ /* 0x004fca0007ffe0ff */
[----:B------:R2:W-:Y:S02]  /*1bf0*/  STS [R11+-0x4], R12 ;  /* 0xfffffc0c0b007388 */ /* 0x0005e40000000800 */
.L_x_510:
[C---:B--2---:R-:W-:Y:S02]  /*1c00*/  @P2 IMAD R11, R10.reuse, 0x4, R3 ;  /* 0x000000040a0b2824 */ /* 0x044fe400078e0203 */
[----:B------:R-:W-:-:S03]  /*1c10*/  @P2 IMAD R10, R10, 0x4, R7 ;  /* 0x000000040a0a2824 */ /* 0x000fc600078e0207 */
[----:B------:R-:W-:Y:S04]  /*1c20*/  @P2 LDS R12, [R11] ;  /* 0x000000000b0c2984 */ /* 0x000fe80000000800 */
[----:B------:R-:W2:Y:S02]  /*1c30*/  @P2 LDS R9, [R10+0x4] ;  /* 0x000004000a092984 */ /* 0x000ea40000000800 */
[----:B--2---:R-:W-:-:S05]  /*1c40*/  @P2 IMAD.IADD R9, R9, 0x1, R12 ;  /* 0x0000000109092824 */ /* 0x004fca00078e020c */
[----:B------:R2:W-:Y:S02]  /*1c50*/  @P2 STS [R10], R9 ;  /* 0x000000090a002388 */ /* 0x0005e40000000800 */
.L_x_506:
[----:B------:R-:W-:Y:S05]  /*1c60*/  BSYNC.RECONVERGENT B0 ;  /* 0x0000000000007941 */ /* 0x000fea0003800200 */
.L_x_505:
[----:B-1----:R1:W3:Y:S01]  /*1c70*/  LDS R15, [R4] ;  /* 0x00000000040f7984 */ /* 0x0022e20000000800 */
[----:B--2---:R-:W-:Y:S01]  /*1c80*/  HFMA2 R9, -RZ, RZ, 0, 5.9604644775390625e-08 ;  /* 0x00000001ff097431 */ /* 0x004fe200000001ff */
[----:B------:R-:W-:Y:S04]  /*1c90*/  BSSY.RECONVERGENT B0, `(.L_x_511) ;  /* 0x0000051000007945 */ /* 0x000fe80003800200 */
[----:B------:R-:W-:-:S04]  /*1ca0*/  SHF.L.U32 R9, R9, R0, RZ ;  /* 0x0000000009097219 */ /* 0x000fc800000006ff */
[----:B------:R-:W-:-:S13]  /*1cb0*/  ISETP.GE.AND P2, PT, R2, R9, PT ;  /* 0x000000090200720c */ /* 0x000fda0003f46270 */
[----:B-1----:R-:W-:Y:S05]  /*1cc0*/  @P2 BRA `(.L_x_512) ;  /* 0x0000000400342947 */ /* 0x002fea0003800000 */
[----:B------:R-:W1:Y:S01]  /*1cd0*/  LDS R14, [R8+0x4] ;  /* 0x00000400080e7984 */ /* 0x000e620000000800 */
[----:B------:R-:W-:Y:S02]  /*1ce0*/  IMAD.MOV.U32 R9, RZ, RZ, -0x1 ;  /* 0xffffffffff097424 */ /* 0x000fe400078e00ff */
[----:B------:R-:W-:-:S03]  /*1cf0*/  IMAD.IADD R13, R2, 0x1, R5 ;  /* 0x00000001020d7824 */ /* 0x000fc600078e0205 */
[C---:B---3--:R-:W-:Y:S02]  /*1d00*/  SHF.L.U32 R12, R9.reuse, R15, RZ ;  /* 0x0000000f090c7219 */ /* 0x048fe400000006ff */
[----:B-1----:R-:W-:-:S07]  /*1d10*/  SHF.L.U32 R9, R9, R14, RZ ;  /* 0x0000000e09097219 */ /* 0x002fce00000006ff */
.L_x_521:
[----:B------:R-:W-:Y:S01]  /*1d20*/  IMAD.IADD R22, R13, 0x1, -R5 ;  /* 0x000000010d167824 */ /* 0x000fe200078e0a05 */
[----:B------:R-:W-:Y:S01]  /*1d30*/  LOP3.LUT R10, RZ, R12, RZ, 0x33, !PT ;  /* 0x0000000cff0a7212 */ /* 0x000fe200078e33ff */
[----:B------:R-:W-:Y:S01]  /*1d40*/  BSSY.RECONVERGENT B1, `(.L_x_513) ;  /* 0x000001c000017945 */ /* 0x000fe20003800200 */
[----:B------:R-:W-:Y:S02]  /*1d50*/  IMAD.MOV.U32 R20, RZ, RZ, RZ ;  /* 0x000000ffff147224 */ /* 0x000fe400078e00ff */
[----:B------:R-:W-:-:S04]  /*1d60*/  SHF.R.S32.HI R21, RZ, R14, R22 ;  /* 0x0000000eff157219 */ /* 0x000fc80000011416 */
[----:B------:R-:W-:-:S13]  /*1d70*/  LOP3.LUT P2, R23, R21, RZ, R10, 0xa0, !PT ;  /* 0x000000ff15177212 */ /* 0x000fda000784a00a */
[----:B------:R-:W-:Y:S05]  /*1d80*/  @!P2 BRA `(.L_x_514) ;  /* 0x00000000005ca947 */ /* 0x000fea0003800000 */
[----:B------:R-:W-:Y:S01]  /*1d90*/  BSSY.RECONVERGENT B2, `(.L_x_515) ;  /* 0x0000009000027945 */ /* 0x000fe20003800200 */
[----:B------:R-:W-:Y:S01]  /*1da0*/  MOV R27, R15 ;  /* 0x0000000f001b7202 */ /* 0x000fe20000000f00 */
[----:B------:R-:W-:-:S07]  /*1db0*/  IMAD.MOV.U32 R25, RZ, RZ, R23 ;  /* 0x000000ffff197224 */ /* 0x000fce00078e0017 */
.L_x_516:
[----:B------:R-:W-:Y:S01]  /*1dc0*/  LOP3.LUT R10, R25, 0x1, RZ, 0xc0, !PT ;  /* 0x00000001190a7812 */ /* 0x000fe200078ec0ff */
[----:B------:R-:W-:Y:S01]  /*1dd0*/  IMAD.MOV.U32 R11, RZ, RZ, R27 ;  /* 0x000000ffff0b7224 */ /* 0x000fe200078e001b */
[----:B------:R-:W-:Y:S01]  /*1de0*/  SHF.R.U32.HI R25, RZ, 0x1, R25 ;  /* 0x00000001ff197819 */ /* 0x000fe20000011619 */
[----:B------:R-:W-:Y:S01]  /*1df0*/  VIADD R27, R27, 0xffffffff ;  /* 0xffffffff1b1b7836 */ /* 0x000fe20000000000 */
[----:B------:R-:W-:-:S13]  /*1e00*/  ISETP.NE.U32.AND P2, PT, R10, 0x1, PT ;  /* 0x000000010a00780c */ /* 0x000fda0003f45070 */
[----:B------:R-:W-:Y:S05]  /*1e10*/  @P2 BRA `(.L_x_516) ;  /* 0xfffffffc00e82947 */ /* 0x000fea000383ffff */
[----:B------:R-:W-:Y:S05]  /*1e20*/  BSYNC.RECONVERGENT B2 ;  /* 0x0000000000027941 */ /* 0x000fea0003800200 */
.L_x_515:
[----:B------:R-:W1:Y:S01]  /*1e30*/  LDS R29, [R8] ;  /* 0x00000000081d7984 */ /* 0x000e620000000800 */
[----:B------:R-:W-:Y:S01]  /*1e40*/  IMAD R24, R11, 0x4, R6 ;  /* 0x000000040b187824 */ /* 0x000fe200078e0206 */
[-C--:B------:R-:W-:Y:S01]  /*1e50*/  IADD3 R26, PT, PT, R27, R14.reuse, RZ ;  /* 0x0000000e1b1a7210 */ /* 0x080fe20007ffe0ff */
[----:B------:R-:W2:Y:S01]  /*1e60*/  LDC.64 R10, c[0x0][0x388] ;  /* 0x0000e200ff0a7b82 */ /* 0x000ea20000000a00 */
[----:B------:R-:W-:Y:S02]  /*1e70*/  SHF.L.U32 R25, R25, R14, RZ ;  /* 0x0000000e19197219 */ /* 0x000fe400000006ff */
[----:B------:R-:W3:Y:S01]  /*1e80*/  LDS R20, [R24+-0x4] ;  /* 0xfffffc0018147984 */ /* 0x000ee20000000800 */
[----:B-1----:R-:W-:-:S04]  /*1e90*/  SHF.R.S32.HI R29, RZ, R29, R22 ;  /* 0x0000001dff1d7219 */ /* 0x002fc80000011416 */
[----:B------:R-:W-:-:S04]  /*1ea0*/  SHF.L.U32 R29, R29, R26, RZ ;  /* 0x0000001a1d1d7219 */ /* 0x000fc800000006ff */
[----:B---3--:R-:W-:Y:S02]  /*1eb0*/  IADD3 R25, PT, PT, R29, R25, R20 ;  /* 0x000000191d197210 */ /* 0x008fe40007ffe014 */
[----:B------:R-:W-:-:S05]  /*1ec0*/  LOP3.LUT R20, R22, R9, RZ, 0x30, !PT ;  /* 0x0000000916147212 */ /* 0x000fca00078e30ff */
[----:B------:R-:W-:-:S04]  /*1ed0*/  IMAD.IADD R25, R20, 0x1, R25 ;  /* 0x0000000114197824 */ /* 0x000fc800078e0219 */
[----:B--2---:R-:W-:-:S05]  /*1ee0*/  IMAD.WIDE R10, R25, 0x4, R10 ;  /* 0x00000004190a7825 */ /* 0x004fca00078e020a */
[----:B------:R1:W5:Y:S02]  /*1ef0*/  LDG.E R20, desc[UR6][R10.64] ;  /* 0x000000060a147981 */ /* 0x000364000c1e1900 */
.L_x_514:
[----:B------:R-:W-:Y:S05]  /*1f00*/  BSYNC.RECONVERGENT B1 ;  /* 0x0000000000017941 */ /* 0x000fea0003800200 */
.L_x_513:
[----:B------:R-:W-:Y:S01]  /*1f10*/  LOP3.LUT R21, R12, R21, RZ, 0xfc, !PT ;  /* 0x000000150c157212 */ /* 0x000fe200078efcff */
[----:B------:R-:W-:Y:S03]  /*1f20*/  BSSY.RECONVERGENT B1, `(.L_x_517) ;  /* 0x000001b000017945 */ /* 0x000fe60003800200 */
[----:B------:R-:W-:Y:S01]  /*1f30*/  ISETP.NE.AND P2, PT, R21, -0x1, PT ;  /* 0xffffffff1500780c */ /* 0x000fe20003f45270 */
[----:B------:R-:W-:-:S12]  /*1f40*/  IMAD.MOV.U32 R21, RZ, RZ, RZ ;  /* 0x000000ffff157224 */ /* 0x000fd800078e00ff */
[----:B------:R-:W-:Y:S05]  /*1f50*/  @!P2 BRA `(.L_x_518) ;  /* 0x00000000005ca947 */ /* 0x000fea0003800000 */
[----:B------:R-:W-:Y:S01]  /*1f60*/  BSSY.RECONVERGENT B2, `(.L_x_519) ;  /* 0x0000009000027945 */ /* 0x000fe20003800200 */
[----:B------:R-:W-:Y:S02]  /*1f70*/  VIADD R23, R23, 0x1 ;  /* 0x0000000117177836 */ /* 0x000fe40000000000 */
[----:B------:R-:W-:-:S07]  /*1f80*/  IMAD.MOV.U32 R25, RZ, RZ, R15 ;  /* 0x000000ffff197224 */ /* 0x000fce00078e000f */
.L_x_520:
[----:B-1----:R-:W-:Y:S02]  /*1f90*/  LOP3.LUT R10, R23, 0x1, RZ, 0xc0, !PT ;  /* 0x00000001170a7812 */ /* 0x002fe400078ec0ff */
[----:B------:R-:W-:Y:S01]  /*1fa0*/  MOV R11, R25 ;  /* 0x00000019000b7202 */ /* 0x000fe20000000f00 */
[----:B------:R-:W-:Y:S01]  /*1fb0*/  VIADD R25, R25, 0xffffffff ;  /* 0xffffffff19197836 */ /* 0x000fe20000000000 */
[----:B------:R-:W-:Y:S02]  /*1fc0*/  ISETP.NE.U32.AND P2, PT, R10, 0x1, PT ;  /* 0x000000010a00780c */ /* 0x000fe40003f45070 */
[----:B------:R-:W-:-:S11]  /*1fd0*/  SHF.R.U32.HI R23, RZ, 0x1, R23 ;  /* 0x00000001ff177819 */ /* 0x000fd60000011617 */
[----:B------:R-:W-:Y:S05]  /*1fe0*/  @P2 BRA `(.L_x_520) ;  /* 0xfffffffc00e82947 */ /* 0x000fea000383ffff */
[----:B------:R-:W-:Y:S05]  /*1ff0*/  BSYNC.RECONVERGENT B2 ;  /* 0x0000000000027941 */ /* 0x000fea0003800200 */
.L_x_519:
[----:B------:R-:W1:Y:S01]  /*2000*/  LDS R27, [R8] ;  /* 0x00000000081b7984 */ /* 0x000e620000000800 */
[----:B------:R-:W-:Y:S01]  /*2010*/  IMAD R24, R11, 0x4, R6 ;  /* 0x000000040b187824 */ /* 0x000fe200078e0206 */
[----:B------:R-:W-:Y:S01]  /*2020*/  SHF.L.U32 R23, R23, R14, RZ ;  /* 0x0000000e17177219 */ /* 0x000fe200000006ff */
[----:B------:R-:W2:Y:S01]  /*2030*/  LDC.64 R10, c[0x0][0x388] ;  /* 0x0000e200ff0a7b82 */ /* 0x000ea20000000a00 */
[----:B------:R-:W-:Y:S02]  /*2040*/  IMAD.IADD R26, R25, 0x1, R14 ;  /* 0x00000001191a7824 */ /* 0x000fe400078e020e */
[----:B------:R-:W3:Y:S01]  /*2050*/  LDS R21, [R24+-0x4] ;  /* 0xfffffc0018157984 */ /* 0x000ee20000000800 */
[----:B-1----:R-:W-:Y:S02]  /*2060*/  SHF.R.S32.HI R27, RZ, R27, R22 ;  /* 0x0000001bff1b7219 */ /* 0x002fe40000011416 */
[----:B------:R-:W-:Y:S02]  /*2070*/  LOP3.LUT R22, R22, R9, RZ, 0x30, !PT ;  /* 0x0000000916167212 */ /* 0x000fe400078e30ff */
[----:B------:R-:W-:-:S04]  /*2080*/  SHF.L.U32 R26, R27, R26, RZ ;  /* 0x0000001a1b1a7219 */ /* 0x000fc800000006ff */
[----:B---3--:R-:W-:-:S04]  /*2090*/  IADD3 R21, PT, PT, R26, R23, R21 ;  /* 0x000000171a157210 */ /* 0x008fc80007ffe015 */
[----:B------:R-:W-:-:S05]  /*20a0*/  IADD3 R21, PT, PT, R22, R21, RZ ;  /* 0x0000001516157210 */ /* 0x000fca0007ffe0ff */
[----:B--2---:R-:W-:-:S05]  /*20b0*/  IMAD.WIDE R10, R21, 0x4, R10 ;  /* 0x00000004150a7825 */ /* 0x004fca00078e020a */
[----:B------:R2:W5:Y:S02]  /*20c0*/  LDG.E R21, desc[UR6][R10.64] ;  /* 0x000000060a157981 */ /* 0x000564000c1e1900 */
.L_x_518:
[----:B------:R-:W-:Y:S05]  /*20d0*/  BSYNC.RECONVERGENT B1 ;  /* 0x0000000000017941 */ /* 0x000fea0003800200 */
.L_x_517:
[----:B-12---:R-:W1:Y:S02]  /*20e0*/  LDC.64 R10, c[0x0][0x388] ;  /* 0x0000e200ff0a7b82 */ /* 0x006e640000000a00 */
[----:B-1----:R-:W-:-:S05]  /*20f0*/  IMAD.WIDE R10, R13, 0x4, R10 ;  /* 0x000000040d0a7825 */ /* 0x002fca00078e020a */
[----:B------:R-:W2:Y:S01]  /*2100*/  LDG.E R23, desc[UR6][R10.64] ;  /* 0x000000060a177981 */ /* 0x000ea2000c1e1900 */
[----:B-----5:R-:W-:Y:S01]  /*2110*/  FADD R20, R21, R20 ;  /* 0x0000001415147221 */ /* 0x020fe20000000000 */
[----:B------:R-:W-:Y:S02]  /*2120*/  IMAD.MOV.U32 R21, RZ, RZ, 0x1 ;  /* 0x00000001ff157424 */ /* 0x000fe400078e00ff */
[----:B------:R-:W-:Y:S02]  /*2130*/  VIADD R13, R13, 0x20 ;  /* 0x000000200d0d7836 */ /* 0x000fe40000000000 */
[----:B--2---:R-:W-:Y:S01]  /*2140*/  FFMA R23, R20, -0.5, R23 ;  /* 0xbf00000014177823 */ /* 0x004fe20000000017 */
[----:B------:R-:W-:-:S04]  /*2150*/  SHF.L.U32 R20, R21, R0, RZ ;  /* 0x0000000015147219 */ /* 0x000fc800000006ff */
[----:B------:R1:W-:Y:S01]  /*2160*/  STG.E desc[UR6][R10.64], R23 ;  /* 0x000000170a007986 */ /* 0x0003e2000c101906 */
[----:B------:R-:W-:-:S05]  /*2170*/  IMAD.IADD R20, R20, 0x1, R5 ;  /* 0x0000000114147824 */ /* 0x000fca00078e0205 */
[----:B------:R-:W-:-:S13]  /*2180*/  ISETP.GE.AND P2, PT, R13, R20, PT ;  /* 0x000000140d00720c */ /* 0x000fda0003f46270 */
[----:B-1----:R-:W-:Y:S05]  /*2190*/  @!P2 BRA `(.L_x_521) ;  /* 0xfffffff800e0a947 */ /* 0x002fea000383ffff */
.L_x_512:
[----:B------:R-:W-:Y:S05]  /*21a0*/  BSYNC.RECONVERGENT B0 ;  /* 0x0000000000007941 */ /* 0x000fea0003800200 */
.L_x_511:
[----:B------:R-:W-:Y:S01]  /*21b0*/  ISETP.NE.AND P2, PT, R2, RZ, PT ;  /* 0x000000ff0200720c */ /* 0x000fe20003f45270 */
[----:B------:R-:W-:-:S12]  /*21c0*/  VIADD R0, R0, 0xffffffff ;  /* 0xffffffff00007836 */ /* 0x000fd80000000000 */
[----:B---3--:R-:W-:-:S05]  /*21d0*/  @!P2 IADD3 R15, PT, PT, R15, -0x1, RZ ;  /* 0xffffffff0f0fa810 */ /* 0x008fca0007ffe0ff */
[C---:B------:R-:W-:Y:S01]  /*21e0*/  IMAD R5, R15.reuse, 0x4, R6 ;  /* 0x000000040f057824 */ /* 0x040fe200078e0206 */
[----:B------:R1:W-:Y:S01]  /*21f0*/  @!P2 STS [R4], R15 ;  /* 0x0000000f0400a388 */ /* 0x0003e20000000800 */
[----:B------:R-:W-:-:S04]  /*2200*/  ISETP.GT.AND P2, PT, R15, RZ, PT ;  /* 0x000000ff0f00720c */ /* 0x000fc80003f44270 */
[----:B------:R-:W2:Y:S09]  /*2210*/  LDS R5, [R5] ;  /* 0x0000000005057984 */ /* 0x000eb20000000800 */
[----:B-1----:R-:W-:Y:S05]  /*2220*/  @P2 BRA `(.L_x_522) ;  /* 0xfffffff400302947 */ /* 0x002fea000383ffff */
[----:B------:R-:W-:Y:S05]  /*2230*/  EXIT ;  /* 0x000000000000794d */ /* 0x000fea0003800000 */
.L_x_523:
        /* <DEDUP_REMOVED lines=12> */
.L_x_900:


//--------------------- .text._Z12hierarchize5iiPfii --------------------------
	.section	.text._Z12hierarchize5iiPfii,"ax",@progbits
	.align	128
        .global         _Z12hierarchize5iiPfii
        .type           _Z12hierarchize5iiPfii,@function
        .size           _Z12hierarchize5iiPfii,(.L_x_901 - _Z12hierarchize5iiPfii)
        .other          _Z12hierarchize5iiPfii,@"STO_CUDA_ENTRY STV_DEFAULT"
_Z12hierarchize5iiPfii:
.text._Z12hierarchize5iiPfii:
[----:B------:R-:W-:Y:S08]  /*0000*/  LDC R1, c[0x0][0x37c] ;  /* 0x0000df00ff017b82 */ /* 0x000ff00000000800 */
[----:B------:R-:W0:Y:S01]  /*0010*/  LDC.64 R2, c[0x0][0x380] ;  /* 0x0000e000ff027b82 */ /* 0x000e220000000a00 */
[----:B------:R-:W1:Y:S01]  /*0020*/  S2R R12, SR_CTAID.X ;  /* 0x00000000000c7919 */ /* 0x000e620000002500 */
[----:B------:R-:W1:Y:S01]  /*0030*/  LDCU UR6, c[0x0][0x360] ;  /* 0x00006c00ff0677ac */ /* 0x000e620008000800 */
[----:B------:R-:W1:Y:S05]  /*0040*/  S2R R7, SR_TID.X ;  /* 0x0000000000077919 */ /* 0x000e6a0000002100 */
[----:B------:R-:W2:Y:S01]  /*0050*/  LDC R4, c[0x0][0x394] ;  /* 0x0000e500ff047b82 */ /* 0x000ea20000000800 */
[----:B0-----:R-:W-:-:S04]  /*0060*/  VIADD R16, R2, 0xffffffff ;  /* 0xffffffff02107836 */ /* 0x001fc80000000000 */
[----:B--2---:R-:W-:-:S04]  /*0070*/  IMAD R0, R16, R3, R4 ;  /* 0x0000000310007224 */ /* 0x004fc800078e0204 */
        /* <DEDUP_REMOVED lines=8> */
[----:B------:R-:W-:Y:S01]  /*0100*/  IMAD.MOV.U32 R15, RZ, RZ, 0x320 ;  /* 0x00000320ff0f7424 */ /* 0x000fe200078e00ff */
[C---:B------:R-:W-:Y:S01]  /*0110*/  SHF.L.U32 R6, R5.reuse, R4, RZ ;  /* 0x0000000405067219 */ /* 0x040fe200000006ff */
[----:B------:R-:W-:Y:S01]  /*0120*/  VIADD R0, R5, 0x1 ;  /* 0x0000000105007836 */ /* 0x000fe20000000000 */
[----:B------:R-:W-:Y:S01]  /*0130*/  LOP3.LUT R9, R12, 0x1f, RZ, 0xc0, !PT ;  /* 0x0000001f0c097812 */ /* 0x000fe200078ec0ff */
[----:B------:R-:W-:-:S03]  /*0140*/  IMAD R13, R4, 0x4, R15 ;  /* 0x00000004040d7824 */ /* 0x000fc600078e020f */
[----:B------:R-:W-:-:S03]  /*0150*/  SHF.L.U32 R0, R0, R4, RZ ;  /* 0x0000000400007219 */ /* 0x000fc600000006ff */
[----:B------:R-:W0:Y:S02]  /*0160*/  LDC R13, c[0x3][R13] ;  /* 0x00c000000d0d7b82 */ /* 0x000e240000000800 */
[C---:B0-----:R-:W-:Y:S01]  /*0170*/  IADD3 R11, PT, PT, R13.reuse, R6, RZ ;  /* 0x000000060d0b7210 */ /* 0x041fe20007ffe0ff */
[----:B------:R-:W-:-:S04]  /*0180*/  IMAD.IADD R0, R13, 0x1, R0 ;  /* 0x000000010d007824 */ /* 0x000fc800078e0200 */
[----:B------:R-:W-:-:S05]  /*0190*/  IMAD.IADD R10, R9, 0x1, R11 ;  /* 0x00000001090a7824 */ /* 0x000fca00078e020b */
[----:B------:R-:W-:-:S13]  /*01a0*/  ISETP.GE.AND P0, PT, R10, R0, PT ;  /* 0x000000000a00720c */ /* 0x000fda0003f06270 */
[----:B------:R-:W-:Y:S05]  /*01b0*/  @P0 EXIT ;  /* 0x000000000000094d */ /* 0x000fea0003800000 */
[----:B------:R-:W0:Y:S01]  /*01c0*/  S2UR UR5, SR_CgaCtaId ;  /* 0x00000000000579c3 */ /* 0x000e220000008800 */
[----:B------:R-:W-:Y:S01]  /*01d0*/  SHF.R.U32.HI R4, RZ, 0x5, R7 ;  /* 0x00000005ff047819 */ /* 0x000fe20000011607 */
[----:B------:R-:W-:Y:S01]  /*01e0*/  UMOV UR4, 0x400 ;  /* 0x0000040000047882 */ /* 0x000fe20000000000 */
[----:B------:R-:W-:Y:S01]  /*01f0*/  ISETP.NE.AND P0, PT, R9, RZ, PT ;  /* 0x000000ff0900720c */ /* 0x000fe20003f05270 */
[----:B------:R-:W-:Y:S01]  /*0200*/  IMAD.IADD R18, R2, 0x1, R3 ;  /* 0x0000000102127824 */ /* 0x000fe200078e0203 */
[----:B------:R-:W-:Y:S01]  /*0210*/  BSSY.RECONVERGENT B0, `(.L_x_524) ;  /* 0x0000120000007945 */ /* 0x000fe20003800200 */
[----:B------:R-:W-:Y:S02]  /*0220*/  IMAD R5, R4, R2, RZ ;  /* 0x0000000204057224 */ /* 0x000fe400078e02ff */
[----:B------:R-:W1:Y:S01]  /*0230*/  LDC R17, c[0x0][0x390] ;  /* 0x0000e400ff117b82 */ /* 0x000e620000000800 */
[----:B------:R-:W-:Y:S02]  /*0240*/  IMAD R19, R18, UR6, RZ ;  /* 0x0000000612137c24 */ /* 0x000fe4000f8e02ff */
[----:B------:R-:W-:Y:S01]  /*0250*/  IADD3 R18, PT, PT, R4, R5, RZ ;  /* 0x0000000504127210 */ /* 0x000fe20007ffe0ff */
[----:B0-----:R-:W-:-:S06]  /*0260*/  ULEA UR4, UR5, UR4, 0x18 ;  /* 0x0000000405047291 */ /* 0x001fcc000f8ec0ff */
[----:B------:R-:W-:-:S05]  /*0270*/  LEA R8, R5, UR4, 0x2 ;  /* 0x0000000405087c11 */ /* 0x000fca000f8e10ff */
[----:B-1----:R-:W-:Y:S02]  /*0280*/  IMAD R7, R17, 0x4, R8 ;  /* 0x0000000411077824 */ /* 0x002fe400078e0208 */
[----:B------:R-:W-:-:S03]  /*0290*/  IMAD R17, R2, UR6, RZ ;  /* 0x0000000602117c24 */ /* 0x000fc6000f8e02ff */
[----:B------:R0:W1:Y:S02]  /*02a0*/  @P0 LDS R14, [R7] ;  /* 0x00000000070e0984 */ /* 0x0000640000000800 */
[----:B------:R-:W-:-:S05]  /*02b0*/  SHF.R.U32.HI R17, RZ, 0x5, R17 ;  /* 0x00000005ff117819 */ /* 0x000fca0000011611 */
[----:B------:R-:W-:Y:S01]  /*02c0*/  IMAD R5, R4, R3, R17 ;  /* 0x0000000304057224 */ /* 0x000fe200078e0211 */
[----:B------:R-:W-:-:S04]  /*02d0*/  LEA.HI R4, R19, R18, RZ, 0x1b ;  /* 0x0000001213047211 */ /* 0x000fc800078fd8ff */
[----:B------:R-:W-:Y:S02]  /*02e0*/  LEA R5, R5, UR4, 0x2 ;  /* 0x0000000405057c11 */ /* 0x000fe4000f8e10ff */
[----:B------:R-:W-:Y:S01]  /*02f0*/  LEA R4, R4, UR4, 0x2 ;  /* 0x0000000404047c11 */ /* 0x000fe2000f8e10ff */
[----:B0-----:R-:W-:Y:S06]  /*0300*/  @P0 BRA `(.L_x_525) ;  /* 0x0000001000400947 */ /* 0x001fec0003800000 */
[----:B------:R-:W-:Y:S01]  /*0310*/  BSSY.RECONVERGENT B1, `(.L_x_526) ;  /* 0x0000009000017945 */ /* 0x000fe20003800200 */
[----:B-1----:R-:W-:-:S07]  /*0320*/  IMAD.MOV.U32 R14, RZ, RZ, RZ ;  /* 0x000000ffff0e7224 */ /* 0x002fce00078e00ff */
.L_x_527:
[C---:B------:R-:W-:Y:S01]  /*0330*/  IMAD R18, R14.reuse, 0x4, R15 ;  /* 0x000000040e127824 */ /* 0x040fe200078e020f */
[----:B------:R-:W-:-:S03]  /*0340*/  ISETP.LT.AND P1, PT, R14, R3, PT ;  /* 0x000000030e00720c */ /* 0x000fc60003f21270 */
[----:B------:R-:W0:Y:S02]  /*0350*/  LDC R17, c[0x3][R18] ;  /* 0x00c0000012117b82 */ /* 0x000e240000000800 */
[----:B0-----:R-:W-:Y:S01]  /*0360*/  ISETP.GT.AND P0, PT, R17, R10, PT ;  /* 0x0000000a1100720c */ /* 0x001fe20003f04270 */
[----:B------:R-:W-:Y:S02]  /*0370*/  IMAD.MOV.U32 R17, RZ, RZ, R14 ;  /* 0x000000ffff117224 */ /* 0x000fe400078e000e */
[----:B------:R-:W-:-:S10]  /*0380*/  VIADD R14, R14, 0x1 ;  /* 0x000000010e0e7836 */ /* 0x000fd40000000000 */
[----:B------:R-:W-:Y:S05]  /*0390*/  @!P0 BRA P1, `(.L_x_527) ;  /* 0xfffffffc00e48947 */ /* 0x000fea000083ffff */
[----:B------:R-:W-:Y:S05]  /*03a0*/  BSYNC.RECONVERGENT B1 ;  /* 0x0000000000017941 */ /* 0x000fea0003800200 */
.L_x_526:
[C---:B------:R-:W-:Y:S01]  /*03b0*/  ISETP.GE.AND P0, PT, R2.reuse, 0x2, PT ;  /* 0x000000020200780c */ /* 0x040fe20003f06270 */
[----:B------:R-:W-:Y:S01]  /*03c0*/  VIADD R17, R17, 0xffffffff ;  /* 0xffffffff11117836 */ /* 0x000fe20000000000 */
[----:B------:R-:W-:-:S11]  /*03d0*/  IADD3 R3, PT, PT, R2, -0x2, RZ ;  /* 0xfffffffe02037810 */ /* 0x000fd60007ffe0ff */
[----:B------:R-:W-:Y:S05]  /*03e0*/  @!P0 BRA `(.L_x_528) ;  /* 0x00000000008c8947 */ /* 0x000fea0003800000 */
[----:B------:R-:W0:Y:S01]  /*03f0*/  LDC R15, c[0x3][R18+-0x4] ;  /* 0x00ffff00120f7b82 */ /* 0x000e220000000800 */
[----:B------:R-:W-:Y:S02]  /*0400*/  IMAD.MOV.U32 R14, RZ, RZ, R17 ;  /* 0x000000ffff0e7224 */ /* 0x000fe400078e0011 */
[----:B0-----:R-:W-:Y:S02]  /*0410*/  IMAD.IADD R2, R10, 0x1, -R15 ;  /* 0x000000010a027824 */ /* 0x001fe400078e0a0f */
[----:B------:R-:W-:-:S03]  /*0420*/  IMAD.MOV.U32 R15, RZ, RZ, R3 ;  /* 0x000000ffff0f7224 */ /* 0x000fc600078e0003 */
[----:B------:R-:W-:-:S07]  /*0430*/  SHF.R.S32.HI R2, RZ, R17, R2 ;  /* 0x00000011ff027219 */ /* 0x000fce0000011402 */
.L_x_532:
[----:B0-----:R-:W0:Y:S01]  /*0440*/  LDCU UR4, c[0x0][0x384] ;  /* 0x00007080ff0477ac */ /* 0x001e220008000800 */
[----:B------:R-:W-:Y:S01]  /*0450*/  BSSY.RECONVERGENT B1, `(.L_x_529) ;  /* 0x0000014000017945 */ /* 0x000fe20003800200 */
[----:B------:R-:W-:Y:S02]  /*0460*/  IMAD.MOV.U32 R20, RZ, RZ, RZ ;  /* 0x000000ffff147224 */ /* 0x000fe400078e00ff */
[----:B0-----:R-:W-:-:S05]  /*0470*/  IMAD R22, R15, UR4, RZ ;  /* 0x000000040f167c24 */ /* 0x001fca000f8e02ff */
[----:B------:R-:W-:-:S05]  /*0480*/  IADD3 R18, PT, PT, R22, R14, RZ ;  /* 0x0000000e16127210 */ /* 0x000fca0007ffe0ff */
[----:B------:R-:W-:-:S04]  /*0490*/  IMAD.SHL.U32 R18, R18, 0x4, RZ ;  /* 0x0000000412127824 */ /* 0x000fc800078e00ff */
[----:B------:R-:W0:Y:S02]  /*04a0*/  LDC R19, c[0x3][R18] ;  /* 0x00c0000012137b82 */ /* 0x000e240000000800 */
[----:B0-----:R-:W-:-:S13]  /*04b0*/  ISETP.GE.AND P0, PT, R2, R19, PT ;  /* 0x000000130200720c */ /* 0x001fda0003f06270 */
[----:B------:R-:W-:Y:S05]  /*04c0*/  @!P0 BRA `(.L_x_530) ;  /* 0x0000000000308947 */ /* 0x000fea0003800000 */
[----:B------:R-:W-:Y:S01]  /*04d0*/  BSSY.RECONVERGENT B2, `(.L_x_530) ;  /* 0x000000b000027945 */ /* 0x000fe20003800200 */
[----:B------:R-:W-:Y:S02]  /*04e0*/  IMAD.MOV.U32 R20, RZ, RZ, RZ ;  /* 0x000000ffff147224 */ /* 0x000fe400078e00ff */
[----:B------:R-:W-:-:S07]  /*04f0*/  IMAD.MOV.U32 R17, RZ, RZ, R14 ;  /* 0x000000ffff117224 */ /* 0x000fce00078e000e */
.L_x_531:
[----:B------:R-:W-:Y:S01]  /*0500*/  IADD3 R18, PT, PT, R22, R17, RZ ;  /* 0x0000001116127210 */ /* 0x000fe20007ffe0ff */
[----:B------:R-:W-:Y:S02]  /*0510*/  IMAD.IADD R20, R20, 0x1, R19 ;  /* 0x0000000114147824 */ /* 0x000fe400078e0213 */
[----:B------:R-:W-:Y:S02]  /*0520*/  VIADD R17, R17, 0xffffffff ;  /* 0xffffffff11117836 */ /* 0x000fe40000000000 */
[----:B------:R-:W-:-:S04]  /*0530*/  IMAD.SHL.U32 R18, R18, 0x4, RZ ;  /* 0x0000000412127824 */ /* 0x000fc800078e00ff */
[----:B------:R-:W0:Y:S02]  /*0540*/  LDC R19, c[0x3][R18+-0x4] ;  /* 0x00ffff0012137b82 */ /* 0x000e240000000800 */
[----:B0-----:R-:W-:-:S05]  /*0550*/  IMAD.IADD R21, R20, 0x1, R19 ;  /* 0x0000000114157824 */ /* 0x001fca00078e0213 */
[----:B------:R-:W-:-:S13]  /*0560*/  ISETP.GE.AND P0, PT, R2, R21, PT ;  /* 0x000000150200720c */ /* 0x000fda0003f06270 */
[----:B------:R-:W-:Y:S05]  /*0570*/  @P0 BRA `(.L_x_531) ;  /* 0xfffffffc00e00947 */ /* 0x000fea000383ffff */
[----:B------:R-:W-:Y:S05]  /*0580*/  BSYNC.RECONVERGENT B2 ;  /* 0x0000000000027941 */ /* 0x000fea0003800200 */
.L_x_530:
[----:B------:R-:W-:Y:S05]  /*0590*/  BSYNC.RECONVERGENT B1 ;  /* 0x0000000000017941 */ /* 0x000fea0003800200 */
.L_x_529:
        /* <DEDUP_REMOVED lines=8> */
.L_x_528:
[----:B0-----:R-:W0:Y:S01]  /*0620*/  LDC R19, c[0x0][0x380] ;  /* 0x0000e000ff137b82 */ /* 0x001e220000000800 */
[----:B------:R-:W-:Y:S01]  /*0630*/  STS [R8], R17 ;  /* 0x0000001108007388 */ /* 0x000fe20000000800 */
[C---:B0-----:R-:W-:Y:S01]  /*0640*/  LEA R2, R19.reuse, R4, 0x2 ;  /* 0x0000000413027211 */ /* 0x041fe200078e10ff */
[C---:B------:R-:W-:Y:S01]  /*0650*/  IMAD R14, R19.reuse, 0x4, R8 ;  /* 0x00000004130e7824 */ /* 0x040fe200078e0208 */
[----:B------:R-:W-:-:S03]  /*0660*/  ISETP.GE.AND P0, PT, R19, 0x2, PT ;  /* 0x000000021300780c */ /* 0x000fc60003f06270 */
[----:B------:R-:W-:Y:S04]  /*0670*/  STS [R2], RZ ;  /* 0x000000ff02007388 */ /* 0x000fe80000000800 */
[----:B------:R-:W0:Y:S04]  /*0680*/  LDS R15, [R14+-0x4] ;  /* 0xfffffc000e0f7984 */ /* 0x000e280000000800 */
[----:B0-----:R0:W-:Y:S02]  /*0690*/  STS [R2+-0x4], R15 ;  /* 0xfffffc0f02007388 */ /* 0x0011e40000000800 */
[----:B------:R-:W-:Y:S05]  /*06a0*/  @!P0 BRA `(.L_x_533) ;  /* 0x0000000400348947 */ /* 0x000fea0003800000 */
[----:B------:R-:W-:Y:S02]  /*06b0*/  ISETP.GE.U32.AND P2, PT, R3, 0x7, PT ;  /* 0x000000070300780c */ /* 0x000fe40003f46070 */
[----:B------:R-:W-:-:S04]  /*06c0*/  LOP3.LUT R20, R16, 0x7, RZ, 0xc0, !PT ;  /* 0x0000000710147812 */ /* 0x000fc800078ec0ff */
[----:B------:R-:W-:-:S07]  /*06d0*/  ISETP.NE.AND P1, PT, R20, RZ, PT ;  /* 0x000000ff1400720c */ /* 0x000fce0003f25270 */
[----:B------:R-:W-:Y:S06]  /*06e0*/  @!P2 BRA `(.L_x_534) ;  /* 0x000000000080a947 */ /* 0x000fec0003800000 */
[----:B------:R-:W-:Y:S01]  /*06f0*/  LOP3.LUT R22, R16, 0xfffffff8, RZ, 0xc0, !PT ;  /* 0xfffffff810167812 */ /* 0x000fe200078ec0ff */
[----:B------:R-:W-:-:S06]  /*0700*/  UMOV UR4, URZ ;  /* 0x000000ff00047c82 */ /* 0x000fcc0008000000 */
.L_x_535:
[C---:B------:R-:W-:Y:S01]  /*0710*/  IMAD R14, R3.reuse, 0x4, R8 ;  /* 0x00000004030e7824 */ /* 0x040fe200078e0208 */
[----:B------:R-:W-:Y:S01]  /*0720*/  UIADD3 UR4, UPT, UPT, UR4, 0x8, URZ ;  /* 0x0000000804047890 */ /* 0x000fe2000fffe0ff */
[C---:B01----:R-:W-:Y:S02]  /*0730*/  IMAD R2, R3.reuse, 0x4, R4 ;  /* 0x0000000403027824 */ /* 0x043fe400078e0204 */
[----:B------:R-:W-:Y:S01]  /*0740*/  VIADD R3, R3, 0xfffffff8 ;  /* 0xfffffff803037836 */ /* 0x000fe20000000000 */
[----:B------:R-:W0:Y:S02]  /*0750*/  LDS R18, [R14] ;  /* 0x000000000e127984 */ /* 0x000e240000000800 */
[----:B------:R-:W-:Y:S01]  /*0760*/  ISETP.NE.AND P2, PT, R22, UR4, PT ;  /* 0x0000000416007c0c */ /* 0x000fe2000bf45270 */
[----:B0-----:R-:W-:-:S05]  /*0770*/  IMAD.IADD R15, R18, 0x1, R15 ;  /* 0x00000001120f7824 */ /* 0x001fca00078e020f */
[----:B------:R-:W-:Y:S04]  /*0780*/  STS [R2], R15 ;  /* 0x0000000f02007388 */ /* 0x000fe80000000800 */
        /* <DEDUP_REMOVED lines=20> */
[----:B------:R1:W-:Y:S01]  /*08d0*/  STS [R2+-0x1c], R15 ;  /* 0xffffe40f02007388 */ /* 0x0003e20000000800 */
[----:B------:R-:W-:Y:S05]  /*08e0*/  @P2 BRA `(.L_x_535) ;  /* 0xfffffffc00882947 */ /* 0x000fea000383ffff */
.L_x_534:
[----:B------:R-:W-:Y:S05]  /*08f0*/  @!P1 BRA `(.L_x_533) ;  /* 0x0000000000a09947 */ /* 0x000fea0003800000 */
[----:B------:R-:W-:Y:S02]  /*0900*/  ISETP.GE.U32.AND P1, PT, R20, 0x4, PT ;  /* 0x000000041400780c */ /* 0x000fe40003f26070 */
[----:B------:R-:W-:-:S04]  /*0910*/  LOP3.LUT R19, R16, 0x3, RZ, 0xc0, !PT ;  /* 0x0000000310137812 */ /* 0x000fc800078ec0ff */
[----:B------:R-:W-:-:S07]  /*0920*/  ISETP.NE.AND P2, PT, R19, RZ, PT ;  /* 0x000000ff1300720c */ /* 0x000fce0003f45270 */
[----:B------:R-:W-:Y:S06]  /*0930*/  @!P1 BRA `(.L_x_536) ;  /* 0x00000000003c9947 */ /* 0x000fec0003800000 */
[C---:B01----:R-:W-:Y:S02]  /*0940*/  IMAD R2, R3.reuse, 0x4, R8 ;  /* 0x0000000403027824 */ /* 0x043fe400078e0208 */
[C---:B------:R-:W-:Y:S02]  /*0950*/  IMAD R17, R3.reuse, 0x4, R4 ;  /* 0x0000000403117824 */ /* 0x040fe400078e0204 */
[----:B------:R-:W-:Y:S01]  /*0960*/  VIADD R3, R3, 0xfffffffc ;  /* 0xfffffffc03037836 */ /* 0x000fe20000000000 */
[----:B------:R-:W0:Y:S02]  /*0970*/  LDS R14, [R2] ;  /* 0x00000000020e7984 */ /* 0x000e240000000800 */
[----:B0-----:R-:W-:-:S05]  /*0980*/  IADD3 R14, PT, PT, R14, R15, RZ ;  /* 0x0000000f0e0e7210 */ /* 0x001fca0007ffe0ff */
        /* <DEDUP_REMOVED lines=10> */
.L_x_536:
[----:B------:R-:W-:Y:S05]  /*0a30*/  @!P2 BRA `(.L_x_533) ;  /* 0x000000000050a947 */ /* 0x000fea0003800000 */
[----:B------:R-:W-:Y:S02]  /*0a40*/  ISETP.NE.AND P1, PT, R19, 0x1, PT ;  /* 0x000000011300780c */ /* 0x000fe40003f25270 */
[----:B------:R-:W-:-:S04]  /*0a50*/  LOP3.LUT R16, R16, 0x1, RZ, 0xc0, !PT ;  /* 0x0000000110107812 */ /* 0x000fc800078ec0ff */
[----:B------:R-:W-:-:S07]  /*0a60*/  ISETP.NE.U32.AND P2, PT, R16, 0x1, PT ;  /* 0x000000011000780c */ /* 0x000fce0003f45070 */
[----:B------:R-:W-:Y:S06]  /*0a70*/  @!P1 BRA `(.L_x_537) ;  /* 0x0000000000289947 */ /* 0x000fec0003800000 */
[C---:B------:R-:W-:Y:S01]  /*0a80*/  LEA R14, R3.reuse, R4, 0x2 ;  /* 0x00000004030e7211 */ /* 0x040fe200078e10ff */
[C---:B------:R-:W-:Y:S02]  /*0a90*/  IMAD R16, R3.reuse, 0x4, R8 ;  /* 0x0000000403107824 */ /* 0x040fe400078e0208 */
[----:B------:R-:W-:Y:S02]  /*0aa0*/  VIADD R3, R3, 0xfffffffe ;  /* 0xfffffffe03037836 */ /* 0x000fe40000000000 */
[----:B01----:R-:W-:Y:S04]  /*0ab0*/  LDS R2, [R14+0x4] ;  /* 0x000004000e027984 */ /* 0x003fe80000000800 */
[----:B------:R-:W0:Y:S02]  /*0ac0*/  LDS R15, [R16] ;  /* 0x00000000100f7984 */ /* 0x000e240000000800 */
[----:B0-----:R-:W-:-:S05]  /*0ad0*/  IMAD.IADD R2, R2, 0x1, R15 ;  /* 0x0000000102027824 */ /* 0x001fca00078e020f */
[----:B------:R-:W-:Y:S04]  /*0ae0*/  STS [R14], R2 ;  /* 0x000000020e007388 */ /* 0x000fe80000000800 */
[----:B------:R-:W0:Y:S02]  /*0af0*/  LDS R15, [R16+-0x4] ;  /* 0xfffffc00100f7984 */ /* 0x000e240000000800 */
[----:B0-----:R-:W-:-:S05]  /*0b00*/  IMAD.IADD R15, R2, 0x1, R15 ;  /* 0x00000001020f7824 */ /* 0x001fca00078e020f */
[----:B------:R3:W-:Y:S02]  /*0b10*/  STS [R14+-0x4], R15 ;  /* 0xfffffc0f0e007388 */ /* 0x0007e40000000800 */
.L_x_537:
[C---:B---3--:R-:W-:Y:S01]  /*0b20*/  @!P2 LEA R14, R3.reuse, R8, 0x2 ;  /* 0x00000008030ea211 */ /* 0x048fe200078e10ff */
[----:B------:R-:W-:-:S04]  /*0b30*/  @!P2 IMAD R3, R3, 0x4, R4 ;  /* 0x000000040303a824 */ /* 0x000fc800078e0204 */
[----:B01----:R-:W-:Y:S04]  /*0b40*/  @!P2 LDS R15, [R14] ;  /* 0x000000000e0fa984 */ /* 0x003fe80000000800 */
[----:B------:R-:W0:Y:S02]  /*0b50*/  @!P2 LDS R2, [R3+0x4] ;  /* 0x000004000302a984 */ /* 0x000e240000000800 */
[----:B0-----:R-:W-:-:S05]  /*0b60*/  @!P2 IMAD.IADD R2, R2, 0x1, R15 ;  /* 0x000000010202a824 */ /* 0x001fca00078e020f */
[----:B------:R3:W-:Y:S02]  /*0b70*/  @!P2 STS [R3], R2 ;  /* 0x000000020300a388 */ /* 0x0007e40000000800 */
.L_x_533:
[----:B------:R-:W4:Y:S01]  /*0b80*/  LDS R14, [R7] ;  /* 0x00000000070e7984 */ /* 0x000f220000000800 */
[----:B------:R-:W-:Y:S01]  /*0b90*/  BSSY.RECONVERGENT B3, `(.L_x_538) ;  /* 0x0000086000037945 */ /* 0x000fe20003800200 */
[----:B----4-:R-:W-:-:S13]  /*0ba0*/  ISETP.GE.AND P1, PT, R14, 0x1, PT ;  /* 0x000000010e00780c */ /* 0x010fda0003f26270 */
[----:B------:R-:W-:Y:S05]  /*0bb0*/  @!P1 BRA `(.L_x_539) ;  /* 0x00000008000c9947 */ /* 0x000fea0003800000 */
[----:B------:R-:W0:Y:S02]  /*0bc0*/  LDCU UR4, c[0x0][0x394] ;  /* 0x00007280ff0477ac */ /* 0x000e240008000800 */
[----:B01-3--:R-:W-:Y:S01]  /*0bd0*/  IADD3 R2, PT, PT, -R14, UR4, RZ ;  /* 0x000000040e027c10 */ /* 0x00bfe2000fffe1ff */
[----:B------:R-:W-:Y:S06]  /*0be0*/  @!P0 BRA `(.L_x_540) ;  /* 0x0000000400688947 */ /* 0x000fec0003800000 */
[----:B------:R-:W-:Y:S01]  /*0bf0*/  BSSY.RECONVERGENT B2, `(.L_x_541) ;  /* 0x0000058000027945 */ /* 0x000fe20003800200 */
[----:B------:R-:W-:-:S07]  /*0c00*/  IMAD.MOV.U32 R16, RZ, RZ, RZ ;  /* 0x000000ffff107224 */ /* 0x000fce00078e00ff */
.L_x_550:
[----:B0-----:R0:W-:Y:S01]  /*0c10*/  STS [R7], R16 ;  /* 0x0000001007007388 */ /* 0x0011e20000000800 */
[----:B------:R-:W-:Y:S02]  /*0c20*/  HFMA2 R3, -RZ, RZ, 0, 0 ;  /* 0x00000000ff037431 */ /* 0x000fe400000001ff */
[----:B------:R-:W-:Y:S01]  /*0c30*/  IMAD.MOV.U32 R15, RZ, RZ, 0x1 ;  /* 0x00000001ff0f7424 */ /* 0x000fe200078e00ff */
[----:B--2---:R0:W1:Y:S06]  /*0c40*/  LDS R17, [R8] ;  /* 0x0000000008117984 */ /* 0x00406c0000000800 */
.L_x_549:
[----:B------:R-:W-:Y:S01]  /*0c50*/  IMAD R18, R15, 0x4, R8 ;  /* 0x000000040f127824 */ /* 0x000fe200078e0208 */
[----:B------:R-:W-:Y:S05]  /*0c60*/  BSSY.RECONVERGENT B1, `(.L_x_542) ;  /* 0x0000041000017945 */ /* 0x000fea0003800200 */
[----:B------:R-:W2:Y:S02]  /*0c70*/  LDS R18, [R18] ;  /* 0x0000000012127984 */ /* 0x000ea40000000800 */
[C---:B--2---:R-:W-:Y:S01]  /*0c80*/  ISETP.GT.AND P0, PT, R18.reuse, RZ, PT ;  /* 0x000000ff1200720c */ /* 0x044fe20003f04270 */
[----:B-1----:R-:W-:-:S12]  /*0c90*/  IMAD.IADD R17, R18, 0x1, R17 ;  /* 0x0000000112117824 */ /* 0x002fd800078e0211 */
[----:B------:R-:W-:Y:S05]  /*0ca0*/  @!P0 BRA `(.L_x_543) ;  /* 0x0000000000f08947 */ /* 0x000fea0003800000 */
[----:B------:R-:W1:Y:S01]  /*0cb0*/  LDCU UR4, c[0x0][0x384] ;  /* 0x00007080ff0477ac */ /* 0x000e620008000800 */
[C---:B------:R-:W-:Y:S01]  /*0cc0*/  ISETP.GE.U32.AND P0, PT, R18.reuse, 0x8, PT ;  /* 0x000000081200780c */ /* 0x040fe20003f06070 */
[----:B------:R-:W-:Y:S01]  /*0cd0*/  VIADD R22, R15, 0xffffffff ;  /* 0xffffffff0f167836 */ /* 0x000fe20000000000 */
[----:B------:R-:W-:Y:S01]  /*0ce0*/  LOP3.LUT R26, R18, 0x7, RZ, 0xc0, !PT ;  /* 0x00000007121a7812 */ /* 0x000fe200078ec0ff */
[----:B------:R-:W-:Y:S01]  /*0cf0*/  BSSY.RECONVERGENT B4, `(.L_x_544) ;  /* 0x0000019000047945 */ /* 0x000fe20003800200 */
[----:B------:R-:W-:Y:S02]  /*0d00*/  IMAD.MOV.U32 R19, RZ, RZ, RZ ;  /* 0x000000ffff137224 */ /* 0x000fe400078e00ff */
[----:B------:R-:W-:Y:S01]  /*0d10*/  ISETP.NE.AND P1, PT, R26, RZ, PT ;  /* 0x000000ff1a00720c */ /* 0x000fe20003f25270 */
[----:B-1----:R-:W-:-:S06]  /*0d20*/  IMAD R22, R22, UR4, R17 ;  /* 0x0000000416167c24 */ /* 0x002fcc000f8e0211 */
[----:B------:R-:W-:Y:S06]  /*0d30*/  @!P0 BRA `(.L_x_545) ;  /* 0x0000000000508947 */ /* 0x000fec0003800000 */
[----:B------:R-:W-:Y:S02]  /*0d40*/  LOP3.LUT R19, R18, 0x7ffffff8, RZ, 0xc0, !PT ;  /* 0x7ffffff812137812 */ /* 0x000fe400078ec0ff */
[----:B------:R-:W-:-:S03]  /*0d50*/  MOV R20, R22 ;  /* 0x0000001600147202 */ /* 0x000fc60000000f00 */
[----:B------:R-:W-:-:S07]  /*0d60*/  IMAD.MOV R23, RZ, RZ, -R19 ;  /* 0x000000ffff177224 */ /* 0x000fce00078e0a13 */
.L_x_546:
[C---:B------:R-:W-:Y:S02]  /*0d70*/  IMAD.SHL.U32 R21, R20.reuse, 0x4, RZ ;  /* 0x0000000414157824 */ /* 0x040fe400078e00ff */
[----:B------:R-:W-:Y:S02]  /*0d80*/  VIADD R23, R23, 0x8 ;  /* 0x0000000817177836 */ /* 0x000fe40000000000 */
[----:B------:R-:W1:Y:S01]  /*0d90*/  LDC R24, c[0x3][R21] ;  /* 0x00c0000015187b82 */ /* 0x000e620000000800 */
[----:B------:R-:W-:Y:S02]  /*0da0*/  VIADD R20, R20, 0xfffffff8 ;  /* 0xfffffff814147836 */ /* 0x000fe40000000000 */
[----:B------:R-:W-:-:S05]  /*0db0*/  ISETP.NE.AND P0, PT, R23, RZ, PT ;  /* 0x000000ff1700720c */ /* 0x000fca0003f05270 */
[----:B------:R-:W1:Y:S02]  /*0dc0*/  LDC R25, c[0x3][R21+-0x4] ;  /* 0x00ffff0015197b82 */ /* 0x000e640000000800 */
[----:B-1----:R-:W-:-:S06]  /*0dd0*/  IADD3 R24, PT, PT, R25, R24, R3 ;  /* 0x0000001819187210 */ /* 0x002fcc0007ffe003 */
[----:B------:R-:W1:Y:S08]  /*0de0*/  LDC R3, c[0x3][R21+-0x8] ;  /* 0x00fffe0015037b82 */ /* 0x000e700000000800 */
[----:B------:R-:W1:Y:S02]  /*0df0*/  LDC R25, c[0x3][R21+-0xc] ;  /* 0x00fffd0015197b82 */ /* 0x000e640000000800 */
[----:B-1----:R-:W-:-:S06]  /*0e00*/  IADD3 R3, PT, PT, R25, R3, R24 ;  /* 0x0000000319037210 */ /* 0x002fcc0007ffe018 */
[----:B------:R-:W1:Y:S08]  /*0e10*/  LDC R24, c[0x3][R21+-0x10] ;  /* 0x00fffc0015187b82 */ /* 0x000e700000000800 */
[----:B------:R-:W1:Y:S02]  /*0e20*/  LDC R25, c[0x3][R21+-0x14] ;  /* 0x00fffb0015197b82 */ /* 0x000e640000000800 */
[----:B-1----:R-:W-:-:S06]  /*0e30*/  IADD3 R3, PT, PT, R25, R24, R3 ;  /* 0x0000001819037210 */ /* 0x002fcc0007ffe003 */
[----:B------:R-:W1:Y:S08]  /*0e40*/  LDC R24, c[0x3][R21+-0x18] ;  /* 0x00fffa0015187b82 */ /* 0x000e700000000800 */
[----:B------:R-:W1:Y:S02]  /*0e50*/  LDC R25, c[0x3][R21+-0x1c] ;  /* 0x00fff90015197b82 */ /* 0x000e640000000800 */
[----:B-1----:R-:W-:Y:S01]  /*0e60*/  IADD3 R3, PT, PT, R25, R24, R3 ;  /* 0x0000001819037210 */ /* 0x002fe20007ffe003 */
[----:B------:R-:W-:Y:S06]  /*0e70*/  @P0 BRA `(.L_x_546) ;  /* 0xfffffffc00bc0947 */ /* 0x000fec000383ffff */
.L_x_545:
[----:B------:R-:W-:Y:S05]  /*0e80*/  BSYNC.RECONVERGENT B4 ;  /* 0x0000000000047941 */ /* 0x000fea0003800200 */
.L_x_544:
[----:B------:R-:W-:Y:S05]  /*0e90*/  @!P1 BRA `(.L_x_543) ;  /* 0x0000000000749947 */ /* 0x000fea0003800000 */
[----:B------:R-:W-:Y:S01]  /*0ea0*/  ISETP.GE.U32.AND P0, PT, R26, 0x4, PT ;  /* 0x000000041a00780c */ /* 0x000fe20003f06070 */
[----:B------:R-:W-:Y:S01]  /*0eb0*/  BSSY.RECONVERGENT B4, `(.L_x_547) ;  /* 0x000000d000047945 */ /* 0x000fe20003800200 */
[----:B------:R-:W-:-:S04]  /*0ec0*/  LOP3.LUT R25, R18, 0x3, RZ, 0xc0, !PT ;  /* 0x0000000312197812 */ /* 0x000fc800078ec0ff */
[----:B------:R-:W-:-:S07]  /*0ed0*/  ISETP.NE.AND P1, PT, R25, RZ, PT ;  /* 0x000000ff1900720c */ /* 0x000fce0003f25270 */
[----:B------:R-:W-:Y:S06]  /*0ee0*/  @!P0 BRA `(.L_x_548) ;  /* 0x0000000000248947 */ /* 0x000fec0003800000 */
[----:B------:R-:W-:Y:S01]  /*0ef0*/  IADD3 R20, PT, PT, R22, -R19, RZ ;  /* 0x8000001316147210 */ /* 0x000fe20007ffe0ff */
[----:B------:R-:W-:-:S04]  /*0f00*/  VIADD R19, R19, 0x4 ;  /* 0x0000000413137836 */ /* 0x000fc80000000000 */
[----:B------:R-:W-:-:S04]  /*0f10*/  IMAD.SHL.U32 R20, R20, 0x4, RZ ;  /* 0x0000000414147824 */ /* 0x000fc800078e00ff */
[----:B------:R-:W1:Y:S08]  /*0f20*/  LDC R24, c[0x3][R20] ;  /* 0x00c0000014187b82 */ /* 0x000e700000000800 */
[----:B------:R-:W1:Y:S08]  /*0f30*/  LDC R21, c[0x3][R20+-0x4] ;  /* 0x00ffff0014157b82 */ /* 0x000e700000000800 */
[----:B------:R-:W2:Y:S08]  /*0f40*/  LDC R26, c[0x3][R20+-0x8] ;  /* 0x00fffe00141a7b82 */ /* 0x000eb00000000800 */
[----:B------:R-:W2:Y:S01]  /*0f50*/  LDC R23, c[0x3][R20+-0xc] ;  /* 0x00fffd0014177b82 */ /* 0x000ea20000000800 */
[----:B-1----:R-:W-:-:S04]  /*0f60*/  IADD3 R3, PT, PT, R21, R24, R3 ;  /* 0x0000001815037210 */ /* 0x002fc80007ffe003 */
[----:B--2---:R-:W-:-:S07]  /*0f70*/  IADD3 R3, PT, PT, R23, R26, R3 ;  /* 0x0000001a17037210 */ /* 0x004fce0007ffe003 */
.L_x_548:
[----:B------:R-:W-:Y:S05]  /*0f80*/  BSYNC.RECONVERGENT B4 ;  /* 0x0000000000047941 */ /* 0x000fea0003800200 */
.L_x_547:
[----:B------:R-:W-:Y:S05]  /*0f90*/  @!P1 BRA `(.L_x_543) ;  /* 0x0000000000349947 */ /* 0x000fea0003800000 */
[----:B------:R-:W-:Y:S02]  /*0fa0*/  ISETP.NE.AND P0, PT, R25, 0x1, PT ;  /* 0x000000011900780c */ /* 0x000fe40003f05270 */
[----:B------:R-:W-:-:S04]  /*0fb0*/  LOP3.LUT R18, R18, 0x1, RZ, 0xc0, !PT ;  /* 0x0000000112127812 */ /* 0x000fc800078ec0ff */
[----:B------:R-:W-:-:S07]  /*0fc0*/  ISETP.NE.U32.AND P1, PT, R18, 0x1, PT ;  /* 0x000000011200780c */ /* 0x000fce0003f25070 */
[----:B------:R-:W-:Y:S02]  /*0fd0*/  @P0 IMAD.IADD R18, R22, 0x1, -R19 ;  /* 0x0000000116120824 */ /* 0x000fe400078e0a13 */
[----:B------:R-:W-:-:S03]  /*0fe0*/  @P0 VIADD R19, R19, 0x2 ;  /* 0x0000000213130836 */ /* 0x000fc60000000000 */
[----:B------:R-:W-:Y:S01]  /*0ff0*/  @P0 SHF.L.U32 R20, R18, 0x2, RZ ;  /* 0x0000000212140819 */ /* 0x000fe200000006ff */
[----:B------:R-:W-:-:S03]  /*1000*/  @!P1 IMAD.IADD R19, R22, 0x1, -R19 ;  /* 0x0000000116139824 */ /* 0x000fc600078e0a13 */
[----:B------:R-:W1:Y:S01]  /*1010*/  @P0 LDC R22, c[0x3][R20] ;  /* 0x00c0000014160b82 */ /* 0x000e620000000800 */
[----:B------:R-:W-:-:S07]  /*1020*/  @!P1 IMAD.SHL.U32 R19, R19, 0x4, RZ ;  /* 0x0000000413139824 */ /* 0x000fce00078e00ff */
[----:B------:R-:W1:Y:S08]  /*1030*/  @P0 LDC R21, c[0x3][R20+-0x4] ;  /* 0x00ffff0014150b82 */ /* 0x000e700000000800 */
[----:B------:R-:W2:Y:S01]  /*1040*/  @!P1 LDC R18, c[0x3][R19] ;  /* 0x00c0000013129b82 */ /* 0x000ea20000000800 */
[----:B-1----:R-:W-:-:S05]  /*1050*/  @P0 IADD3 R3, PT, PT, R21, R22, R3 ;  /* 0x0000001615030210 */ /* 0x002fca0007ffe003 */
[----:B--2---:R-:W-:-:S07]  /*1060*/  @!P1 IMAD.IADD R3, R3, 0x1, R18 ;  /* 0x0000000103039824 */ /* 0x004fce00078e0212 */
.L_x_543:
[----:B------:R-:W-:Y:S05]  /*1070*/  BSYNC.RECONVERGENT B1 ;  /* 0x0000000000017941 */ /* 0x000fea0003800200 */
.L_x_542:
[----:B------:R-:W1:Y:S01]  /*1080*/  LDCU UR4, c[0x0][0x380] ;  /* 0x00007000ff0477ac */ /* 0x000e620008000800 */
[----:B------:R-:W-:-:S05]  /*1090*/  VIADD R15, R15, 0x1 ;  /* 0x000000010f0f7836 */ /* 0x000fca0000000000 */
[----:B-1----:R-:W-:-:S13]  /*10a0*/  ISETP.NE.AND P0, PT, R15, UR4, PT ;  /* 0x000000040f007c0c */ /* 0x002fda000bf05270 */
[----:B------:R-:W-:Y:S05]  /*10b0*/  @P0 BRA `(.L_x_549) ;  /* 0xfffffff800e40947 */ /* 0x000fea000383ffff */
[----:B------:R-:W-:Y:S01]  /*10c0*/  IADD3 R18, PT, PT, R2, R16, RZ ;  /* 0x0000001002127210 */ /* 0x000fe20007ffe0ff */
[----:B------:R-:W-:-:S03]  /*10d0*/  UMOV UR4, 0x320 ;  /* 0x0000032000047882 */ /* 0x000fc60000000000 */
[----:B------:R-:W-:Y:S02]  /*10e0*/  LEA R15, R18, UR4, 0x2 ;  /* 0x00000004120f7c11 */ /* 0x000fe4000f8e10ff */
[----:B------:R-:W-:Y:S01]  /*10f0*/  SHF.L.U32 R18, R3, R18, RZ ;  /* 0x0000001203127219 */ /* 0x000fe200000006ff */
[C---:B------:R-:W-:Y:S02]  /*1100*/  IMAD R3, R16.reuse, 0x4, R5 ;  /* 0x0000000410037824 */ /* 0x040fe400078e0205 */
[----:B0-----:R-:W-:Y:S01]  /*1110*/  VIADD R16, R16, 0x1 ;  /* 0x0000000110107836 */ /* 0x001fe20000000000 */
[----:B------:R-:W0:Y:S04]  /*1120*/  LDC R15, c[0x3][R15] ;  /* 0x00c000000f0f7b82 */ /* 0x000e280000000800 */
[----:B------:R-:W-:Y:S01]  /*1130*/  ISETP.NE.AND P0, PT, R16, R14, PT ;  /* 0x0000000e1000720c */ /* 0x000fe20003f05270 */
[----:B0-----:R-:W-:-:S05]  /*1140*/  IMAD.IADD R18, R15, 0x1, R18 ;  /* 0x000000010f127824 */ /* 0x001fca00078e0212 */
[----:B------:R0:W-:Y:S07]  /*1150*/  STS [R3], R18 ;  /* 0x0000001203007388 */ /* 0x0001ee0000000800 */
[----:B------:R-:W-:Y:S05]  /*1160*/  @P0 BRA `(.L_x_550) ;  /* 0xfffffff800a80947 */ /* 0x000fea000383ffff */
[----:B------:R-:W-:Y:S05]  /*1170*/  BSYNC.RECONVERGENT B2 ;  /* 0x0000000000027941 */ /* 0x000fea0003800200 */
.L_x_541:
[----:B------:R-:W-:Y:S05]  /*1180*/  BRA `(.L_x_539) ;  /* 0x0000000000987947 */ /* 0x000fea0003800000 */
.L_x_540:
        /* <DEDUP_REMOVED lines=8> */
[----:B--2---:R-:W-:-:S07]  /*1210*/  IMAD.MOV.U32 R22, RZ, RZ, 0x320 ;  /* 0x00000320ff167424 */ /* 0x004fce00078e00ff */
.L_x_553:
[----:B------:R-:W-:Y:S01]  /*1220*/  IMAD.IADD R15, R2, 0x1, R16 ;  /* 0x00000001020f7824 */ /* 0x000fe200078e0210 */
[C---:B0-----:R-:W-:Y:S01]  /*1230*/  IADD3 R20, PT, PT, R16.reuse, 0x3, RZ ;  /* 0x0000000310147810 */ /* 0x041fe20007ffe0ff */
[C---:B------:R-:W-:Y:S02]  /*1240*/  IMAD R18, R16.reuse, 0x4, R5 ;  /* 0x0000000410127824 */ /* 0x040fe400078e0205 */
[----:B------:R-:W-:Y:S02]  /*1250*/  IMAD R15, R15, 0x4, R22 ;  /* 0x000000040f0f7824 */ /* 0x000fe400078e0216 */
[----:B------:R-:W-:Y:S02]  /*1260*/  VIADD R16, R16, 0x4 ;  /* 0x0000000410107836 */ /* 0x000fe40000000000 */
[----:B------:R-:W0:Y:S03]  /*1270*/  LDC R17, c[0x3][R15] ;  /* 0x00c000000f117b82 */ /* 0x000e260000000800 */
[----:B------:R-:W-:-:S05]  /*1280*/  ISETP.NE.AND P0, PT, R16, R3, PT ;  /* 0x000000031000720c */ /* 0x000fca0003f05270 */
[----:B------:R-:W1:Y:S08]  /*1290*/  LDC R19, c[0x3][R15+0x4] ;  /* 0x00c001000f137b82 */ /* 0x000e700000000800 */
[----:B------:R-:W2:Y:S08]  /*12a0*/  LDC R21, c[0x3][R15+0x8] ;  /* 0x00c002000f157b82 */ /* 0x000eb00000000800 */
[----:B------:R-:W3:Y:S01]  /*12b0*/  LDC R23, c[0x3][R15+0xc] ;  /* 0x00c003000f177b82 */ /* 0x000ee20000000800 */
[----:B0-----:R0:W-:Y:S04]  /*12c0*/  STS [R18], R17 ;  /* 0x0000001112007388 */ /* 0x0011e80000000800 */
[----:B-1----:R0:W-:Y:S04]  /*12d0*/  STS [R18+0x4], R19 ;  /* 0x0000041312007388 */ /* 0x0021e80000000800 */
[----:B--2---:R0:W-:Y:S04]  /*12e0*/  STS [R18+0x8], R21 ;  /* 0x0000081512007388 */ /* 0x0041e80000000800 */
[----:B------:R0:W-:Y:S04]  /*12f0*/  STS [R7], R20 ;  /* 0x0000001407007388 */ /* 0x0001e80000000800 */
[----:B---3--:R0:W-:Y:S01]  /*1300*/  STS [R18+0xc], R23 ;  /* 0x00000c1712007388 */ /* 0x0081e20000000800 */
[----:B------:R-:W-:Y:S05]  /*1310*/  @P0 BRA `(.L_x_553) ;  /* 0xfffffffc00c00947 */ /* 0x000fea000383ffff */
.L_x_552:
[----:B------:R-:W-:Y:S05]  /*1320*/  BSYNC.RECONVERGENT B1 ;  /* 0x0000000000017941 */ /* 0x000fea0003800200 */
.L_x_551:
[----:B------:R-:W-:Y:S05]  /*1330*/  @!P1 BRA `(.L_x_539) ;  /* 0x00000000002c9947 */ /* 0x000fea0003800000 */
[----:B------:R-:W-:Y:S02]  /*1340*/  IMAD.MOV.U32 R15, RZ, RZ, RZ ;  /* 0x000000ffff0f7224 */ /* 0x000fe400078e00ff */
[----:B0-----:R-:W-:-:S07]  /*1350*/  IMAD.MOV.U32 R19, RZ, RZ, 0x320 ;  /* 0x00000320ff137424 */ /* 0x001fce00078e00ff */
.L_x_554:
[----:B----4-:R-:W-:Y:S02]  /*1360*/  IMAD.IADD R16, R2, 0x1, R3 ;  /* 0x0000000102107824 */ /* 0x010fe400078e0203 */
[----:B--2---:R-:W-:Y:S02]  /*1370*/  IMAD R17, R3, 0x4, R5 ;  /* 0x0000000403117824 */ /* 0x004fe400078e0205 */
[----:B------:R-:W-:Y:S01]  /*1380*/  VIADD R15, R15, 0x1 ;  /* 0x000000010f0f7836 */ /* 0x000fe20000000000 */
[----:B------:R-:W-:Y:S01]  /*1390*/  LEA R16, R16, R19, 0x2 ;  /* 0x0000001310107211 */ /* 0x000fe200078e10ff */
[----:B------:R-:W-:-:S03]  /*13a0*/  VIADD R3, R3, 0x1 ;  /* 0x0000000103037836 */ /* 0x000fc60000000000 */
[----:B------:R-:W-:Y:S02]  /*13b0*/  ISETP.NE.AND P0, PT, R15, R8, PT ;  /* 0x000000080f00720c */ /* 0x000fe40003f05270 */
[----:B------:R-:W0:Y:S02]  /*13c0*/  LDC R16, c[0x3][R16] ;  /* 0x00c0000010107b82 */ /* 0x000e240000000800 */
[----:B0-----:R4:W-:Y:S09]  /*13d0*/  STS [R17], R16 ;  /* 0x0000001011007388 */ /* 0x0019f20000000800 */
[----:B------:R-:W-:Y:S05]  /*13e0*/  @P0 BRA `(.L_x_554) ;  /* 0xfffffffc00dc0947 */ /* 0x000fea000383ffff */
.L_x_539:
[----:B------:R-:W-:Y:S05]  /*13f0*/  BSYNC.RECONVERGENT B3 ;  /* 0x0000000000037941 */ /* 0x000fea0003800200 */
.L_x_538:
[----:B------:R0:W-:Y:S02]  /*1400*/  STS [R7], R14 ;  /* 0x0000000e07007388 */ /* 0x0001e40000000800 */
.L_x_525:
[----:B------:R-:W-:Y:S05]  /*1410*/  BSYNC.RECONVERGENT B0 ;  /* 0x0000000000007941 */ /* 0x000fea0003800200 */
.L_x_524:
[----:B0--3--:R-:W0:Y:S01]  /*1420*/  LDC R3, c[0x0][0x390] ;  /* 0x0000e400ff037b82 */ /* 0x009e220000000800 */
[----:B--2-4-:R-:W-:Y:S01]  /*1430*/  VIADD R17, R10, 0x20 ;  /* 0x000000200a117836 */ /* 0x014fe20000000000 */
[----:B------:R-:W-:Y:S01]  /*1440*/  LOP3.LUT R13, RZ, R13, RZ, 0x33, !PT ;  /* 0x0000000dff0d7212 */ /* 0x000fe200078e33ff */
[----:B------:R-:W-:Y:S01]  /*1450*/  IMAD.IADD R6, R9, 0x1, R6 ;  /* 0x0000000109067824 */ /* 0x000fe200078e0206 */
[----:B------:R-:W2:Y:S01]  /*1460*/  LDCU.64 UR4, c[0x0][0x358] ;  /* 0x00006b00ff0477ac */ /* 0x000ea20008000a00 */
[----:B------:R-:W-:Y:S01]  /*1470*/  BSSY.RECONVERGENT B0, `(.L_x_555) ;  /* 0x0000039000007945 */ /* 0x000fe20003800200 */
[----:B-1----:R-:W-:-:S04]  /*1480*/  VIMNMX R2, PT, PT, R0, R17, !PT ;  /* 0x0000001100027248 */ /* 0x002fc80007fe0100 */
[----:B------:R-:W-:Y:S01]  /*1490*/  IADD3 R2, PT, PT, -R6, R2, R13 ;  /* 0x0000000206027210 */ /* 0x000fe20007ffe10d */
[----:B------:R-:W-:-:S03]  /*14a0*/  IMAD.MOV.U32 R13, RZ, RZ, -0x1 ;  /* 0xffffffffff0d7424 */ /* 0x000fc600078e00ff */
[C---:B------:R-:W-:Y:S02]  /*14b0*/  LOP3.LUT P1, RZ, R2.reuse, 0x20, RZ, 0xc0, !PT ;  /* 0x0000002002ff7812 */ /* 0x040fe4000782c0ff */
[----:B------:R-:W-:Y:S02]  /*14c0*/  SHF.L.U32 R7, R13, R14, RZ ;  /* 0x0000000e0d077219 */ /* 0x000fe400000006ff */
[----:B------:R-:W-:Y:S02]  /*14d0*/  ISETP.GE.U32.AND P0, PT, R2, 0x20, PT ;  /* 0x000000200200780c */ /* 0x000fe40003f06070 */
[----:B------:R-:W-:Y:S02]  /*14e0*/  LOP3.LUT R8, RZ, R7, RZ, 0x33, !PT ;  /* 0x00000007ff087212 */ /* 0x000fe400078e33ff */
[----:B0-----:R-:W-:-:S05]  /*14f0*/  LEA R4, R3, R4, 0x2 ;  /* 0x0000000403047211 */ /* 0x001fca00078e10ff */
[----:B------:R0:W1:Y:S01]  /*1500*/  LDS R6, [R4+0x4] ;  /* 0x0000040004067984 */ /* 0x0000620000000800 */
[----:B--2---:R-:W-:Y:S05]  /*1510*/  @P1 BRA `(.L_x_556) ;  /* 0x0000000000b81947 */ /* 0x004fea0003800000 */
[----:B-1----:R-:W-:Y:S01]  /*1520*/  SHF.R.U32.HI R2, RZ, R6, R9 ;  /* 0x00000006ff027219 */ /* 0x002fe20000011609 */
[----:B------:R-:W-:-:S03]  /*1530*/  UMOV UR6, 0x348 ;  /* 0x0000034800067882 */ /* 0x000fc60000000000 */
[----:B------:R-:W-:Y:S02]  /*1540*/  LOP3.LUT P1, R3, R2, RZ, R8, 0xa0, !PT ;  /* 0x000000ff02037212 */ /* 0x000fe4000782a008 */
[----:B------:R-:W-:-:S03]  /*1550*/  LOP3.LUT R14, R7, R2, RZ, 0xfc, !PT ;  /* 0x00000002070e7212 */ /* 0x000fc600078efcff */
[----:B------:R-:W-:Y:S01]  /*1560*/  IMAD.IADD R2, R8, 0x1, R3 ;  /* 0x0000000108027824 */ /* 0x000fe200078e0203 */
[----:B------:R-:W-:-:S03]  /*1570*/  ISETP.NE.AND P2, PT, R14, -0x1, PT ;  /* 0xffffffff0e00780c */ /* 0x000fc60003f45270 */
[----:B------:R-:W-:-:S04]  /*1580*/  IMAD.SHL.U32 R2, R2, 0x4, RZ ;  /* 0x0000000402027824 */ /* 0x000fc800078e00ff */
[----:B------:R-:W1:Y:S01]  /*1590*/  @P1 LDS R22, [R4] ;  /* 0x0000000004161984 */ /* 0x000e620000000800 */
[----:B------:R-:W-:Y:S02]  /*15a0*/  LEA R20, R2, UR6, 0x2 ;  /* 0x0000000602147c11 */ /* 0x000fe4000f8e10ff */
[----:B------:R-:W2:Y:S03]  /*15b0*/  LDC.64 R2, c[0x0][0x388] ;  /* 0x0000e200ff027b82 */ /* 0x000ea60000000a00 */
[----:B------:R-:W3:Y:S01]  /*15c0*/  @P2 LDS R24, [R4] ;  /* 0x0000000004182984 */ /* 0x000ee20000000800 */
[----:B------:R-:W-:-:S04]  /*15d0*/  @P2 SHF.L.U32 R25, R13, R6, RZ ;  /* 0x000000060d192219 */ /* 0x000fc800000006ff */
[----:B------:R-:W4:Y:S01]  /*15e0*/  @P1 LDC R21, c[0x3][R20] ;  /* 0x00c0000014151b82 */ /* 0x000f220000000800 */
[----:B------:R-:W-:-:S07]  /*15f0*/  @P2 LOP3.LUT R25, R25, 0x1f, R12, 0x8, !PT ;  /* 0x0000001f19192812 */ /* 0x000fce00078e080c */
[----:B------:R-:W5:Y:S08]  /*1600*/  @P2 LDC.64 R14, c[0x3][R20+0x8] ;  /* 0x00c00200140e2b82 */ /* 0x000f700000000a00 */
[----:B------:R-:W0:Y:S01]  /*1610*/  @P1 LDC R19, c[0x3][R20+0x4] ;  /* 0x00c0010014131b82 */ /* 0x000e220000000800 */
[--C-:B-1----:R-:W-:Y:S02]  /*1620*/  @P1 SHF.R.U32.HI R22, RZ, R22, R9.reuse ;  /* 0x00000016ff161219 */ /* 0x102fe40000011609 */
[----:B---3--:R-:W-:-:S02]  /*1630*/  @P2 SHF.R.U32.HI R23, RZ, R24, R9 ;  /* 0x00000018ff172219 */ /* 0x008fc40000011609 */
[----:B------:R-:W-:-:S04]  /*1640*/  @P1 SHF.L.U32 R9, R13, R6, RZ ;  /* 0x000000060d091219 */ /* 0x000fc800000006ff */
[----:B------:R-:W-:Y:S01]  /*1650*/  @P1 LOP3.LUT R9, R9, 0x1f, R12, 0x8, !PT ;  /* 0x0000001f09091812 */ /* 0x000fe200078e080c */
[----:B------:R-:W-:Y:S01]  /*1660*/  IMAD.MOV.U32 R12, RZ, RZ, RZ ;  /* 0x000000ffff0c7224 */ /* 0x000fe200078e00ff */
[----:B----4-:R-:W-:Y:S01]  /*1670*/  @P1 LEA R18, R21, R5, 0x2 ;  /* 0x0000000515121211 */ /* 0x010fe200078e10ff */
[----:B------:R-:W-:-:S05]  /*1680*/  @P1 IMAD.IADD R21, R6, 0x1, R21 ;  /* 0x0000000106151824 */ /* 0x000fca00078e0215 */
[----:B------:R-:W1:Y:S01]  /*1690*/  @P1 LDS R18, [R18] ;  /* 0x0000000012121984 */ /* 0x000e620000000800 */
[----:B------:R-:W-:Y:S01]  /*16a0*/  @P1 SHF.L.U32 R21, R22, R21, RZ ;  /* 0x0000001516151219 */ /* 0x000fe200000006ff */
[----:B-----5:R-:W-:Y:S01]  /*16b0*/  @P2 IMAD R16, R14, 0x4, R5 ;  /* 0x000000040e102824 */ /* 0x020fe200078e0205 */
[----:B------:R-:W-:Y:S01]  /*16c0*/  @P2 SHF.L.U32 R15, R15, R6, RZ ;  /* 0x000000060f0f2219 */ /* 0x000fe200000006ff */
[----:B------:R-:W-:-:S04]  /*16d0*/  @P2 IMAD.IADD R14, R6, 0x1, R14 ;  /* 0x00000001060e2824 */ /* 0x000fc800078e020e */
[----:B------:R-:W3:Y:S01]  /*16e0*/  @P2 LDS R16, [R16] ;  /* 0x0000000010102984 */ /* 0x000ee20000000800 */
[----:B------:R-:W-:Y:S02]  /*16f0*/  @P2 SHF.L.U32 R23, R23, R14, RZ ;  /* 0x0000000e17172219 */ /* 0x000fe400000006ff */
[----:B0-----:R-:W-:-:S04]  /*1700*/  @P1 SHF.L.U32 R19, R19, R6, RZ ;  /* 0x0000000613131219 */ /* 0x001fc800000006ff */
[----:B-1----:R-:W-:Y:S02]  /*1710*/  @P1 IADD3 R18, PT, PT, R21, R19, R18 ;  /* 0x0000001315121210 */ /* 0x002fe40007ffe012 */
[----:B---3--:R-:W-:-:S03]  /*1720*/  @P2 IADD3 R16, PT, PT, R23, R15, R16 ;  /* 0x0000000f17102210 */ /* 0x008fc60007ffe010 */
[----:B------:R-:W-:Y:S02]  /*1730*/  @P1 IMAD.IADD R15, R9, 0x1, R18 ;  /* 0x00000001090f1824 */ /* 0x000fe400078e0212 */
[----:B------:R-:W-:Y:S01]  /*1740*/  IMAD.MOV.U32 R9, RZ, RZ, RZ ;  /* 0x000000ffff097224 */ /* 0x000fe200078e00ff */
[----:B------:R-:W-:Y:S01]  /*1750*/  @P2 IADD3 R19, PT, PT, R25, R16, RZ ;  /* 0x0000001019132210 */ /* 0x000fe20007ffe0ff */
[----:B--2---:R-:W-:-:S04]  /*1760*/  @P1 IMAD.WIDE R14, R15, 0x4, R2 ;  /* 0x000000040f0e1825 */ /* 0x004fc800078e0202 */
[--C-:B------:R-:W-:Y:S01]  /*1770*/  @P2 IMAD.WIDE R18, R19, 0x4, R2.reuse ;  /* 0x0000000413122825 */ /* 0x100fe200078e0202 */
[----:B------:R-:W2:Y:S03]  /*1780*/  @P1 LDG.E R9, desc[UR4][R14.64] ;  /* 0x000000040e091981 */ /* 0x000ea6000c1e1900 */
[----:B------:R-:W-:Y:S01]  /*1790*/  IMAD.WIDE R2, R10, 0x4, R2 ;  /* 0x000000040a027825 */ /* 0x000fe200078e0202 */
[----:B------:R-:W2:Y:S04]  /*17a0*/  @P2 LDG.E R12, desc[UR4][R18.64] ;  /* 0x00000004120c2981 */ /* 0x000ea8000c1e1900 */
[----:B------:R-:W3:Y:S01]  /*17b0*/  LDG.E R10, desc[UR4][R2.64] ;  /* 0x00000004020a7981 */ /* 0x000ee2000c1e1900 */
[----:B--2---:R-:W-:-:S04]  /*17c0*/  FADD R9, R12, R9 ;  /* 0x000000090c097221 */ /* 0x004fc80000000000 */
[----:B---3--:R-:W-:-:S05]  /*17d0*/  FFMA R9, R9, -0.5, R10 ;  /* 0xbf00000009097823 */ /* 0x008fca000000000a */
[----:B------:R2:W-:Y:S01]  /*17e0*/  STG.E desc[UR4][R2.64], R9 ;  /* 0x0000000902007986 */ /* 0x0005e2000c101904 */
[----:B------:R-:W-:-:S07]  /*17f0*/  IMAD.MOV.U32 R10, RZ, RZ, R17 ;  /* 0x000000ffff0a7224 */ /* 0x000fce00078e0011 */
.L_x_556:
[----:B------:R-:W-:Y:S05]  /*1800*/  BSYNC.RECONVERGENT B0 ;  /* 0x0000000000007941 */ /* 0x000fea0003800200 */
.L_x_555:
[----:B------:R-:W-:Y:S05]  /*1810*/  @!P0 EXIT ;  /* 0x000000000000894d */ /* 0x000fea0003800000 */
[----:B--2---:R-:W2:Y:S01]  /*1820*/  LDC.64 R2, c[0x0][0x388] ;  /* 0x0000e200ff027b82 */ /* 0x004ea20000000a00 */
[----:B-1----:R-:W-:Y:S01]  /*1830*/  SHF.L.U32 R9, R13, R6, RZ ;  /* 0x000000060d097219 */ /* 0x002fe200000006ff */
[C---:B------:R-:W-:Y:S01]  /*1840*/  IMAD.IADD R12, R10.reuse, 0x1, -R11 ;  /* 0x000000010a0c7824 */ /* 0x040fe200078e0a0b */
[----:B------:R-:W-:-:S07]  /*1850*/  IADD3 R13, PT, PT, R10, 0x20, RZ ;  /* 0x000000200a0d7810 */ /* 0x000fce0007ffe0ff */
.L_x_557:
[----:B------:R-:W-:Y:S02]  /*1860*/  SHF.R.S32.HI R10, RZ, R6, R12 ;  /* 0x00000006ff0a7219 */ /* 0x000fe4000001140c */
[----:B------:R-:W-:Y:S02]  /*1870*/  LOP3.LUT R19, RZ, R7, RZ, 0x33, !PT ;  /* 0x00000007ff137212 */ /* 0x000fe400078e33ff */
[----:B------:R-:W-:Y:S02]  /*1880*/  LOP3.LUT R14, R7, R10, RZ, 0xfc, !PT ;  /* 0x0000000a070e7212 */ /* 0x000fe400078efcff */
[----:B------:R-:W-:Y:S02]  /*1890*/  LOP3.LUT P0, R11, R10, RZ, R19, 0xa0, !PT ;  /* 0x000000ff0a0b7212 */ /* 0x000fe4000780a013 */
[----:B------:R-:W-:-:S11]  /*18a0*/  ISETP.NE.AND P1, PT, R14, -0x1, PT ;  /* 0xffffffff0e00780c */ /* 0x000fd60003f25270 */
[C-C-:B------:R-:W-:Y:S01]  /*18b0*/  @P0 IMAD.IADD R10, R8.reuse, 0x1, R11.reuse ;  /* 0x00000001080a0824 */ /* 0x140fe200078e020b */
[----:B------:R-:W1:Y:S01]  /*18c0*/  @P0 LDS R21, [R4] ;  /* 0x0000000004150984 */ /* 0x000e620000000800 */
[----:B------:R-:W-:Y:S01]  /*18d0*/  @P1 IMAD.IADD R14, R8, 0x1, R11 ;  /* 0x00000001080e1824 */ /* 0x000fe200078e020b */
[----:B------:R-:W-:Y:S01]  /*18e0*/  @P1 MOV R15, 0x348 ;  /* 0x00000348000f1802 */ /* 0x000fe20000000f00 */
[----:B------:R-:W-:Y:S01]  /*18f0*/  @P0 IMAD.MOV.U32 R11, RZ, RZ, 0x348 ;  /* 0x00000348ff0b0424 */ /* 0x000fe200078e00ff */
[----:B------:R-:W3:Y:S01]  /*1900*/  @P1 LDS R23, [R4] ;  /* 0x0000000004171984 */ /* 0x000ee20000000800 */
[----:B------:R-:W-:Y:S02]  /*1910*/  @P0 IMAD.SHL.U32 R10, R10, 0x4, RZ ;  /* 0x000000040a0a0824 */ /* 0x000fe400078e00ff */
[----:B------:R-:W-:Y:S02]  /*1920*/  @P1 IMAD.SHL.U32 R14, R14, 0x4, RZ ;  /* 0x000000040e0e1824 */ /* 0x000fe400078e00ff */
[----:B------:R-:W-:-:S02]  /*1930*/  @P0 IMAD R16, R10, 0x4, R11 ;  /* 0x000000040a100824 */ /* 0x000fc400078e020b */
[----:B------:R-:W-:Y:S01]  /*1940*/  @P1 IMAD R24, R14, 0x4, R15 ;  /* 0x000000040e181824 */ /* 0x000fe200078e020f */
[----:B------:R-:W4:Y:S08]  /*1950*/  @P1 LDC.64 R10, c[0x0][0x388] ;  /* 0x0000e200ff0a1b82 */ /* 0x000f300000000a00 */
[----:B------:R-:W5:Y:S08]  /*1960*/  @P0 LDC.64 R16, c[0x3][R16] ;  /* 0x00c0000010100b82 */ /* 0x000f700000000a00 */
[----:B------:R-:W0:Y:S01]  /*1970*/  @P1 LDC.64 R14, c[0x3][R24+0x8] ;  /* 0x00c00200180e1b82 */ /* 0x000e220000000a00 */
[----:B-1----:R-:W-:-:S02]  /*1980*/  @P0 SHF.R.S32.HI R21, RZ, R21, R12 ;  /* 0x00000015ff150219 */ /* 0x002fc4000001140c */
[----:B---3--:R-:W-:Y:S01]  /*1990*/  @P1 SHF.R.S32.HI R23, RZ, R23, R12 ;  /* 0x00000017ff171219 */ /* 0x008fe2000001140c */
[----:B-----5:R-:W-:Y:S01]  /*19a0*/  @P0 IMAD R18, R16, 0x4, R5 ;  /* 0x0000000410120824 */ /* 0x020fe200078e0205 */
[----:B------:R-:W-:Y:S01]  /*19b0*/  @P0 SHF.L.U32 R17, R17, R6, RZ ;  /* 0x0000000611110219 */ /* 0x000fe200000006ff */
[----:B------:R-:W-:-:S04]  /*19c0*/  @P0 IMAD.IADD R22, R6, 0x1, R16 ;  /* 0x0000000106160824 */ /* 0x000fc800078e0210 */
[----:B------:R-:W1:Y:S01]  /*19d0*/  @P0 LDS R18, [R18] ;  /* 0x0000000012120984 */ /* 0x000e620000000800 */
[----:B------:R-:W-:Y:S02]  /*19e0*/  @P0 SHF.L.U32 R21, R21, R22, RZ ;  /* 0x0000001615150219 */ /* 0x000fe400000006ff */
[----:B0-----:R-:W-:Y:S01]  /*19f0*/  @P1 LEA R20, R14, R5, 0x2 ;  /* 0x000000050e141211 */ /* 0x001fe200078e10ff */
[----:B------:R-:W-:Y:S01]  /*1a00*/  @P1 IMAD.IADD R14, R6, 0x1, R14 ;  /* 0x00000001060e1824 */ /* 0x000fe200078e020e */
[----:B------:R-:W-:-:S04]  /*1a10*/  @P1 SHF.L.U32 R15, R15, R6, RZ ;  /* 0x000000060f0f1219 */ /* 0x000fc800000006ff */
[----:B------:R-:W0:Y:S01]  /*1a20*/  @P1 LDS R20, [R20] ;  /* 0x0000000014141984 */ /* 0x000e220000000800 */
[----:B------:R-:W-:Y:S02]  /*1a30*/  @P1 SHF.L.U32 R23, R23, R14, RZ ;  /* 0x0000000e17171219 */ /* 0x000fe400000006ff */
[C---:B------:R-:W-:Y:S02]  /*1a40*/  @P0 LOP3.LUT R14, R12.reuse, R9, RZ, 0x30, !PT ;  /* 0x000000090c0e0212 */ /* 0x040fe400078e30ff */
[----:B-1----:R-:W-:Y:S01]  /*1a50*/  @P0 IADD3 R17, PT, PT, R21, R17, R18 ;  /* 0x0000001115110210 */ /* 0x002fe20007ffe012 */
[----:B------:R-:W-:Y:S01]  /*1a60*/  HFMA2 R18, -RZ, RZ, 0, 0 ;  /* 0x00000000ff127431 */ /* 0x000fe200000001ff */
[----:B------:R-:W-:Y:S02]  /*1a70*/  @P1 LOP3.LUT R21, R12, R9, RZ, 0x30, !PT ;  /* 0x000000090c151212 */ /* 0x000fe400078e30ff */
[----:B0-----:R-:W-:Y:S01]  /*1a80*/  @P1 IADD3 R20, PT, PT, R23, R15, R20 ;  /* 0x0000000f17141210 */ /* 0x001fe20007ffe014 */
[----:B------:R-:W-:-:S04]  /*1a90*/  @P0 IMAD.IADD R15, R14, 0x1, R17 ;  /* 0x000000010e0f0824 */ /* 0x000fc800078e0211 */
[----:B------:R-:W-:Y:S02]  /*1aa0*/  @P1 IMAD.IADD R17, R21, 0x1, R20 ;  /* 0x0000000115111824 */ /* 0x000fe400078e0214 */
[----:B------:R-:W-:Y:S02]  /*1ab0*/  IMAD.MOV.U32 R21, RZ, RZ, RZ ;  /* 0x000000ffff157224 */ /* 0x000fe400078e00ff */
[----:B----4-:R-:W-:-:S04]  /*1ac0*/  @P1 IMAD.WIDE R16, R17, 0x4, R10 ;  /* 0x0000000411101825 */ /* 0x010fc800078e020a */
[--C-:B--2---:R-:W-:Y:S01]  /*1ad0*/  @P0 IMAD.WIDE R14, R15, 0x4, R2.reuse ;  /* 0x000000040f0e0825 */ /* 0x104fe200078e0202 */
[----:B------:R-:W2:Y:S03]  /*1ae0*/  @P1 LDG.E R21, desc[UR4][R16.64] ;  /* 0x0000000410151981 */ /* 0x000ea6000c1e1900 */
[----:B------:R-:W-:Y:S01]  /*1af0*/  VIADD R11, R13, 0xffffffe0 ;  /* 0xffffffe00d0b7836 */ /* 0x000fe20000000000 */
[----:B------:R0:W2:Y:S03]  /*1b00*/  @P0 LDG.E R18, desc[UR4][R14.64] ;  /* 0x000000040e120981 */ /* 0x0000a6000c1e1900 */
[----:B------:R-:W-:-:S05]  /*1b10*/  IMAD.WIDE R10, R11, 0x4, R2 ;  /* 0x000000040b0a7825 */ /* 0x000fca00078e0202 */
[----:B------:R-:W3:Y:S01]  /*1b20*/  LDG.E R20, desc[UR4][R10.64] ;  /* 0x000000040a147981 */ /* 0x000ee2000c1e1900 */
[----:B------:R-:W-:-:S05]  /*1b30*/  VIADD R22, R12, 0x20 ;  /* 0x000000200c167836 */ /* 0x000fca0000000000 */
[----:B------:R-:W-:-:S04]  /*1b40*/  SHF.R.S32.HI R24, RZ, R6, R22 ;  /* 0x00000006ff187219 */ /* 0x000fc80000011416 */
[----:B------:R-:W-:Y:S02]  /*1b50*/  LOP3.LUT R23, R7, R24, RZ, 0xfc, !PT ;  /* 0x0000001807177212 */ /* 0x000fe400078efcff */
[----:B------:R-:W-:Y:S02]  /*1b60*/  LOP3.LUT P0, R25, R24, RZ, R19, 0xa0, !PT ;  /* 0x000000ff18197212 */ /* 0x000fe4000780a013 */
[----:B------:R-:W-:-:S11]  /*1b70*/  ISETP.NE.AND P1, PT, R23, -0x1, PT ;  /* 0xffffffff1700780c */ /* 0x000fd60003f25270 */
[C---:B------:R-:W-:Y:S02]  /*1b80*/  @P0 IMAD.IADD R19, R8.reuse, 0x1, R25 ;  /* 0x0000000108130824 */ /* 0x040fe400078e0219 */
[----:B------:R-:W-:Y:S01]  /*1b90*/  @P1 IADD3 R25, PT, PT, R8, R25, RZ ;  /* 0x0000001908191210 */ /* 0x000fe20007ffe0ff */
[----:B0-----:R-:W-:Y:S01]  /*1ba0*/  @P0 IMAD.MOV.U32 R15, RZ, RZ, 0x348 ;  /* 0x00000348ff0f0424 */ /* 0x001fe200078e00ff */
[----:B------:R-:W-:Y:S01]  /*1bb0*/  @P1 LDS R27, [R4] ;  /* 0x00000000041b1984 */ /* 0x000fe20000000800 */
[----:B------:R-:W-:Y:S02]  /*1bc0*/  @P0 IMAD.SHL.U32 R14, R19, 0x4, RZ ;  /* 0x00000004130e0824 */ /* 0x000fe400078e00ff */
[----:B------:R-:W-:Y:S02]  /*1bd0*/  @P1 IMAD.MOV.U32 R16, RZ, RZ, 0x348 ;  /* 0x00000348ff101424 */ /* 0x000fe400078e00ff */
[----:B------:R-:W-:Y:S01]  /*1be0*/  @P1 IMAD.SHL.U32 R25, R25, 0x4, RZ ;  /* 0x0000000419191824 */ /* 0x000fe200078e00ff */
[----:B------:R-:W-:-:S03]  /*1bf0*/  @P0 LEA R14, R14, R15, 0x2 ;  /* 0x0000000f0e0e0211 */ /* 0x000fc600078e10ff */
[----:B------:R-:W-:Y:S02]  /*1c00*/  @P1 IMAD R26, R25, 0x4, R16 ;  /* 0x00000004191a1824 */ /* 0x000fe400078e0210 */
[----:B------:R-:W0:Y:S01]  /*1c10*/  @P0 LDS R25, [R4] ;  /* 0x0000000004190984 */ /* 0x000e220000000800 */
[----:B------:R-:W1:Y:S08]  /*1c20*/  @P0 LDC.64 R14, c[0x3][R14] ;  /* 0x00c000000e0e0b82 */ /* 0x000e700000000a00 */
[----:B------:R-:W4:Y:S01]  /*1c30*/  @P1 LDC.64 R16, c[0x3][R26+0x8] ;  /* 0x00c002001a101b82 */ /* 0x000f220000000a00 */
[----:B-1----:R-:W-:-:S06]  /*1c40*/  @P0 IMAD R23, R14, 0x4, R5 ;  /* 0x000000040e170824 */ /* 0x002fcc00078e0205 */
[----:B------:R-:W1:Y:S01]  /*1c50*/  @P0 LDS R23, [R23] ;  /* 0x0000000017170984 */ /* 0x000e620000000800 */
[----:B----4-:R-:W-:-:S06]  /*1c60*/  @P1 IMAD R19, R16, 0x4, R5 ;  /* 0x0000000410131824 */ /* 0x010fcc00078e0205 */
[----:B------:R-:W4:Y:S01]  /*1c70*/  @P1 LDS R19, [R19] ;  /* 0x0000000013131984 */ /* 0x000f220000000800 */
[----:B0-----:R-:W-:Y:S01]  /*1c80*/  @P0 SHF.R.S32.HI R24, RZ, R25, R22 ;  /* 0x00000019ff180219 */ /* 0x001fe20000011416 */
[C---:B------:R-:W-:Y:S01]  /*1c90*/  @P0 IMAD.IADD R25, R6.reuse, 0x1, R14 ;  /* 0x0000000106190824 */ /* 0x040fe200078e020e */
[----:B------:R-:W-:Y:S02]  /*1ca0*/  @P1 SHF.R.S32.HI R27, RZ, R27, R22 ;  /* 0x0000001bff1b1219 */ /* 0x000fe40000011416 */
[----:B------:R-:W-:Y:S02]  /*1cb0*/  @P1 IADD3 R16, PT, PT, R6, R16, RZ ;  /* 0x0000001006101210 */ /* 0x000fe40007ffe0ff */
[----:B------:R-:W-:Y:S02]  /*1cc0*/  @P0 SHF.L.U32 R24, R24, R25, RZ ;  /* 0x0000001918180219 */ /* 0x000fe400000006ff */
[----:B------:R-:W-:Y:S02]  /*1cd0*/  @P0 SHF.L.U32 R15, R15, R6, RZ ;  /* 0x000000060f0f0219 */ /* 0x000fe400000006ff */
[----:B------:R-:W-:-:S02]  /*1ce0*/  @P1 SHF.L.U32 R16, R27, R16, RZ ;  /* 0x000000101b101219 */ /* 0x000fc400000006ff */
[----:B------:R-:W-:Y:S02]  /*1cf0*/  @P1 SHF.L.U32 R17, R17, R6, RZ ;  /* 0x0000000611111219 */ /* 0x000fe400000006ff */
[----:B-1----:R-:W-:Y:S02]  /*1d00*/  @P0 IADD3 R15, PT, PT, R24, R15, R23 ;  /* 0x0000000f180f0210 */ /* 0x002fe40007ffe017 */
[CC--:B------:R-:W-:Y:S02]  /*1d10*/  @P1 LOP3.LUT R23, R22.reuse, R9.reuse, RZ, 0x30, !PT ;  /* 0x0000000916171212 */ /* 0x0c0fe400078e30ff */
[----:B------:R-:W-:Y:S02]  /*1d20*/  @P0 LOP3.LUT R22, R22, R9, RZ, 0x30, !PT ;  /* 0x0000000916160212 */ /* 0x000fe400078e30ff */
[----:B----4-:R-:W-:-:S03]  /*1d30*/  @P1 IADD3 R16, PT, PT, R16, R17, R19 ;  /* 0x0000001110101210 */ /* 0x010fc60007ffe013 */
[----:B------:R-:W-:Y:S02]  /*1d40*/  @P0 IMAD.IADD R17, R22, 0x1, R15 ;  /* 0x0000000116110824 */ /* 0x000fe400078e020f */
[----:B------:R-:W-:Y:S02]  /*1d50*/  @P1 IMAD.IADD R23, R23, 0x1, R16 ;  /* 0x0000000117171824 */ /* 0x000fe400078e0210 */
[----:B------:R-:W-:Y:S02]  /*1d60*/  IMAD.MOV.U32 R19, RZ, RZ, RZ ;  /* 0x000000ffff137224 */ /* 0x000fe400078e00ff */
[--C-:B------:R-:W-:Y:S02]  /*1d70*/  @P1 IMAD.WIDE R14, R23, 0x4, R2.reuse ;  /* 0x00000004170e1825 */ /* 0x100fe400078e0202 */
[----:B------:R-:W4:Y:S02]  /*1d80*/  LDG.E R23, desc[UR4][R10.64+0x80] ;  /* 0x000080040a177981 */ /* 0x000f24000c1e1900 */
[----:B------:R-:W-:-:S04]  /*1d90*/  @P0 IMAD.WIDE R16, R17, 0x4, R2 ;  /* 0x0000000411100825 */ /* 0x000fc800078e0202 */
[----:B--2---:R-:W-:Y:S01]  /*1da0*/  FADD R21, R21, R18 ;  /* 0x0000001215157221 */ /* 0x004fe20000000000 */
[----:B------:R-:W-:-:S03]  /*1db0*/  IMAD.MOV.U32 R18, RZ, RZ, RZ ;  /* 0x000000ffff127224 */ /* 0x000fc600078e00ff */
[----:B---3--:R-:W-:-:S05]  /*1dc0*/  FFMA R21, R21, -0.5, R20 ;  /* 0xbf00000015157823 */ /* 0x008fca0000000014 */
[----:B------:R1:W-:Y:S04]  /*1dd0*/  STG.E desc[UR4][R10.64], R21 ;  /* 0x000000150a007986 */ /* 0x0003e8000c101904 */
[----:B------:R-:W2:Y:S04]  /*1de0*/  @P1 LDG.E R19, desc[UR4][R14.64] ;  /* 0x000000040e131981 */ /* 0x000ea8000c1e1900 */
[----:B------:R-:W2:Y:S01]  /*1df0*/  @P0 LDG.E R18, desc[UR4][R16.64] ;  /* 0x0000000410120981 */ /* 0x000ea2000c1e1900 */
[----:B------:R-:W-:Y:S02]  /*1e00*/  VIADD R12, R12, 0x40 ;  /* 0x000000400c0c7836 */ /* 0x000fe40000000000 */
[----:B--2---:R-:W-:-:S04]  /*1e10*/  FADD R18, R19, R18 ;  /* 0x0000001213127221 */ /* 0x004fc80000000000 */
[----:B----4-:R-:W-:Y:S01]  /*1e20*/  FFMA R23, R18, -0.5, R23 ;  /* 0xbf00000012177823 */ /* 0x010fe20000000017 */
[----:B------:R-:W-:-:S04]  /*1e30*/  IADD3 R19, PT, PT, R13, 0x20, RZ ;  /* 0x000000200d137810 */ /* 0x000fc80007ffe0ff */
[----:B------:R1:W-:Y:S01]  /*1e40*/  STG.E desc[UR4][R10.64+0x80], R23 ;  /* 0x000080170a007986 */ /* 0x0003e2000c101904 */
[----:B------:R-:W-:Y:S01]  /*1e50*/  ISETP.GE.AND P0, PT, R19, R0, PT ;  /* 0x000000001300720c */ /* 0x000fe20003f06270 */
[----:B------:R-:W-:-:S12]  /*1e60*/  VIADD R13, R13, 0x40 ;  /* 0x000000400d0d7836 */ /* 0x000fd80000000000 */
[----:B-1----:R-:W-:Y:S05]  /*1e70*/  @!P0 BRA `(.L_x_557) ;  /* 0xfffffff800788947 */ /* 0x002fea000383ffff */
[----:B------:R-:W-:Y:S05]  /*1e80*/  EXIT ;  /* 0x000000000000794d */ /* 0x000fea0003800000 */
.L_x_558:
        /* <DEDUP_REMOVED lines=15> */
.L_x_901:


//--------------------- .text._Z12hierarchize4iiPfii --------------------------
	.section	.text._Z12hierarchize4iiPfii,"ax",@progbits
	.align	128
        .global         _Z12hierarchize4iiPfii
        .type           _Z12hierarchize4iiPfii,@function
        .size           _Z12hierarchize4iiPfii,(.L_x_902 - _Z12hierarchize4iiPfii)
        .other          _Z12hierarchize4iiPfii,@"STO_CUDA_ENTRY STV_DEFAULT"
_Z12hierarchize4iiPfii:
.text._Z12hierarchize4iiPfii:
        /* <DEDUP_REMOVED lines=17> */
[C---:B------:R-:W-:Y:S02]  /*0110*/  IADD3 R2, PT, PT, R3.reuse, 0x1, RZ ;  /* 0x0000000103027810 */ /* 0x040fe40007ffe0ff */
[-C--:B------:R-:W-:Y:S01]  /*0120*/  SHF.L.U32 R5, R3, R9.reuse, RZ ;  /* 0x0000000903057219 */ /* 0x080fe200000006ff */
[----:B------:R-:W-:Y:S01]  /*0130*/  IMAD R4, R9, 0x4, R10 ;  /* 0x0000000409047824 */ /* 0x000fe200078e020a */
[----:B------:R-:W-:Y:S02]  /*0140*/  SHF.L.U32 R3, R2, R9, RZ ;  /* 0x0000000902037219 */ /* 0x000fe400000006ff */
[----:B------:R-:W-:-:S03]  /*0150*/  LOP3.LUT R2, R0, 0x1f, RZ, 0xc0, !PT ;  /* 0x0000001f00027812 */ /* 0x000fc600078ec0ff */
[----:B------:R-:W0:Y:S02]  /*0160*/  LDC R4, c[0x3][R4] ;  /* 0x00c0000004047b82 */ /* 0x000e240000000800 */
        /* <DEDUP_REMOVED lines=9> */
[C---:B------:R-:W-:Y:S01]  /*0200*/  IMAD R2, R6.reuse, UR6, RZ ;  /* 0x0000000606027c24 */ /* 0x040fe2000f8e02ff */
[----:B------:R-:W-:Y:S01]  /*0210*/  IADD3 R14, PT, PT, R6, R7, RZ ;  /* 0x00000007060e7210 */ /* 0x000fe20007ffe0ff */
[----:B------:R-:W-:Y:S01]  /*0220*/  IMAD R13, R0, R6, RZ ;  /* 0x00000006000d7224 */ /* 0x000fe200078e02ff */
[----:B------:R-:W-:Y:S01]  /*0230*/  BSSY.RECONVERGENT B0, `(.L_x_559) ;  /* 0x000011f000007945 */ /* 0x000fe20003800200 */
[----:B------:R-:W1:Y:S01]  /*0240*/  LDC R4, c[0x0][0x390] ;  /* 0x0000e400ff047b82 */ /* 0x000e620000000800 */
[----:B------:R-:W-:Y:S01]  /*0250*/  SHF.R.U32.HI R2, RZ, 0x5, R2 ;  /* 0x00000005ff027819 */ /* 0x000fe20000011602 */
[----:B------:R-:W-:Y:S01]  /*0260*/  IMAD R14, R14, UR6, RZ ;  /* 0x000000060e0e7c24 */ /* 0x000fe2000f8e02ff */
[----:B0-----:R-:W-:-:S06]  /*0270*/  ULEA UR4, UR5, UR4, 0x18 ;  /* 0x0000000405047291 */ /* 0x001fcc000f8ec0ff */
[----:B------:R-:W-:Y:S01]  /*0280*/  LEA R9, R13, UR4, 0x2 ;  /* 0x000000040d097c11 */ /* 0x000fe2000f8e10ff */
[C---:B------:R-:W-:Y:S02]  /*0290*/  IMAD.IADD R13, R0.reuse, 0x1, R13 ;  /* 0x00000001000d7824 */ /* 0x040fe400078e020d */
[----:B------:R-:W-:Y:S02]  /*02a0*/  IMAD R0, R0, R7, R2 ;  /* 0x0000000700007224 */ /* 0x000fe400078e0202 */
[----:B-1----:R-:W-:Y:S01]  /*02b0*/  IMAD R11, R4, 0x4, R9 ;  /* 0x00000004040b7824 */ /* 0x002fe200078e0209 */
[----:B------:R-:W-:Y:S01]  /*02c0*/  LEA.HI R13, R14, R13, RZ, 0x1b ;  /* 0x0000000d0e0d7211 */ /* 0x000fe200078fd8ff */
[----:B------:R-:W-:Y:S01]  /*02d0*/  IMAD.MOV.U32 R2, RZ, RZ, R12 ;  /* 0x000000ffff027224 */ /* 0x000fe200078e000c */
[----:B------:R-:W-:Y:S02]  /*02e0*/  LEA R0, R0, UR4, 0x2 ;  /* 0x0000000400007c11 */ /* 0x000fe4000f8e10ff */
[----:B------:R0:W1:Y:S01]  /*02f0*/  @P0 LDS R4, [R11] ;  /* 0x000000000b040984 */ /* 0x0000620000000800 */
[----:B------:R-:W-:Y:S01]  /*0300*/  LEA R12, R13, UR4, 0x2 ;  /* 0x000000040d0c7c11 */ /* 0x000fe2000f8e10ff */
[----:B------:R-:W-:Y:S06]  /*0310*/  @P0 BRA `(.L_x_560) ;  /* 0x0000001000400947 */ /* 0x000fec0003800000 */
[----:B------:R-:W-:Y:S01]  /*0320*/  BSSY.RECONVERGENT B1, `(.L_x_561) ;  /* 0x0000009000017945 */ /* 0x000fe20003800200 */
[----:B-1----:R-:W-:-:S07]  /*0330*/  IMAD.MOV.U32 R4, RZ, RZ, RZ ;  /* 0x000000ffff047224 */ /* 0x002fce00078e00ff */
.L_x_562:
[C---:B------:R-:W-:Y:S01]  /*0340*/  IMAD R13, R4.reuse, 0x4, R10 ;  /* 0x00000004040d7824 */ /* 0x040fe200078e020a */
[C---:B------:R-:W-:Y:S02]  /*0350*/  ISETP.LT.AND P1, PT, R4.reuse, R7, PT ;  /* 0x000000070400720c */ /* 0x040fe40003f21270 */
[----:B------:R-:W-:Y:S01]  /*0360*/  MOV R14, R4 ;  /* 0x00000004000e7202 */ /* 0x000fe20000000f00 */
[----:B------:R-:W1:Y:S01]  /*0370*/  LDC R15, c[0x3][R13] ;  /* 0x00c000000d0f7b82 */ /* 0x000e620000000800 */
[----:B------:R-:W-:Y:S01]  /*0380*/  VIADD R4, R4, 0x1 ;  /* 0x0000000104047836 */ /* 0x000fe20000000000 */
[----:B-1----:R-:W-:-:S13]  /*0390*/  ISETP.GT.AND P0, PT, R15, R2, PT ;  /* 0x000000020f00720c */ /* 0x002fda0003f04270 */
[----:B------:R-:W-:Y:S05]  /*03a0*/  @!P0 BRA P1, `(.L_x_562) ;  /* 0xfffffffc00e48947 */ /* 0x000fea000083ffff */
[----:B------:R-:W-:Y:S05]  /*03b0*/  BSYNC.RECONVERGENT B1 ;  /* 0x0000000000017941 */ /* 0x000fea0003800200 */
.L_x_561:
[C---:B------:R-:W-:Y:S01]  /*03c0*/  ISETP.GE.AND P0, PT, R6.reuse, 0x2, PT ;  /* 0x000000020600780c */ /* 0x040fe20003f06270 */
[----:B------:R-:W-:Y:S02]  /*03d0*/  VIADD R6, R6, 0xfffffffe ;  /* 0xfffffffe06067836 */ /* 0x000fe40000000000 */
[----:B------:R-:W-:-:S10]  /*03e0*/  VIADD R4, R14, 0xffffffff ;  /* 0xffffffff0e047836 */ /* 0x000fd40000000000 */
[----:B------:R-:W-:Y:S05]  /*03f0*/  @!P0 BRA `(.L_x_563) ;  /* 0x00000000008c8947 */ /* 0x000fea0003800000 */
[----:B------:R-:W1:Y:S01]  /*0400*/  LDC R13, c[0x3][R13+-0x4] ;  /* 0x00ffff000d0d7b82 */ /* 0x000e620000000800 */
[----:B------:R-:W-:Y:S01]  /*0410*/  MOV R15, R4 ;  /* 0x00000004000f7202 */ /* 0x000fe20000000f00 */
[----:B------:R-:W-:Y:S02]  /*0420*/  IMAD.MOV.U32 R10, RZ, RZ, R6 ;  /* 0x000000ffff0a7224 */ /* 0x000fe400078e0006 */
[----:B-1----:R-:W-:-:S05]  /*0430*/  IMAD.IADD R7, R2, 0x1, -R13 ;  /* 0x0000000102077824 */ /* 0x002fca00078e0a0d */
[----:B------:R-:W-:-:S07]  /*0440*/  SHF.R.S32.HI R7, RZ, R4, R7 ;  /* 0x00000004ff077219 */ /* 0x000fce0000011407 */
.L_x_567:
[----:B-1----:R-:W1:Y:S01]  /*0450*/  LDCU UR4, c[0x0][0x384] ;  /* 0x00007080ff0477ac */ /* 0x002e620008000800 */
[----:B------:R-:W-:Y:S01]  /*0460*/  BSSY.RECONVERGENT B1, `(.L_x_564) ;  /* 0x0000014000017945 */ /* 0x000fe20003800200 */
[----:B------:R-:W-:Y:S02]  /*0470*/  IMAD.MOV.U32 R17, RZ, RZ, RZ ;  /* 0x000000ffff117224 */ /* 0x000fe400078e00ff */
[----:B-1----:R-:W-:-:S04]  /*0480*/  IMAD R18, R10, UR4, RZ ;  /* 0x000000040a127c24 */ /* 0x002fc8000f8e02ff */
        /* <DEDUP_REMOVED lines=8> */
.L_x_566:
[----:B------:R-:W-:Y:S02]  /*0510*/  IMAD.IADD R13, R18, 0x1, R4 ;  /* 0x00000001120d7824 */ /* 0x000fe400078e0204 */
[----:B------:R-:W-:Y:S02]  /*0520*/  IMAD.IADD R17, R17, 0x1, R14 ;  /* 0x0000000111117824 */ /* 0x000fe400078e020e */
[----:B------:R-:W-:Y:S02]  /*0530*/  IMAD.SHL.U32 R13, R13, 0x4, RZ ;  /* 0x000000040d0d7824 */ /* 0x000fe400078e00ff */
[----:B------:R-:W-:Y:S02]  /*0540*/  VIADD R4, R4, 0xffffffff ;  /* 0xffffffff04047836 */ /* 0x000fe40000000000 */
[----:B------:R-:W1:Y:S02]  /*0550*/  LDC R14, c[0x3][R13+-0x4] ;  /* 0x00ffff000d0e7b82 */ /* 0x000e640000000800 */
[----:B-1----:R-:W-:-:S04]  /*0560*/  IADD3 R16, PT, PT, R17, R14, RZ ;  /* 0x0000000e11107210 */ /* 0x002fc80007ffe0ff */
[----:B------:R-:W-:-:S13]  /*0570*/  ISETP.GE.AND P0, PT, R7, R16, PT ;  /* 0x000000100700720c */ /* 0x000fda0003f06270 */
[----:B------:R-:W-:Y:S05]  /*0580*/  @P0 BRA `(.L_x_566) ;  /* 0xfffffffc00e00947 */ /* 0x000fea000383ffff */
[----:B------:R-:W-:Y:S05]  /*0590*/  BSYNC.RECONVERGENT B2 ;  /* 0x0000000000027941 */ /* 0x000fea0003800200 */
.L_x_565:
[----:B------:R-:W-:Y:S05]  /*05a0*/  BSYNC.RECONVERGENT B1 ;  /* 0x0000000000017941 */ /* 0x000fea0003800200 */
.L_x_564:
[--C-:B------:R-:W-:Y:S01]  /*05b0*/  IMAD.IADD R13, R15, 0x1, -R4.reuse ;  /* 0x000000010f0d7824 */ /* 0x100fe200078e0a04 */
[C---:B------:R-:W-:Y:S01]  /*05c0*/  ISETP.NE.AND P0, PT, R10.reuse, RZ, PT ;  /* 0x000000ff0a00720c */ /* 0x040fe20003f05270 */
[C---:B------:R-:W-:Y:S01]  /*05d0*/  IMAD R14, R10.reuse, 0x4, R9 ;  /* 0x000000040a0e7824 */ /* 0x040fe200078e0209 */
[----:B------:R-:W-:Y:S01]  /*05e0*/  IADD3 R7, PT, PT, -R17, R7, RZ ;  /* 0x0000000711077210 */ /* 0x000fe20007ffe1ff */
[----:B------:R-:W-:Y:S02]  /*05f0*/  VIADD R10, R10, 0xffffffff ;  /* 0xffffffff0a0a7836 */ /* 0x000fe40000000000 */
[----:B------:R-:W-:Y:S01]  /*0600*/  IMAD.MOV.U32 R15, RZ, RZ, R4 ;  /* 0x000000ffff0f7224 */ /* 0x000fe200078e0004 */
[----:B------:R1:W-:Y:S07]  /*0610*/  STS [R14+0x4], R13 ;  /* 0x0000040d0e007388 */ /* 0x0003ee0000000800 */
[----:B------:R-:W-:Y:S05]  /*0620*/  @P0 BRA `(.L_x_567) ;  /* 0xfffffffc00880947 */ /* 0x000fea000383ffff */
.L_x_563:
[----:B-1----:R-:W1:Y:S01]  /*0630*/  LDC R13, c[0x0][0x380] ;  /* 0x0000e000ff0d7b82 */ /* 0x002e620000000800 */
[----:B------:R-:W-:Y:S01]  /*0640*/  STS [R9], R4 ;  /* 0x0000000409007388 */ /* 0x000fe20000000800 */
[C---:B-1----:R-:W-:Y:S01]  /*0650*/  IMAD R7, R13.reuse, 0x4, R12 ;  /* 0x000000040d077824 */ /* 0x042fe200078e020c */
[C---:B------:R-:W-:Y:S01]  /*0660*/  ISETP.GE.AND P0, PT, R13.reuse, 0x2, PT ;  /* 0x000000020d00780c */ /* 0x040fe20003f06270 */
[----:B------:R-:W-:-:S03]  /*0670*/  IMAD R10, R13, 0x4, R9 ;  /* 0x000000040d0a7824 */ /* 0x000fc600078e0209 */
[----:B------:R-:W-:Y:S04]  /*0680*/  STS [R7], RZ ;  /* 0x000000ff07007388 */ /* 0x000fe80000000800 */
[----:B------:R-:W1:Y:S04]  /*0690*/  LDS R10, [R10+-0x4] ;  /* 0xfffffc000a0a7984 */ /* 0x000e680000000800 */
[----:B-1----:R1:W-:Y:S01]  /*06a0*/  STS [R7+-0x4], R10 ;  /* 0xfffffc0a07007388 */ /* 0x0023e20000000800 */
[----:B------:R-:W-:Y:S05]  /*06b0*/  @!P0 BRA `(.L_x_568) ;  /* 0x0000000400348947 */ /* 0x000fea0003800000 */
[----:B------:R-:W-:Y:S02]  /*06c0*/  ISETP.GE.U32.AND P2, PT, R6, 0x7, PT ;  /* 0x000000070600780c */ /* 0x000fe40003f46070 */
[----:B------:R-:W-:-:S04]  /*06d0*/  LOP3.LUT R17, R8, 0x7, RZ, 0xc0, !PT ;  /* 0x0000000708117812 */ /* 0x000fc800078ec0ff */
[----:B------:R-:W-:-:S07]  /*06e0*/  ISETP.NE.AND P1, PT, R17, RZ, PT ;  /* 0x000000ff1100720c */ /* 0x000fce0003f25270 */
[----:B------:R-:W-:Y:S06]  /*06f0*/  @!P2 BRA `(.L_x_569) ;  /* 0x000000000080a947 */ /* 0x000fec0003800000 */
[----:B------:R-:W-:Y:S01]  /*0700*/  LOP3.LUT R19, R8, 0xfffffff8, RZ, 0xc0, !PT ;  /* 0xfffffff808137812 */ /* 0x000fe200078ec0ff */
[----:B------:R-:W-:-:S06]  /*0710*/  UMOV UR4, URZ ;  /* 0x000000ff00047c82 */ /* 0x000fcc0008000000 */
.L_x_570:
[C---:B------:R-:W-:Y:S01]  /*0720*/  IMAD R4, R6.reuse, 0x4, R9 ;  /* 0x0000000406047824 */ /* 0x040fe200078e0209 */
[C---:B--2---:R-:W-:Y:S01]  /*0730*/  LEA R13, R6.reuse, R12, 0x2 ;  /* 0x0000000c060d7211 */ /* 0x044fe200078e10ff */
[----:B------:R-:W-:Y:S01]  /*0740*/  UIADD3 UR4, UPT, UPT, UR4, 0x8, URZ ;  /* 0x0000000804047890 */ /* 0x000fe2000fffe0ff */
[----:B------:R-:W-:Y:S02]  /*0750*/  VIADD R6, R6, 0xfffffff8 ;  /* 0xfffffff806067836 */ /* 0x000fe40000000000 */
[----:B-1----:R-:W1:Y:S03]  /*0760*/  LDS R7, [R4] ;  /* 0x0000000004077984 */ /* 0x002e660000000800 */
[----:B------:R-:W-:Y:S01]  /*0770*/  ISETP.NE.AND P2, PT, R19, UR4, PT ;  /* 0x0000000413007c0c */ /* 0x000fe2000bf45270 */
        /* <DEDUP_REMOVED lines=22> */
[----:B------:R2:W-:Y:S01]  /*08e0*/  STS [R13+-0x1c], R10 ;  /* 0xffffe40a0d007388 */ /* 0x0005e20000000800 */
[----:B------:R-:W-:Y:S05]  /*08f0*/  @P2 BRA `(.L_x_570) ;  /* 0xfffffffc00882947 */ /* 0x000fea000383ffff */
.L_x_569:
[----:B------:R-:W-:Y:S05]  /*0900*/  @!P1 BRA `(.L_x_568) ;  /* 0x0000000000a09947 */ /* 0x000fea0003800000 */
[----:B------:R-:W-:Y:S02]  /*0910*/  ISETP.GE.U32.AND P1, PT, R17, 0x4, PT ;  /* 0x000000041100780c */ /* 0x000fe40003f26070 */
[----:B------:R-:W-:-:S04]  /*0920*/  LOP3.LUT R16, R8, 0x3, RZ, 0xc0, !PT ;  /* 0x0000000308107812 */ /* 0x000fc800078ec0ff */
[----:B------:R-:W-:-:S07]  /*0930*/  ISETP.NE.AND P2, PT, R16, RZ, PT ;  /* 0x000000ff1000720c */ /* 0x000fce0003f45270 */
[----:B------:R-:W-:Y:S06]  /*0940*/  @!P1 BRA `(.L_x_571) ;  /* 0x00000000003c9947 */ /* 0x000fec0003800000 */
[C---:B------:R-:W-:Y:S01]  /*0950*/  LEA R4, R6.reuse, R9, 0x2 ;  /* 0x0000000906047211 */ /* 0x040fe200078e10ff */
[C---:B------:R-:W-:Y:S02]  /*0960*/  IMAD R14, R6.reuse, 0x4, R12 ;  /* 0x00000004060e7824 */ /* 0x040fe400078e020c */
[----:B------:R-:W-:Y:S02]  /*0970*/  VIADD R6, R6, 0xfffffffc ;  /* 0xfffffffc06067836 */ /* 0x000fe40000000000 */
[----:B-1----:R-:W1:Y:S02]  /*0980*/  LDS R7, [R4] ;  /* 0x0000000004077984 */ /* 0x002e640000000800 */
[----:B-1----:R-:W-:-:S05]  /*0990*/  IMAD.IADD R7, R7, 0x1, R10 ;  /* 0x0000000107077824 */ /* 0x002fca00078e020a */
[----:B------:R-:W-:Y:S04]  /*09a0*/  STS [R14], R7 ;  /* 0x000000070e007388 */ /* 0x000fe80000000800 */
[----:B--2---:R-:W1:Y:S02]  /*09b0*/  LDS R10, [R4+-0x4] ;  /* 0xfffffc00040a7984 */ /* 0x004e640000000800 */
        /* <DEDUP_REMOVED lines=8> */
.L_x_571:
[----:B------:R-:W-:Y:S05]  /*0a40*/  @!P2 BRA `(.L_x_568) ;  /* 0x000000000050a947 */ /* 0x000fea0003800000 */
[----:B------:R-:W-:Y:S02]  /*0a50*/  ISETP.NE.AND P1, PT, R16, 0x1, PT ;  /* 0x000000011000780c */ /* 0x000fe40003f25270 */
[----:B------:R-:W-:-:S04]  /*0a60*/  LOP3.LUT R8, R8, 0x1, RZ, 0xc0, !PT ;  /* 0x0000000108087812 */ /* 0x000fc800078ec0ff */
[----:B------:R-:W-:-:S07]  /*0a70*/  ISETP.NE.U32.AND P2, PT, R8, 0x1, PT ;  /* 0x000000010800780c */ /* 0x000fce0003f45070 */
[----:B------:R-:W-:Y:S06]  /*0a80*/  @!P1 BRA `(.L_x_572) ;  /* 0x0000000000289947 */ /* 0x000fec0003800000 */
[C---:B------:R-:W-:Y:S02]  /*0a90*/  IMAD R8, R6.reuse, 0x4, R12 ;  /* 0x0000000406087824 */ /* 0x040fe400078e020c */
[C---:B-12---:R-:W-:Y:S02]  /*0aa0*/  IMAD R10, R6.reuse, 0x4, R9 ;  /* 0x00000004060a7824 */ /* 0x046fe400078e0209 */
[----:B------:R-:W-:Y:S01]  /*0ab0*/  VIADD R6, R6, 0xfffffffe ;  /* 0xfffffffe06067836 */ /* 0x000fe20000000000 */
[----:B------:R-:W-:Y:S04]  /*0ac0*/  LDS R4, [R8+0x4] ;  /* 0x0000040008047984 */ /* 0x000fe80000000800 */
[----:B------:R-:W1:Y:S02]  /*0ad0*/  LDS R7, [R10] ;  /* 0x000000000a077984 */ /* 0x000e640000000800 */
[----:B-1----:R-:W-:-:S05]  /*0ae0*/  IMAD.IADD R4, R4, 0x1, R7 ;  /* 0x0000000104047824 */ /* 0x002fca00078e0207 */
[----:B------:R-:W-:Y:S04]  /*0af0*/  STS [R8], R4 ;  /* 0x0000000408007388 */ /* 0x000fe80000000800 */
[----:B------:R-:W1:Y:S02]  /*0b00*/  LDS R7, [R10+-0x4] ;  /* 0xfffffc000a077984 */ /* 0x000e640000000800 */
[----:B-1----:R-:W-:-:S05]  /*0b10*/  IADD3 R7, PT, PT, R4, R7, RZ ;  /* 0x0000000704077210 */ /* 0x002fca0007ffe0ff */
[----:B------:R4:W-:Y:S02]  /*0b20*/  STS [R8+-0x4], R7 ;  /* 0xfffffc0708007388 */ /* 0x0009e40000000800 */
.L_x_572:
[C---:B-1--4-:R-:W-:Y:S02]  /*0b30*/  @!P2 IMAD R7, R6.reuse, 0x4, R9 ;  /* 0x000000040607a824 */ /* 0x052fe400078e0209 */
[----:B------:R-:W-:-:S04]  /*0b40*/  @!P2 IMAD R6, R6, 0x4, R12 ;  /* 0x000000040606a824 */ /* 0x000fc800078e020c */
[----:B------:R-:W-:Y:S04]  /*0b50*/  @!P2 LDS R7, [R7] ;  /* 0x000000000707a984 */ /* 0x000fe80000000800 */
[----:B------:R-:W2:Y:S02]  /*0b60*/  @!P2 LDS R4, [R6+0x4] ;  /* 0x000004000604a984 */ /* 0x000ea40000000800 */
[----:B--2---:R-:W-:-:S05]  /*0b70*/  @!P2 IMAD.IADD R13, R4, 0x1, R7 ;  /* 0x00000001040da824 */ /* 0x004fca00078e0207 */
[----:B------:R4:W-:Y:S02]  /*0b80*/  @!P2 STS [R6], R13 ;  /* 0x0000000d0600a388 */ /* 0x0009e40000000800 */
.L_x_568:
[----:B------:R-:W5:Y:S01]  /*0b90*/  LDS R4, [R11] ;  /* 0x000000000b047984 */ /* 0x000f620000000800 */
[----:B------:R-:W-:Y:S01]  /*0ba0*/  BSSY.RECONVERGENT B3, `(.L_x_573) ;  /* 0x0000086000037945 */ /* 0x000fe20003800200 */
[----:B-----5:R-:W-:-:S13]  /*0bb0*/  ISETP.GE.AND P1, PT, R4, 0x1, PT ;  /* 0x000000010400780c */ /* 0x020fda0003f26270 */
[----:B------:R-:W-:Y:S05]  /*0bc0*/  @!P1 BRA `(.L_x_574) ;  /* 0x00000008000c9947 */ /* 0x000fea0003800000 */
[----:B------:R-:W4:Y:S02]  /*0bd0*/  LDCU UR4, c[0x0][0x394] ;  /* 0x00007280ff0477ac */ /* 0x000f240008000800 */
[----:B----4-:R-:W-:Y:S01]  /*0be0*/  IADD3 R6, PT, PT, -R4, UR4, RZ ;  /* 0x0000000404067c10 */ /* 0x010fe2000fffe1ff */
[----:B------:R-:W-:Y:S06]  /*0bf0*/  @!P0 BRA `(.L_x_575) ;  /* 0x0000000400688947 */ /* 0x000fec0003800000 */
[----:B-1----:R-:W-:Y:S01]  /*0c00*/  HFMA2 R7, -RZ, RZ, 0, 0 ;  /* 0x00000000ff077431 */ /* 0x002fe200000001ff */
[----:B------:R-:W-:Y:S06]  /*0c10*/  BSSY.RECONVERGENT B2, `(.L_x_576) ;  /* 0x0000057000027945 */ /* 0x000fec0003800200 */
.L_x_585:
[----:B-1----:R1:W-:Y:S01]  /*0c20*/  STS [R11], R7 ;  /* 0x000000070b007388 */ /* 0x0023e20000000800 */
[----:B------:R-:W-:Y:S02]  /*0c30*/  IMAD.MOV.U32 R8, RZ, RZ, 0x1 ;  /* 0x00000001ff087424 */ /* 0x000fe400078e00ff */
[----:B------:R-:W-:Y:S01]  /*0c40*/  IMAD.MOV.U32 R18, RZ, RZ, RZ ;  /* 0x000000ffff127224 */ /* 0x000fe200078e00ff */
[----:B--2---:R1:W2:Y:S06]  /*0c50*/  LDS R10, [R9] ;  /* 0x00000000090a7984 */ /* 0x0042ac0000000800 */
.L_x_584:
[----:B------:R-:W-:Y:S01]  /*0c60*/  IMAD R13, R8, 0x4, R9 ;  /* 0x00000004080d7824 */ /* 0x000fe200078e0209 */
[----:B------:R-:W-:Y:S05]  /*0c70*/  BSSY.RECONVERGENT B1, `(.L_x_577) ;  /* 0x0000041000017945 */ /* 0x000fea0003800200 */
[----:B------:R-:W4:Y:S02]  /*0c80*/  LDS R13, [R13] ;  /* 0x000000000d0d7984 */ /* 0x000f240000000800 */
[C---:B----4-:R-:W-:Y:S01]  /*0c90*/  ISETP.GT.AND P0, PT, R13.reuse, RZ, PT ;  /* 0x000000ff0d00720c */ /* 0x050fe20003f04270 */
[----:B--2---:R-:W-:-:S12]  /*0ca0*/  IMAD.IADD R10, R13, 0x1, R10 ;  /* 0x000000010d0a7824 */ /* 0x004fd800078e020a */
[----:B------:R-:W-:Y:S05]  /*0cb0*/  @!P0 BRA `(.L_x_578) ;  /* 0x0000000000f08947 */ /* 0x000fea0003800000 */
[----:B------:R-:W2:Y:S01]  /*0cc0*/  LDCU UR4, c[0x0][0x384] ;  /* 0x00007080ff0477ac */ /* 0x000ea20008000800 */
[C---:B------:R-:W-:Y:S01]  /*0cd0*/  ISETP.GE.U32.AND P0, PT, R13.reuse, 0x8, PT ;  /* 0x000000080d00780c */ /* 0x040fe20003f06070 */
[----:B------:R-:W-:Y:S01]  /*0ce0*/  BSSY.RECONVERGENT B4, `(.L_x_579) ;  /* 0x000001b000047945 */ /* 0x000fe20003800200 */
[----:B---3--:R-:W-:Y:S01]  /*0cf0*/  IADD3 R17, PT, PT, R8, -0x1, RZ ;  /* 0xffffffff08117810 */ /* 0x008fe20007ffe0ff */
[----:B------:R-:W-:Y:S01]  /*0d00*/  IMAD.MOV.U32 R14, RZ, RZ, RZ ;  /* 0x000000ffff0e7224 */ /* 0x000fe200078e00ff */
[----:B------:R-:W-:-:S04]  /*0d10*/  LOP3.LUT R24, R13, 0x7, RZ, 0xc0, !PT ;  /* 0x000000070d187812 */ /* 0x000fc800078ec0ff */
[----:B------:R-:W-:Y:S01]  /*0d20*/  ISETP.NE.AND P1, PT, R24, RZ, PT ;  /* 0x000000ff1800720c */ /* 0x000fe20003f25270 */
[----:B--2---:R-:W-:-:S04]  /*0d30*/  IMAD R17, R17, UR4, R10 ;  /* 0x0000000411117c24 */ /* 0x004fc8000f8e020a */
[----:B------:R-:W-:Y:S08]  /*0d40*/  @!P0 BRA `(.L_x_580) ;  /* 0x0000000000508947 */ /* 0x000ff00003800000 */
[----:B------:R-:W-:Y:S01]  /*0d50*/  LOP3.LUT R14, R13, 0x7ffffff8, RZ, 0xc0, !PT ;  /* 0x7ffffff80d0e7812 */ /* 0x000fe200078ec0ff */
[----:B------:R-:W-:-:S04]  /*0d60*/  IMAD.MOV.U32 R15, RZ, RZ, R17 ;  /* 0x000000ffff0f7224 */ /* 0x000fc800078e0011 */
[----:B------:R-:W-:-:S07]  /*0d70*/  IMAD.MOV R16, RZ, RZ, -R14 ;  /* 0x000000ffff107224 */ /* 0x000fce00078e0a0e */
.L_x_581:
[C---:B------:R-:W-:Y:S01]  /*0d80*/  IMAD.SHL.U32 R19, R15.reuse, 0x4, RZ ;  /* 0x000000040f137824 */ /* 0x040fe200078e00ff */
[----:B------:R-:W-:Y:S01]  /*0d90*/  IADD3 R16, PT, PT, R16, 0x8, RZ ;  /* 0x0000000810107810 */ /* 0x000fe20007ffe0ff */
[----:B------:R-:W-:Y:S02]  /*0da0*/  VIADD R15, R15, 0xfffffff8 ;  /* 0xfffffff80f0f7836 */ /* 0x000fe40000000000 */
[----:B------:R-:W2:Y:S01]  /*0db0*/  LDC R21, c[0x3][R19] ;  /* 0x00c0000013157b82 */ /* 0x000ea20000000800 */
[----:B------:R-:W-:-:S07]  /*0dc0*/  ISETP.NE.AND P0, PT, R16, RZ, PT ;  /* 0x000000ff1000720c */ /* 0x000fce0003f05270 */
[----:B------:R-:W2:Y:S08]  /*0dd0*/  LDC R20, c[0x3][R19+-0x4] ;  /* 0x00ffff0013147b82 */ /* 0x000eb00000000800 */
[----:B------:R-:W3:Y:S08]  /*0de0*/  LDC R23, c[0x3][R19+-0x8] ;  /* 0x00fffe0013177b82 */ /* 0x000ef00000000800 */
[----:B------:R-:W3:Y:S08]  /*0df0*/  LDC R22, c[0x3][R19+-0xc] ;  /* 0x00fffd0013167b82 */ /* 0x000ef00000000800 */
[----:B------:R-:W4:Y:S08]  /*0e00*/  LDC R25, c[0x3][R19+-0x18] ;  /* 0x00fffa0013197b82 */ /* 0x000f300000000800 */
[----:B------:R-:W4:Y:S01]  /*0e10*/  LDC R26, c[0x3][R19+-0x1c] ;  /* 0x00fff900131a7b82 */ /* 0x000f220000000800 */
[----:B--2---:R-:W-:-:S07]  /*0e20*/  IADD3 R20, PT, PT, R20, R21, R18 ;  /* 0x0000001514147210 */ /* 0x004fce0007ffe012 */
[----:B------:R-:W2:Y:S08]  /*0e30*/  LDC R21, c[0x3][R19+-0x10] ;  /* 0x00fffc0013157b82 */ /* 0x000eb00000000800 */
[----:B------:R-:W2:Y:S01]  /*0e40*/  LDC R18, c[0x3][R19+-0x14] ;  /* 0x00fffb0013127b82 */ /* 0x000ea20000000800 */
[----:B---3--:R-:W-:-:S04]  /*0e50*/  IADD3 R20, PT, PT, R22, R23, R20 ;  /* 0x0000001716147210 */ /* 0x008fc80007ffe014 */
[----:B--2---:R-:W-:-:S04]  /*0e60*/  IADD3 R18, PT, PT, R18, R21, R20 ;  /* 0x0000001512127210 */ /* 0x004fc80007ffe014 */
[----:B----4-:R-:W-:Y:S01]  /*0e70*/  IADD3 R18, PT, PT, R26, R25, R18 ;  /* 0x000000191a127210 */ /* 0x010fe20007ffe012 */
[----:B------:R-:W-:Y:S06]  /*0e80*/  @P0 BRA `(.L_x_581) ;  /* 0xfffffffc00bc0947 */ /* 0x000fec000383ffff */
.L_x_580:
[----:B------:R-:W-:Y:S05]  /*0e90*/  BSYNC.RECONVERGENT B4 ;  /* 0x0000000000047941 */ /* 0x000fea0003800200 */
.L_x_579:
[----:B------:R-:W-:Y:S05]  /*0ea0*/  @!P1 BRA `(.L_x_578) ;  /* 0x0000000000749947 */ /* 0x000fea0003800000 */
[----:B------:R-:W-:Y:S01]  /*0eb0*/  ISETP.GE.U32.AND P0, PT, R24, 0x4, PT ;  /* 0x000000041800780c */ /* 0x000fe20003f06070 */
[----:B------:R-:W-:Y:S01]  /*0ec0*/  BSSY.RECONVERGENT B4, `(.L_x_582) ;  /* 0x000000d000047945 */ /* 0x000fe20003800200 */
[----:B------:R-:W-:-:S04]  /*0ed0*/  LOP3.LUT R22, R13, 0x3, RZ, 0xc0, !PT ;  /* 0x000000030d167812 */ /* 0x000fc800078ec0ff */
[----:B------:R-:W-:-:S07]  /*0ee0*/  ISETP.NE.AND P1, PT, R22, RZ, PT ;  /* 0x000000ff1600720c */ /* 0x000fce0003f25270 */
[----:B------:R-:W-:Y:S06]  /*0ef0*/  @!P0 BRA `(.L_x_583) ;  /* 0x0000000000248947 */ /* 0x000fec0003800000 */
[----:B------:R-:W-:Y:S02]  /*0f00*/  IMAD.IADD R15, R17, 0x1, -R14 ;  /* 0x00000001110f7824 */ /* 0x000fe400078e0a0e */
[----:B------:R-:W-:Y:S02]  /*0f10*/  VIADD R14, R14, 0x4 ;  /* 0x000000040e0e7836 */ /* 0x000fe40000000000 */
[----:B------:R-:W-:-:S04]  /*0f20*/  IMAD.SHL.U32 R15, R15, 0x4, RZ ;  /* 0x000000040f0f7824 */ /* 0x000fc800078e00ff */
[----:B------:R-:W2:Y:S08]  /*0f30*/  LDC R19, c[0x3][R15] ;  /* 0x00c000000f137b82 */ /* 0x000eb00000000800 */
[----:B------:R-:W2:Y:S08]  /*0f40*/  LDC R16, c[0x3][R15+-0x4] ;  /* 0x00ffff000f107b82 */ /* 0x000eb00000000800 */
[----:B------:R-:W3:Y:S08]  /*0f50*/  LDC R21, c[0x3][R15+-0x8] ;  /* 0x00fffe000f157b82 */ /* 0x000ef00000000800 */
[----:B------:R-:W3:Y:S01]  /*0f60*/  LDC R20, c[0x3][R15+-0xc] ;  /* 0x00fffd000f147b82 */ /* 0x000ee20000000800 */
[----:B--2---:R-:W-:-:S04]  /*0f70*/  IADD3 R16, PT, PT, R16, R19, R18 ;  /* 0x0000001310107210 */ /* 0x004fc80007ffe012 */
[----:B---3--:R-:W-:-:S07]  /*0f80*/  IADD3 R18, PT, PT, R20, R21, R16 ;  /* 0x0000001514127210 */ /* 0x008fce0007ffe010 */
.L_x_583:
[----:B------:R-:W-:Y:S05]  /*0f90*/  BSYNC.RECONVERGENT B4 ;  /* 0x0000000000047941 */ /* 0x000fea0003800200 */
.L_x_582:
        /* <DEDUP_REMOVED lines=14> */
.L_x_578:
[----:B------:R-:W-:Y:S05]  /*1080*/  BSYNC.RECONVERGENT B1 ;  /* 0x0000000000017941 */ /* 0x000fea0003800200 */
.L_x_577:
[----:B------:R-:W2:Y:S01]  /*1090*/  LDCU UR4, c[0x0][0x380] ;  /* 0x00007000ff0477ac */ /* 0x000ea20008000800 */
[----:B------:R-:W-:-:S05]  /*10a0*/  VIADD R8, R8, 0x1 ;  /* 0x0000000108087836 */ /* 0x000fca0000000000 */
[----:B--2---:R-:W-:-:S13]  /*10b0*/  ISETP.NE.AND P0, PT, R8, UR4, PT ;  /* 0x0000000408007c0c */ /* 0x004fda000bf05270 */
[----:B------:R-:W-:Y:S05]  /*10c0*/  @P0 BRA `(.L_x_584) ;  /* 0xfffffff800e40947 */ /* 0x000fea000383ffff */
[----:B------:R-:W-:Y:S01]  /*10d0*/  IMAD.IADD R13, R6, 0x1, R7 ;  /* 0x00000001060d7824 */ /* 0x000fe200078e0207 */
[----:B------:R-:W-:Y:S01]  /*10e0*/  UMOV UR4, 0x320 ;  /* 0x0000032000047882 */ /* 0x000fe20000000000 */
[C---:B------:R-:W-:Y:S01]  /*10f0*/  IMAD R10, R7.reuse, 0x4, R0 ;  /* 0x00000004070a7824 */ /* 0x040fe200078e0200 */
[----:B-1----:R-:W-:Y:S02]  /*1100*/  IADD3 R7, PT, PT, R7, 0x1, RZ ;  /* 0x0000000107077810 */ /* 0x002fe40007ffe0ff */
[----:B------:R-:W-:Y:S02]  /*1110*/  LEA R8, R13, UR4, 0x2 ;  /* 0x000000040d087c11 */ /* 0x000fe4000f8e10ff */
[----:B------:R-:W-:Y:S02]  /*1120*/  SHF.L.U32 R13, R18, R13, RZ ;  /* 0x0000000d120d7219 */ /* 0x000fe400000006ff */
[----:B------:R-:W-:Y:S02]  /*1130*/  ISETP.NE.AND P0, PT, R7, R4, PT ;  /* 0x000000040700720c */ /* 0x000fe40003f05270 */
[----:B------:R-:W1:Y:S02]  /*1140*/  LDC R8, c[0x3][R8] ;  /* 0x00c0000008087b82 */ /* 0x000e640000000800 */
[----:B-1----:R-:W-:-:S05]  /*1150*/  IMAD.IADD R13, R8, 0x1, R13 ;  /* 0x00000001080d7824 */ /* 0x002fca00078e020d */
[----:B------:R1:W-:Y:S04]  /*1160*/  STS [R10], R13 ;  /* 0x0000000d0a007388 */ /* 0x0003e80000000800 */
[----:B------:R-:W-:Y:S05]  /*1170*/  @P0 BRA `(.L_x_585) ;  /* 0xfffffff800a80947 */ /* 0x000fea000383ffff */
[----:B------:R-:W-:Y:S05]  /*1180*/  BSYNC.RECONVERGENT B2 ;  /* 0x0000000000027941 */ /* 0x000fea0003800200 */
.L_x_576:
[----:B------:R-:W-:Y:S05]  /*1190*/  BRA `(.L_x_574) ;  /* 0x0000000000987947 */ /* 0x000fea0003800000 */
.L_x_575:
[C---:B------:R-:W-:Y:S01]  /*11a0*/  ISETP.GE.U32.AND P0, PT, R4.reuse, 0x4, PT ;  /* 0x000000040400780c */ /* 0x040fe20003f06070 */
[----:B------:R-:W-:Y:S01]  /*11b0*/  BSSY.RECONVERGENT B1, `(.L_x_586) ;  /* 0x0000018000017945 */ /* 0x000fe20003800200 */
[----:B------:R-:W-:Y:S01]  /*11c0*/  LOP3.LUT R15, R4, 0x3, RZ, 0xc0, !PT ;  /* 0x00000003040f7812 */ /* 0x000fe200078ec0ff */
[----:B-1----:R-:W-:-:S03]  /*11d0*/  IMAD.MOV.U32 R7, RZ, RZ, RZ ;  /* 0x000000ffff077224 */ /* 0x002fc600078e00ff */
[----:B------:R-:W-:-:S07]  /*11e0*/  ISETP.NE.AND P1, PT, R15, RZ, PT ;  /* 0x000000ff0f00720c */ /* 0x000fce0003f25270 */
[----:B------:R-:W-:Y:S06]  /*11f0*/  @!P0 BRA `(.L_x_587) ;  /* 0x00000000004c8947 */ /* 0x000fec0003800000 */
[----:B------:R-:W-:Y:S01]  /*1200*/  LOP3.LUT R7, R4, 0x7ffffffc, RZ, 0xc0, !PT ;  /* 0x7ffffffc04077812 */ /* 0x000fe200078ec0ff */
[----:B------:R-:W-:Y:S02]  /*1210*/  IMAD.MOV.U32 R9, RZ, RZ, RZ ;  /* 0x000000ffff097224 */ /* 0x000fe400078e00ff */
[----:B---3--:R-:W-:-:S07]  /*1220*/  IMAD.MOV.U32 R17, RZ, RZ, 0x320 ;  /* 0x00000320ff117424 */ /* 0x008fce00078e00ff */
.L_x_588:
[----:B------:R-:W-:Y:S02]  /*1230*/  IMAD.IADD R8, R6, 0x1, R9 ;  /* 0x0000000106087824 */ /* 0x000fe400078e0209 */
[C---:B-12---:R-:W-:Y:S02]  /*1240*/  IMAD R13, R9.reuse, 0x4, R0 ;  /* 0x00000004090d7824 */ /* 0x046fe400078e0200 */
[C---:B------:R-:W-:Y:S01]  /*1250*/  VIADD R18, R9.reuse, 0x3 ;  /* 0x0000000309127836 */ /* 0x040fe20000000000 */
[----:B------:R-:W-:Y:S01]  /*1260*/  LEA R8, R8, R17, 0x2 ;  /* 0x0000001108087211 */ /* 0x000fe200078e10ff */
[----:B------:R-:W-:-:S03]  /*1270*/  VIADD R9, R9, 0x4 ;  /* 0x0000000409097836 */ /* 0x000fc60000000000 */
[----:B------:R-:W1:Y:S02]  /*1280*/  LDC R10, c[0x3][R8] ;  /* 0x00c00000080a7b82 */ /* 0x000e640000000800 */
[----:B------:R-:W-:-:S06]  /*1290*/  ISETP.NE.AND P0, PT, R9, R7, PT ;  /* 0x000000070900720c */ /* 0x000fcc0003f05270 */
        /* <DEDUP_REMOVED lines=9> */
.L_x_587:
[----:B------:R-:W-:Y:S05]  /*1330*/  BSYNC.RECONVERGENT B1 ;  /* 0x0000000000017941 */ /* 0x000fea0003800200 */
.L_x_586:
[----:B------:R-:W-:Y:S05]  /*1340*/  @!P1 BRA `(.L_x_574) ;  /* 0x00000000002c9947 */ /* 0x000fea0003800000 */
[----:B------:R-:W-:Y:S02]  /*1350*/  HFMA2 R8, -RZ, RZ, 0, 0 ;  /* 0x00000000ff087431 */ /* 0x000fe400000001ff */
[----:B-1-3--:R-:W-:-:S07]  /*1360*/  IMAD.MOV.U32 R14, RZ, RZ, 0x320 ;  /* 0x00000320ff0e7424 */ /* 0x00afce00078e00ff */
.L_x_589:
[----:B-1----:R-:W-:Y:S01]  /*1370*/  IMAD.IADD R9, R6, 0x1, R7 ;  /* 0x0000000106097824 */ /* 0x002fe200078e0207 */
[----:B--2---:R-:W-:Y:S01]  /*1380*/  LEA R10, R7, R0, 0x2 ;  /* 0x00000000070a7211 */ /* 0x004fe200078e10ff */
[----:B------:R-:W-:Y:S02]  /*1390*/  VIADD R8, R8, 0x1 ;  /* 0x0000000108087836 */ /* 0x000fe40000000000 */
[----:B------:R-:W-:Y:S02]  /*13a0*/  IMAD R9, R9, 0x4, R14 ;  /* 0x0000000409097824 */ /* 0x000fe400078e020e */
[----:B------:R-:W-:Y:S01]  /*13b0*/  VIADD R7, R7, 0x1 ;  /* 0x0000000107077836 */ /* 0x000fe20000000000 */
[----:B------:R-:W-:-:S03]  /*13c0*/  ISETP.NE.AND P0, PT, R8, R15, PT ;  /* 0x0000000f0800720c */ /* 0x000fc60003f05270 */
[----:B------:R-:W1:Y:S02]  /*13d0*/  LDC R9, c[0x3][R9] ;  /* 0x00c0000009097b82 */ /* 0x000e640000000800 */
[----:B-1----:R1:W-:Y:S08]  /*13e0*/  STS [R10], R9 ;  /* 0x000000090a007388 */ /* 0x0023f00000000800 */
[----:B------:R-:W-:Y:S05]  /*13f0*/  @P0 BRA `(.L_x_589) ;  /* 0xfffffffc00dc0947 */ /* 0x000fea000383ffff */
.L_x_574:
[----:B------:R-:W-:Y:S05]  /*1400*/  BSYNC.RECONVERGENT B3 ;  /* 0x0000000000037941 */ /* 0x000fea0003800200 */
.L_x_573:
[----:B------:R0:W-:Y:S02]  /*1410*/  STS [R11], R4 ;  /* 0x000000040b007388 */ /* 0x0001e40000000800 */
.L_x_560:
[----:B------:R-:W-:Y:S05]  /*1420*/  BSYNC.RECONVERGENT B0 ;  /* 0x0000000000007941 */ /* 0x000fea0003800200 */
.L_x_559:
[----:B-1----:R-:W1:Y:S01]  /*1430*/  LDC R7, c[0x0][0x390] ;  /* 0x0000e400ff077b82 */ /* 0x002e620000000800 */
[----:B------:R-:W0:Y:S01]  /*1440*/  LDCU.64 UR4, c[0x0][0x358] ;  /* 0x00006b00ff0477ac */ /* 0x000e220008000a00 */
[----:B-1----:R-:W-:Y:S01]  /*1450*/  IMAD R12, R7, 0x4, R12 ;  /* 0x00000004070c7824 */ /* 0x002fe200078e020c */
[----:B------:R-:W-:-:S04]  /*1460*/  MOV R7, 0xffffffff ;  /* 0xffffffff00077802 */ /* 0x000fc80000000f00 */
[----:B------:R-:W2:Y:S01]  /*1470*/  LDS R8, [R12+0x4] ;  /* 0x000004000c087984 */ /* 0x000ea20000000800 */
[C---:B------:R-:W-:Y:S02]  /*1480*/  SHF.L.U32 R9, R7.reuse, R4, RZ ;  /* 0x0000000407097219 */ /* 0x040fe400000006ff */
[----:B0-2---:R-:W-:-:S07]  /*1490*/  SHF.L.U32 R10, R7, R8, RZ ;  /* 0x00000008070a7219 */ /* 0x005fce00000006ff */
.L_x_598:
[----:B0-----:R-:W-:Y:S01]  /*14a0*/  IMAD.IADD R11, R2, 0x1, -R5 ;  /* 0x00000001020b7824 */ /* 0x001fe200078e0a05 */
[----:B----4-:R-:W-:Y:S01]  /*14b0*/  LOP3.LUT R13, RZ, R9, RZ, 0x33, !PT ;  /* 0x00000009ff0d7212 */ /* 0x010fe200078e33ff */
[----:B------:R-:W-:Y:S01]  /*14c0*/  BSSY.RECONVERGENT B0, `(.L_x_590) ;  /* 0x000001c000007945 */ /* 0x000fe20003800200 */
[----:B---3--:R-:W-:Y:S02]  /*14d0*/  IMAD.MOV.U32 R14, RZ, RZ, RZ ;  /* 0x000000ffff0e7224 */ /* 0x008fe400078e00ff */
[----:B------:R-:W-:-:S04]  /*14e0*/  SHF.R.S32.HI R16, RZ, R8, R11 ;  /* 0x00000008ff107219 */ /* 0x000fc8000001140b */
[----:B------:R-:W-:-:S13]  /*14f0*/  LOP3.LUT P0, R13, R16, RZ, R13, 0xa0, !PT ;  /* 0x000000ff100d7212 */ /* 0x000fda000780a00d */
[----:B------:R-:W-:Y:S05]  /*1500*/  @!P0 BRA `(.L_x_591) ;  /* 0x00000000005c8947 */ /* 0x000fea0003800000 */
[----:B------:R-:W-:Y:S01]  /*1510*/  BSSY.RECONVERGENT B1, `(.L_x_592) ;  /* 0x0000009000017945 */ /* 0x000fe20003800200 */
[----:B------:R-:W-:Y:S01]  /*1520*/  IMAD.MOV.U32 R15, RZ, RZ, R4 ;  /* 0x000000ffff0f7224 */ /* 0x000fe200078e0004 */
[----:B------:R-:W-:-:S07]  /*1530*/  MOV R17, R13 ;  /* 0x0000000d00117202 */ /* 0x000fce0000000f00 */
.L_x_593:
[----:B------:R-:W-:Y:S01]  /*1540*/  LOP3.LUT R6, R17, 0x1, RZ, 0xc0, !PT ;  /* 0x0000000111067812 */ /* 0x000fe200078ec0ff */
[----:B------:R-:W-:Y:S01]  /*1550*/  IMAD.MOV.U32 R7, RZ, RZ, R15 ;  /* 0x000000ffff077224 */ /* 0x000fe200078e000f */
[----:B------:R-:W-:Y:S01]  /*1560*/  SHF.R.U32.HI R17, RZ, 0x1, R17 ;  /* 0x00000001ff117819 */ /* 0x000fe20000011611 */
[----:B------:R-:W-:Y:S01]  /*1570*/  VIADD R15, R15, 0xffffffff ;  /* 0xffffffff0f0f7836 */ /* 0x000fe20000000000 */
[----:B------:R-:W-:-:S13]  /*1580*/  ISETP.NE.U32.AND P0, PT, R6, 0x1, PT ;  /* 0x000000010600780c */ /* 0x000fda0003f05070 */
[----:B------:R-:W-:Y:S05]  /*1590*/  @P0 BRA `(.L_x_593) ;  /* 0xfffffffc00e80947 */ /* 0x000fea000383ffff */
[----:B------:R-:W-:Y:S05]  /*15a0*/  BSYNC.RECONVERGENT B1 ;  /* 0x0000000000017941 */ /* 0x000fea0003800200 */
.L_x_592:
[----:B------:R-:W0:Y:S01]  /*15b0*/  LDS R14, [R12] ;  /* 0x000000000c0e7984 */ /* 0x000e220000000800 */
[----:B------:R-:W-:Y:S01]  /*15c0*/  IMAD R18, R7, 0x4, R0 ;  /* 0x0000000407127824 */ /* 0x000fe200078e0200 */
[----:B------:R-:W-:Y:S01]  /*15d0*/  IADD3 R15, PT, PT, R8, R15, RZ ;  /* 0x0000000f080f7210 */ /* 0x000fe20007ffe0ff */
[----:B------:R-:W1:Y:S04]  /*15e0*/  LDC.64 R6, c[0x0][0x388] ;  /* 0x0000e200ff067b82 */ /* 0x000e680000000a00 */
[----:B------:R-:W2:Y:S01]  /*15f0*/  LDS R18, [R18+-0x4] ;  /* 0xfffffc0012127984 */ /* 0x000ea20000000800 */
[----:B0-----:R-:W-:-:S04]  /*1600*/  SHF.R.S32.HI R14, RZ, R14, R11 ;  /* 0x0000000eff0e7219 */ /* 0x001fc8000001140b */
[----:B------:R-:W-:Y:S02]  /*1610*/  SHF.L.U32 R15, R14, R15, RZ ;  /* 0x0000000f0e0f7219 */ /* 0x000fe400000006ff */
[----:B------:R-:W-:Y:S02]  /*1620*/  SHF.L.U32 R14, R17, R8, RZ ;  /* 0x00000008110e7219 */ /* 0x000fe400000006ff */
[----:B------:R-:W-:Y:S02]  /*1630*/  LOP3.LUT R17, R11, R10, RZ, 0x30, !PT ;  /* 0x0000000a0b117212 */ /* 0x000fe400078e30ff */
[----:B--2---:R-:W-:-:S05]  /*1640*/  IADD3 R14, PT, PT, R15, R14, R18 ;  /* 0x0000000e0f0e7210 */ /* 0x004fca0007ffe012 */
[----:B------:R-:W-:-:S04]  /*1650*/  IMAD.IADD R17, R17, 0x1, R14 ;  /* 0x0000000111117824 */ /* 0x000fc800078e020e */
[----:B-1----:R-:W-:-:S05]  /*1660*/  IMAD.WIDE R6, R17, 0x4, R6 ;  /* 0x0000000411067825 */ /* 0x002fca00078e0206 */
[----:B------:R0:W5:Y:S02]  /*1670*/  LDG.E R14, desc[UR4][R6.64] ;  /* 0x00000004060e7981 */ /* 0x000164000c1e1900 */
.L_x_591:
[----:B------:R-:W-:Y:S05]  /*1680*/  BSYNC.RECONVERGENT B0 ;  /* 0x0000000000007941 */ /* 0x000fea0003800200 */
.L_x_590:
[----:B------:R-:W-:Y:S01]  /*1690*/  LOP3.LUT R16, R9, R16, RZ, 0xfc, !PT ;  /* 0x0000001009107212 */ /* 0x000fe200078efcff */
[----:B------:R-:W-:Y:S01]  /*16a0*/  BSSY.RECONVERGENT B0, `(.L_x_594) ;  /* 0x000001b000007945 */ /* 0x000fe20003800200 */
[----:B------:R-:W-:Y:S02]  /*16b0*/  IMAD.MOV.U32 R15, RZ, RZ, RZ ;  /* 0x000000ffff0f7224 */ /* 0x000fe400078e00ff */
[----:B------:R-:W-:-:S13]  /*16c0*/  ISETP.NE.AND P0, PT, R16, -0x1, PT ;  /* 0xffffffff1000780c */ /* 0x000fda0003f05270 */
[----:B------:R-:W-:Y:S05]  /*16d0*/  @!P0 BRA `(.L_x_595) ;  /* 0x00000000005c8947 */ /* 0x000fea0003800000 */
[----:B------:R-:W-:Y:S01]  /*16e0*/  BSSY.RECONVERGENT B1, `(.L_x_596) ;  /* 0x0000009000017945 */ /* 0x000fe20003800200 */
[----:B------:R-:W-:Y:S01]  /*16f0*/  VIADD R13, R13, 0x1 ;  /* 0x000000010d0d7836 */ /* 0x000fe20000000000 */
[----:B------:R-:W-:-:S07]  /*1700*/  MOV R15, R4 ;  /* 0x00000004000f7202 */ /* 0x000fce0000000f00 */
.L_x_597:
[----:B0-----:R-:W-:Y:S01]  /*1710*/  LOP3.LUT R6, R13, 0x1, RZ, 0xc0, !PT ;  /* 0x000000010d067812 */ /* 0x001fe200078ec0ff */
[----:B------:R-:W-:Y:S01]  /*1720*/  IMAD.MOV.U32 R7, RZ, RZ, R15 ;  /* 0x000000ffff077224 */ /* 0x000fe200078e000f */
[----:B------:R-:W-:Y:S01]  /*1730*/  SHF.R.U32.HI R13, RZ, 0x1, R13 ;  /* 0x00000001ff0d7819 */ /* 0x000fe2000001160d */
[----:B------:R-:W-:Y:S01]  /*1740*/  VIADD R15, R15, 0xffffffff ;  /* 0xffffffff0f0f7836 */ /* 0x000fe20000000000 */
[----:B------:R-:W-:-:S13]  /*1750*/  ISETP.NE.U32.AND P0, PT, R6, 0x1, PT ;  /* 0x000000010600780c */ /* 0x000fda0003f05070 */
[----:B------:R-:W-:Y:S05]  /*1760*/  @P0 BRA `(.L_x_597) ;  /* 0xfffffffc00e80947 */ /* 0x000fea000383ffff */
[----:B------:R-:W-:Y:S05]  /*1770*/  BSYNC.RECONVERGENT B1 ;  /* 0x0000000000017941 */ /* 0x000fea0003800200 */
.L_x_596:
[----:B------:R-:W0:Y:S01]  /*1780*/  LDS R18, [R12] ;  /* 0x000000000c127984 */ /* 0x000e220000000800 */
[----:B------:R-:W-:Y:S01]  /*1790*/  IMAD R16, R7, 0x4, R0 ;  /* 0x0000000407107824 */ /* 0x000fe200078e0200 */
[----:B------:R-:W-:Y:S01]  /*17a0*/  IADD3 R15, PT, PT, R8, R15, RZ ;  /* 0x0000000f080f7210 */ /* 0x000fe20007ffe0ff */
[----:B------:R-:W1:Y:S01]  /*17b0*/  LDC.64 R6, c[0x0][0x388] ;  /* 0x0000e200ff067b82 */ /* 0x000e620000000a00 */
[----:B------:R-:W-:-:S03]  /*17c0*/  SHF.L.U32 R13, R13, R8, RZ ;  /* 0x000000080d0d7219 */ /* 0x000fc600000006ff */
[----:B------:R-:W2:Y:S01]  /*17d0*/  LDS R16, [R16+-0x4] ;  /* 0xfffffc0010107984 */ /* 0x000ea20000000800 */
[----:B0-----:R-:W-:-:S04]  /*17e0*/  SHF.R.S32.HI R18, RZ, R18, R11 ;  /* 0x00000012ff127219 */ /* 0x001fc8000001140b */
[----:B------:R-:W-:Y:S02]  /*17f0*/  SHF.L.U32 R15, R18, R15, RZ ;  /* 0x0000000f120f7219 */ /* 0x000fe400000006ff */
[----:B------:R-:W-:Y:S02]  /*1800*/  LOP3.LUT R18, R11, R10, RZ, 0x30, !PT ;  /* 0x0000000a0b127212 */ /* 0x000fe400078e30ff */
[----:B--2---:R-:W-:-:S05]  /*1810*/  IADD3 R13, PT, PT, R15, R13, R16 ;  /* 0x0000000d0f0d7210 */ /* 0x004fca0007ffe010 */
[----:B------:R-:W-:-:S04]  /*1820*/  IMAD.IADD R13, R18, 0x1, R13 ;  /* 0x00000001120d7824 */ /* 0x000fc800078e020d */
[----:B-1----:R-:W-:-:S05]  /*1830*/  IMAD.WIDE R6, R13, 0x4, R6 ;  /* 0x000000040d067825 */ /* 0x002fca00078e0206 */
[----:B------:R1:W5:Y:S02]  /*1840*/  LDG.E R15, desc[UR4][R6.64] ;  /* 0x00000004060f7981 */ /* 0x000364000c1e1900 */
.L_x_595:
[----:B------:R-:W-:Y:S05]  /*1850*/  BSYNC.RECONVERGENT B0 ;  /* 0x0000000000007941 */ /* 0x000fea0003800200 */
.L_x_594:
[----:B01----:R-:W0:Y:S02]  /*1860*/  LDC.64 R6, c[0x0][0x388] ;  /* 0x0000e200ff067b82 */ /* 0x003e240000000a00 */
[----:B0-----:R-:W-:-:S05]  /*1870*/  IMAD.WIDE R6, R2, 0x4, R6 ;  /* 0x0000000402067825 */ /* 0x001fca00078e0206 */
[----:B------:R-:W2:Y:S01]  /*1880*/  LDG.E R11, desc[UR4][R6.64] ;  /* 0x00000004060b7981 */ /* 0x000ea2000c1e1900 */
[----:B-----5:R-:W-:Y:S01]  /*1890*/  FADD R14, R15, R14 ;  /* 0x0000000e0f0e7221 */ /* 0x020fe20000000000 */
[----:B------:R-:W-:-:S05]  /*18a0*/  VIADD R2, R2, 0x20 ;  /* 0x0000002002027836 */ /* 0x000fca0000000000 */
[----:B------:R-:W-:Y:S01]  /*18b0*/  ISETP.GE.AND P0, PT, R2, R3, PT ;  /* 0x000000030200720c */ /* 0x000fe20003f06270 */
[----:B--2---:R-:W-:-:S05]  /*18c0*/  FFMA R11, R14, -0.5, R11 ;  /* 0xbf0000000e0b7823 */ /* 0x004fca000000000b */
[----:B------:R0:W-:Y:S07]  /*18d0*/  STG.E desc[UR4][R6.64], R11 ;  /* 0x0000000b06007986 */ /* 0x0001ee000c101904 */
[----:B------:R-:W-:Y:S05]  /*18e0*/  @!P0 BRA `(.L_x_598) ;  /* 0xfffffff800ec8947 */ /* 0x000fea000383ffff */
[----:B------:R-:W-:Y:S05]  /*18f0*/  EXIT ;  /* 0x000000000000794d */ /* 0x000fea0003800000 */
.L_x_599:
        /* <DEDUP_REMOVED lines=16> */
.L_x_902:


//--------------------- .text._Z12hierarchize3iiPfii --------------------------
	.section	.text._Z12hierarchize3iiPfii,"ax",@progbits
	.align	128
        .global         _Z12hierarchize3iiPfii
        .type           _Z12hierarchize3iiPfii,@function
        .size           _Z12hierarchize3iiPfii,(.L_x_903 - _Z12hierarchize3iiPfii)
        .other          _Z12hierarchize3iiPfii,@"STO_CUDA_ENTRY STV_DEFAULT"
_Z12hierarchize3iiPfii:
.text._Z12hierarchize3iiPfii:
[----:B------:R-:W-:Y:S08]  /*0000*/  LDC R1, c[0x0][0x37c] ;  /* 0x0000df00ff017b82 */ /* 0x000ff00000000800 */
[----:B------:R-:W0:Y:S01]  /*0010*/  LDC.64 R10, c[0x0][0x380] ;  /* 0x0000e000ff0a7b82 */ /* 0x000e220000000a00 */
[----:B------:R-:W1:Y:S01]  /*0020*/  LDCU UR5, c[0x0][0x394] ;  /* 0x00007280ff0577ac */ /* 0x000e620008000800 */
[----:B------:R-:W2:Y:S01]  /*0030*/  S2R R3, SR_CTAID.X ;  /* 0x0000000000037919 */ /* 0x000ea20000002500 */
[----:B------:R-:W2:Y:S01]  /*0040*/  LDCU UR6, c[0x0][0x360] ;  /* 0x00006c00ff0677ac */ /* 0x000ea20008000800 */
[----:B------:R-:W2:Y:S01]  /*0050*/  S2R R4, SR_TID.X ;  /* 0x0000000000047919 */ /* 0x000ea20000002100 */
[----:B0-----:R-:W-:-:S04]  /*0060*/  VIADD R8, R10, 0xffffffff ;  /* 0xffffffff0a087836 */ /* 0x001fc80000000000 */
[----:B-1----:R-:W-:-:S04]  /*0070*/  IMAD R0, R8, R11, UR5 ;  /* 0x0000000508007e24 */ /* 0x002fc8000f8e020b */
[----:B------:R-:W-:-:S06]  /*0080*/  IMAD.SHL.U32 R2, R0, 0x4, RZ ;  /* 0x0000000400027824 */ /* 0x000fcc00078e00ff */
[----:B------:R-:W0:Y:S01]  /*0090*/  LDC R2, c[0x3][R2] ;  /* 0x00c0000002027b82 */ /* 0x000e220000000800 */
[----:B--2---:R-:W-:-:S05]  /*00a0*/  IMAD R0, R3, UR6, R4 ;  /* 0x0000000603007c24 */ /* 0x004fca000f8e0204 */
[----:B------:R-:W-:-:S04]  /*00b0*/  SHF.R.S32.HI R3, RZ, 0x1f, R0 ;  /* 0x0000001fff037819 */ /* 0x000fc80000011400 */
[----:B------:R-:W-:-:S04]  /*00c0*/  LEA.HI R3, R3, R0, RZ, 0x5 ;  /* 0x0000000003037211 */ /* 0x000fc800078f28ff */
[----:B------:R-:W-:-:S04]  /*00d0*/  SHF.R.S32.HI R3, RZ, 0x5, R3 ;  /* 0x00000005ff037819 */ /* 0x000fc80000011403 */
[----:B0-----:R-:W-:-:S13]  /*00e0*/  ISETP.GE.AND P0, PT, R3, R2, PT ;  /* 0x000000020300720c */ /* 0x001fda0003f06270 */
[----:B------:R-:W-:Y:S05]  /*00f0*/  @P0 EXIT ;  /* 0x000000000000094d */ /* 0x000fea0003800000 */
[----:B------:R-:W-:Y:S01]  /*0100*/  UMOV UR7, 0x320 ;  /* 0x0000032000077882 */ /* 0x000fe20000000000 */
[C---:B------:R-:W-:Y:S01]  /*0110*/  VIADD R2, R3.reuse, 0x1 ;  /* 0x0000000103027836 */ /* 0x040fe20000000000 */
[----:B------:R-:W-:Y:S01]  /*0120*/  ULEA UR4, UR5, UR7, 0x2 ;  /* 0x0000000705047291 */ /* 0x000fe2000f8e10ff */
[----:B------:R-:W-:Y:S02]  /*0130*/  LOP3.LUT R0, R0, 0x1f, RZ, 0xc0, !PT ;  /* 0x0000001f00007812 */ /* 0x000fe400078ec0ff */
[----:B------:R-:W-:Y:S02]  /*0140*/  SHF.L.U32 R3, R3, UR5, RZ ;  /* 0x0000000503037c19 */ /* 0x000fe400080006ff */
[----:B------:R-:W-:-:S07]  /*0150*/  SHF.L.U32 R2, R2, UR5, RZ ;  /* 0x0000000502027c19 */ /* 0x000fce00080006ff */
[----:B------:R-:W0:Y:S02]  /*0160*/  LDCU UR4, c[0x3][UR4] ;  /* 0x00c00000040477ac */ /* 0x000e240008000800 */
[----:B0-----:R-:W-:Y:S01]  /*0170*/  VIADD R6, R2, UR4 ;  /* 0x0000000402067c36 */ /* 0x001fe20008000000 */
[----:B------:R-:W-:-:S04]  /*0180*/  IADD3 R5, PT, PT, R3, UR4, R0 ;  /* 0x0000000403057c10 */ /* 0x000fc8000fffe000 */
[----:B------:R-:W-:-:S13]  /*0190*/  ISETP.GE.AND P0, PT, R5, R6, PT ;  /* 0x000000060500720c */ /* 0x000fda0003f06270 */
[----:B------:R-:W-:Y:S05]  /*01a0*/  @P0 EXIT ;  /* 0x000000000000094d */ /* 0x000fea0003800000 */
[C---:B------:R-:W-:Y:S01]  /*01b0*/  IADD3 R3, PT, PT, R4.reuse, UR6, RZ ;  /* 0x0000000604037c10 */ /* 0x040fe2000fffe0ff */
[----:B------:R-:W-:Y:S01]  /*01c0*/  BSSY.RECONVERGENT B0, `(.L_x_600) ;  /* 0x000000c000007945 */ /* 0x000fe20003800200 */
[----:B------:R-:W-:Y:S01]  /*01d0*/  SHF.R.U32.HI R12, RZ, 0x5, R4 ;  /* 0x00000005ff0c7819 */ /* 0x000fe20000011604 */
[-C--:B------:R-:W-:Y:S02]  /*01e0*/  IMAD R4, R4, R10.reuse, RZ ;  /* 0x0000000a04047224 */ /* 0x080fe400078e02ff */
[----:B------:R-:W-:Y:S02]  /*01f0*/  IMAD.MOV.U32 R2, RZ, RZ, RZ ;  /* 0x000000ffff027224 */ /* 0x000fe400078e00ff */
[----:B------:R-:W-:-:S07]  /*0200*/  IMAD R3, R3, R10, RZ ;  /* 0x0000000a03037224 */ /* 0x000fce00078e02ff */
.L_x_601:
[C---:B------:R-:W-:Y:S02]  /*0210*/  LEA R13, R2.reuse, UR7, 0x2 ;  /* 0x00000007020d7c11 */ /* 0x040fe4000f8e10ff */
[----:B------:R-:W-:Y:S02]  /*0220*/  ISETP.LT.AND P1, PT, R2, R11, PT ;  /* 0x0000000b0200720c */ /* 0x000fe40003f21270 */
[----:B------:R-:W0:Y:S02]  /*0230*/  LDC R14, c[0x3][R13] ;  /* 0x00c000000d0e7b82 */ /* 0x000e240000000800 */
[----:B0-----:R-:W-:Y:S01]  /*0240*/  ISETP.GT.AND P0, PT, R14, R5, PT ;  /* 0x000000050e00720c */ /* 0x001fe20003f04270 */
[----:B------:R-:W-:Y:S02]  /*0250*/  IMAD.MOV.U32 R14, RZ, RZ, R2 ;  /* 0x000000ffff0e7224 */ /* 0x000fe400078e0002 */
[----:B------:R-:W-:-:S10]  /*0260*/  VIADD R2, R2, 0x1 ;  /* 0x0000000102027836 */ /* 0x000fd40000000000 */
[----:B------:R-:W-:Y:S05]  /*0270*/  @!P0 BRA P1, `(.L_x_601) ;  /* 0xfffffffc00e48947 */ /* 0x000fea000083ffff */
[----:B------:R-:W-:Y:S05]  /*0280*/  BSYNC.RECONVERGENT B0 ;  /* 0x0000000000007941 */ /* 0x000fea0003800200 */
.L_x_600:
[----:B------:R-:W0:Y:S01]  /*0290*/  LDC R2, c[0x3][R13+-0x4] ;  /* 0x00ffff000d027b82 */ /* 0x000e220000000800 */
[----:B------:R-:W-:Y:S01]  /*02a0*/  ISETP.GE.AND P0, PT, R10, 0x2, PT ;  /* 0x000000020a00780c */ /* 0x000fe20003f06270 */
[----:B------:R-:W-:Y:S01]  /*02b0*/  VIADD R14, R14, 0xffffffff ;  /* 0xffffffff0e0e7836 */ /* 0x000fe20000000000 */
[----:B------:R-:W-:Y:S01]  /*02c0*/  UMOV UR4, 0x400 ;  /* 0x0000040000047882 */ /* 0x000fe20000000000 */
[----:B------:R-:W-:-:S04]  /*02d0*/  MOV R7, 0xffffffff ;  /* 0xffffffff00077802 */ /* 0x000fc80000000f00 */
[----:B------:R-:W1:Y:S01]  /*02e0*/  S2UR UR5, SR_CgaCtaId ;  /* 0x00000000000579c3 */ /* 0x000e620000008800 */
[----:B------:R-:W-:Y:S01]  /*02f0*/  SHF.L.U32 R9, R7, R14, RZ ;  /* 0x0000000e07097219 */ /* 0x000fe200000006ff */
[----:B-1----:R-:W-:-:S06]  /*0300*/  ULEA UR4, UR5, UR4, 0x18 ;  /* 0x0000000405047291 */ /* 0x002fcc000f8ec0ff */
[----:B------:R-:W-:Y:S01]  /*0310*/  LEA R4, R4, UR4, 0x2 ;  /* 0x0000000404047c11 */ /* 0x000fe2000f8e10ff */
[----:B0-----:R-:W-:Y:S01]  /*0320*/  IMAD.IADD R15, R5, 0x1, -R2 ;  /* 0x00000001050f7824 */ /* 0x001fe200078e0a02 */
[----:B------:R-:W-:-:S04]  /*0330*/  LEA R2, R3, UR4, 0x2 ;  /* 0x0000000403027c11 */ /* 0x000fc8000f8e10ff */
[----:B------:R-:W-:Y:S01]  /*0340*/  LOP3.LUT R9, R15, R9, RZ, 0x30, !PT ;  /* 0x000000090f097212 */ /* 0x000fe200078e30ff */
[----:B------:R-:W-:Y:S06]  /*0350*/  @!P0 BRA `(.L_x_602) ;  /* 0x00000000009c8947 */ /* 0x000fec0003800000 */
[----:B------:R-:W-:Y:S01]  /*0360*/  VIADD R13, R10, 0xfffffffe ;  /* 0xfffffffe0a0d7836 */ /* 0x000fe20000000000 */
[----:B------:R-:W-:Y:S01]  /*0370*/  SHF.R.S32.HI R10, RZ, R14, R15 ;  /* 0x0000000eff0a7219 */ /* 0x000fe2000001140f */
[----:B------:R-:W-:-:S07]  /*0380*/  IMAD.MOV.U32 R17, RZ, RZ, R14 ;  /* 0x000000ffff117224 */ /* 0x000fce00078e000e */
.L_x_606:
[----:B------:R-:W0:Y:S01]  /*0390*/  LDC R11, c[0x0][0x384] ;  /* 0x0000e100ff0b7b82 */ /* 0x000e220000000800 */
[----:B------:R-:W-:Y:S01]  /*03a0*/  BSSY.RECONVERGENT B0, `(.L_x_603) ;  /* 0x0000014000007945 */ /* 0x000fe20003800200 */
[----:B0-----:R-:W-:-:S04]  /*03b0*/  IMAD R18, R13, R11, RZ ;  /* 0x0000000b0d127224 */ /* 0x001fc800078e02ff */
[----:B------:R-:W-:-:S05]  /*03c0*/  IMAD.IADD R15, R18, 0x1, R17 ;  /* 0x00000001120f7824 */ /* 0x000fca00078e0211 */
[----:B------:R-:W-:Y:S01]  /*03d0*/  SHF.L.U32 R16, R15, 0x2, RZ ;  /* 0x000000020f107819 */ /* 0x000fe200000006ff */
[----:B------:R-:W-:-:S03]  /*03e0*/  IMAD.MOV.U32 R15, RZ, RZ, RZ ;  /* 0x000000ffff0f7224 */ /* 0x000fc600078e00ff */
[----:B------:R-:W0:Y:S02]  /*03f0*/  LDC R19, c[0x3][R16] ;  /* 0x00c0000010137b82 */ /* 0x000e240000000800 */
[----:B0-----:R-:W-:-:S13]  /*0400*/  ISETP.GE.AND P0, PT, R10, R19, PT ;  /* 0x000000130a00720c */ /* 0x001fda0003f06270 */
[----:B------:R-:W-:Y:S05]  /*0410*/  @!P0 BRA `(.L_x_604) ;  /* 0x0000000000308947 */ /* 0x000fea0003800000 */
[----:B------:R-:W-:Y:S01]  /*0420*/  BSSY.RECONVERGENT B1, `(.L_x_604) ;  /* 0x000000b000017945 */ /* 0x000fe20003800200 */
[----:B------:R-:W-:Y:S02]  /*0430*/  IMAD.MOV.U32 R15, RZ, RZ, RZ ;  /* 0x000000ffff0f7224 */ /* 0x000fe400078e00ff */
[----:B------:R-:W-:-:S07]  /*0440*/  IMAD.MOV.U32 R14, RZ, RZ, R17 ;  /* 0x000000ffff0e7224 */ /* 0x000fce00078e0011 */
.L_x_605:
[----:B------:R-:W-:Y:S02]  /*0450*/  IMAD.IADD R16, R18, 0x1, R14 ;  /* 0x0000000112107824 */ /* 0x000fe400078e020e */
[----:B------:R-:W-:Y:S02]  /*0460*/  IMAD.IADD R15, R15, 0x1, R19 ;  /* 0x000000010f0f7824 */ /* 0x000fe400078e0213 */
[----:B------:R-:W-:Y:S01]  /*0470*/  VIADD R14, R14, 0xffffffff ;  /* 0xffffffff0e0e7836 */ /* 0x000fe20000000000 */
[----:B------:R-:W-:-:S04]  /*0480*/  SHF.L.U32 R16, R16, 0x2, RZ ;  /* 0x0000000210107819 */ /* 0x000fc800000006ff */
[----:B------:R-:W0:Y:S02]  /*0490*/  LDC R19, c[0x3][R16+-0x4] ;  /* 0x00ffff0010137b82 */ /* 0x000e240000000800 */
[----:B0-----:R-:W-:-:S05]  /*04a0*/  IMAD.IADD R21, R15, 0x1, R19 ;  /* 0x000000010f157824 */ /* 0x001fca00078e0213 */
[----:B------:R-:W-:-:S13]  /*04b0*/  ISETP.GE.AND P0, PT, R10, R21, PT ;  /* 0x000000150a00720c */ /* 0x000fda0003f06270 */
[----:B------:R-:W-:Y:S05]  /*04c0*/  @P0 BRA `(.L_x_605) ;  /* 0xfffffffc00e00947 */ /* 0x000fea000383ffff */
[----:B------:R-:W-:Y:S05]  /*04d0*/  BSYNC.RECONVERGENT B1 ;  /* 0x0000000000017941 */ /* 0x000fea0003800200 */
.L_x_604:
[----:B------:R-:W-:Y:S05]  /*04e0*/  BSYNC.RECONVERGENT B0 ;  /* 0x0000000000007941 */ /* 0x000fea0003800200 */
.L_x_603:
[----:B------:R-:W-:Y:S01]  /*04f0*/  IMAD.IADD R16, R17, 0x1, -R14 ;  /* 0x0000000111107824 */ /* 0x000fe200078e0a0e */
[C---:B------:R-:W-:Y:S01]  /*0500*/  LEA R19, R13.reuse, R4, 0x2 ;  /* 0x000000040d137211 */ /* 0x040fe200078e10ff */
[C---:B------:R-:W-:Y:S01]  /*0510*/  IMAD R21, R13.reuse, 0x4, R2 ;  /* 0x000000040d157824 */ /* 0x040fe200078e0202 */
[C---:B------:R-:W-:Y:S01]  /*0520*/  ISETP.NE.AND P0, PT, R13.reuse, RZ, PT ;  /* 0x000000ff0d00720c */ /* 0x040fe20003f05270 */
[----:B------:R-:W-:Y:S01]  /*0530*/  VIADD R13, R13, 0xffffffff ;  /* 0xffffffff0d0d7836 */ /* 0x000fe20000000000 */
[----:B------:R-:W-:Y:S01]  /*0540*/  SHF.L.U32 R18, R7, R16, RZ ;  /* 0x0000001007127219 */ /* 0x000fe200000006ff */
[----:B------:R-:W-:Y:S01]  /*0550*/  STS [R19+0x4], R16 ;  /* 0x0000041013007388 */ /* 0x000fe20000000800 */
[----:B------:R-:W-:Y:S02]  /*0560*/  IMAD.IADD R10, R10, 0x1, -R15 ;  /* 0x000000010a0a7824 */ /* 0x000fe400078e0a0f */
[----:B------:R-:W-:Y:S01]  /*0570*/  LOP3.LUT R18, R9, R18, RZ, 0x30, !PT ;  /* 0x0000001209127212 */ /* 0x000fe200078e30ff */
[----:B------:R-:W-:-:S04]  /*0580*/  IMAD.MOV.U32 R17, RZ, RZ, R14 ;  /* 0x000000ffff117224 */ /* 0x000fc800078e000e */
[----:B------:R-:W-:Y:S04]  /*0590*/  STS [R21+0x4], R18 ;  /* 0x0000041215007388 */ /* 0x000fe80000000800 */
[----:B------:R-:W0:Y:S02]  /*05a0*/  LDS R20, [R19+0x4] ;  /* 0x0000040013147984 */ /* 0x000e240000000800 */
[----:B0-----:R-:W-:Y:S01]  /*05b0*/  SHF.R.U32.HI R9, RZ, R20, R9 ;  /* 0x00000014ff097219 */ /* 0x001fe20000011609 */
[----:B------:R-:W-:Y:S06]  /*05c0*/  @P0 BRA `(.L_x_606) ;  /* 0xfffffffc00700947 */ /* 0x000fec000383ffff */
.L_x_602:
[----:B------:R-:W0:Y:S01]  /*05d0*/  LDCU UR5, c[0x0][0x380] ;  /* 0x00007000ff0577ac */ /* 0x000e220008000800 */
[----:B------:R-:W-:Y:S01]  /*05e0*/  SHF.L.U32 R10, R7, R14, RZ ;  /* 0x0000000e070a7219 */ /* 0x000fe200000006ff */
[----:B------:R-:W1:Y:S01]  /*05f0*/  LDC R13, c[0x0][0x390] ;  /* 0x0000e400ff0d7b82 */ /* 0x000e620000000800 */
[----:B------:R2:W-:Y:S01]  /*0600*/  STS [R4], R14 ;  /* 0x0000000e04007388 */ /* 0x0005e20000000800 */
[----:B------:R-:W-:Y:S01]  /*0610*/  ISETP.NE.AND P0, PT, R0, RZ, PT ;  /* 0x000000ff0000720c */ /* 0x000fe20003f05270 */
[----:B------:R-:W-:Y:S01]  /*0620*/  BSSY.RECONVERGENT B3, `(.L_x_607) ;  /* 0x0000094000037945 */ /* 0x000fe20003800200 */
[----:B------:R-:W-:-:S05]  /*0630*/  LOP3.LUT R9, R9, R10, RZ, 0x30, !PT ;  /* 0x0000000a09097212 */ /* 0x000fca00078e30ff */
[----:B------:R2:W-:Y:S01]  /*0640*/  STS [R2], R9 ;  /* 0x0000000902007388 */ /* 0x0005e20000000800 */
[----:B0-----:R-:W-:-:S05]  /*0650*/  MOV R10, UR5 ;  /* 0x00000005000a7c02 */ /* 0x001fca0008000f00 */
[----:B------:R-:W-:-:S04]  /*0660*/  IMAD R7, R10, UR6, RZ ;  /* 0x000000060a077c24 */ /* 0x000fc8000f8e02ff */
[----:B------:R-:W-:-:S04]  /*0670*/  IMAD.SHL.U32 R7, R7, 0x2, RZ ;  /* 0x0000000207077824 */ /* 0x000fc800078e00ff */
[----:B------:R-:W-:Y:S02]  /*0680*/  IMAD R0, R12, R11, R7 ;  /* 0x0000000b0c007224 */ /* 0x000fe400078e0207 */
[----:B-1----:R-:W-:-:S03]  /*0690*/  IMAD R7, R13, 0x4, R4 ;  /* 0x000000040d077824 */ /* 0x002fc600078e0204 */
[----:B------:R-:W-:Y:S01]  /*06a0*/  LEA R0, R0, UR4, 0x2 ;  /* 0x0000000400007c11 */ /* 0x000fe2000f8e10ff */
[----:B--2---:R-:W-:Y:S06]  /*06b0*/  @P0 BRA `(.L_x_608) ;  /* 0x0000000800280947 */ /* 0x004fec0003800000 */
[----:B------:R-:W0:Y:S01]  /*06c0*/  LDS R12, [R7] ;  /* 0x00000000070c7984 */ /* 0x000e220000000800 */
[----:B------:R-:W-:Y:S01]  /*06d0*/  BSSY.RECONVERGENT B2, `(.L_x_609) ;  /* 0x0000087000027945 */ /* 0x000fe20003800200 */
[----:B0-----:R-:W-:-:S13]  /*06e0*/  ISETP.GE.AND P0, PT, R12, 0x1, PT ;  /* 0x000000010c00780c */ /* 0x001fda0003f06270 */
[----:B------:R-:W-:Y:S05]  /*06f0*/  @!P0 BRA `(.L_x_610) ;  /* 0x0000000800108947 */ /* 0x000fea0003800000 */
[----:B------:R-:W0:Y:S01]  /*0700*/  LDCU UR4, c[0x0][0x394] ;  /* 0x00007280ff0477ac */ /* 0x000e220008000800 */
[----:B------:R-:W-:Y:S02]  /*0710*/  ISETP.GE.AND P0, PT, R10, 0x2, PT ;  /* 0x000000020a00780c */ /* 0x000fe40003f06270 */
[----:B0-----:R-:W-:-:S11]  /*0720*/  IADD3 R9, PT, PT, -R12, UR4, RZ ;  /* 0x000000040c097c10 */ /* 0x001fd6000fffe1ff */
[----:B------:R-:W-:Y:S05]  /*0730*/  @!P0 BRA `(.L_x_611) ;  /* 0x0000000400688947 */ /* 0x000fea0003800000 */
[----:B------:R-:W-:Y:S01]  /*0740*/  BSSY.RECONVERGENT B1, `(.L_x_612) ;  /* 0x0000058000017945 */ /* 0x000fe20003800200 */
[----:B------:R-:W-:-:S07]  /*0750*/  IMAD.MOV.U32 R14, RZ, RZ, RZ ;  /* 0x000000ffff0e7224 */ /* 0x000fce00078e00ff */
.L_x_621:
[----:B0-----:R0:W-:Y:S01]  /*0760*/  STS [R7], R14 ;  /* 0x0000000e07007388 */ /* 0x0011e20000000800 */
[----:B------:R-:W-:Y:S02]  /*0770*/  HFMA2 R11, -RZ, RZ, 0, 0 ;  /* 0x00000000ff0b7431 */ /* 0x000fe400000001ff */
[----:B------:R-:W-:Y:S01]  /*0780*/  IMAD.MOV.U32 R15, RZ, RZ, 0x1 ;  /* 0x00000001ff0f7424 */ /* 0x000fe200078e00ff */
[----:B------:R0:W1:Y:S06]  /*0790*/  LDS R13, [R4] ;  /* 0x00000000040d7984 */ /* 0x00006c0000000800 */
.L_x_620:
        /* <DEDUP_REMOVED lines=16> */
[----:B------:R-:W-:-:S07]  /*08a0*/  MOV R17, RZ ;  /* 0x000000ff00117202 */ /* 0x000fce0000000f00 */
.L_x_617:
[----:B------:R-:W-:Y:S02]  /*08b0*/  IMAD.IADD R18, R19, 0x1, -R17 ;  /* 0x0000000113127824 */ /* 0x000fe400078e0a11 */
[----:B------:R-:W-:Y:S02]  /*08c0*/  VIADD R17, R17, 0x8 ;  /* 0x0000000811117836 */ /* 0x000fe40000000000 */
[----:B------:R-:W-:-:S03]  /*08d0*/  IMAD.SHL.U32 R18, R18, 0x4, RZ ;  /* 0x0000000412127824 */ /* 0x000fc600078e00ff */
[----:B------:R-:W-:Y:S01]  /*08e0*/  ISETP.NE.AND P0, PT, R17, R16, PT ;  /* 0x000000101100720c */ /* 0x000fe20003f05270 */
[----:B------:R-:W1:Y:S08]  /*08f0*/  LDC R20, c[0x3][R18] ;  /* 0x00c0000012147b82 */ /* 0x000e700000000800 */
[----:B------:R-:W1:Y:S08]  /*0900*/  LDC R21, c[0x3][R18+-0x4] ;  /* 0x00ffff0012157b82 */ /* 0x000e700000000800 */
[----:B------:R-:W2:Y:S08]  /*0910*/  LDC R23, c[0x3][R18+-0x8] ;  /* 0x00fffe0012177b82 */ /* 0x000eb00000000800 */
[----:B------:R-:W2:Y:S08]  /*0920*/  LDC R22, c[0x3][R18+-0xc] ;  /* 0x00fffd0012167b82 */ /* 0x000eb00000000800 */
[----:B------:R-:W3:Y:S08]  /*0930*/  LDC R26, c[0x3][R18+-0x18] ;  /* 0x00fffa00121a7b82 */ /* 0x000ef00000000800 */
[----:B------:R-:W3:Y:S01]  /*0940*/  LDC R25, c[0x3][R18+-0x1c] ;  /* 0x00fff90012197b82 */ /* 0x000ee20000000800 */
[----:B-1----:R-:W-:-:S07]  /*0950*/  IADD3 R20, PT, PT, R21, R20, R11 ;  /* 0x0000001415147210 */ /* 0x002fce0007ffe00b */
[----:B------:R-:W1:Y:S08]  /*0960*/  LDC R11, c[0x3][R18+-0x10] ;  /* 0x00fffc00120b7b82 */ /* 0x000e700000000800 */
[----:B------:R-:W1:Y:S01]  /*0970*/  LDC R21, c[0x3][R18+-0x14] ;  /* 0x00fffb0012157b82 */ /* 0x000e620000000800 */
[----:B--2---:R-:W-:-:S04]  /*0980*/  IADD3 R20, PT, PT, R22, R23, R20 ;  /* 0x0000001716147210 */ /* 0x004fc80007ffe014 */
[----:B-1----:R-:W-:-:S04]  /*0990*/  IADD3 R11, PT, PT, R21, R11, R20 ;  /* 0x0000000b150b7210 */ /* 0x002fc80007ffe014 */
[----:B---3--:R-:W-:Y:S01]  /*09a0*/  IADD3 R11, PT, PT, R25, R26, R11 ;  /* 0x0000001a190b7210 */ /* 0x008fe20007ffe00b */
[----:B------:R-:W-:Y:S06]  /*09b0*/  @P0 BRA `(.L_x_617) ;  /* 0xfffffffc00bc0947 */ /* 0x000fec000383ffff */
.L_x_616:
[----:B------:R-:W-:Y:S05]  /*09c0*/  BSYNC.RECONVERGENT B4 ;  /* 0x0000000000047941 */ /* 0x000fea0003800200 */
.L_x_615:
[----:B------:R-:W-:Y:S05]  /*09d0*/  @!P1 BRA `(.L_x_614) ;  /* 0x0000000000749947 */ /* 0x000fea0003800000 */
[----:B------:R-:W-:Y:S01]  /*09e0*/  ISETP.GE.U32.AND P0, PT, R24, 0x4, PT ;  /* 0x000000041800780c */ /* 0x000fe20003f06070 */
[----:B------:R-:W-:Y:S01]  /*09f0*/  BSSY.RECONVERGENT B4, `(.L_x_618) ;  /* 0x000000d000047945 */ /* 0x000fe20003800200 */
[----:B------:R-:W-:-:S04]  /*0a00*/  LOP3.LUT R23, R10, 0x3, RZ, 0xc0, !PT ;  /* 0x000000030a177812 */ /* 0x000fc800078ec0ff */
[----:B------:R-:W-:-:S07]  /*0a10*/  ISETP.NE.AND P1, PT, R23, RZ, PT ;  /* 0x000000ff1700720c */ /* 0x000fce0003f25270 */
[----:B------:R-:W-:Y:S06]  /*0a20*/  @!P0 BRA `(.L_x_619) ;  /* 0x0000000000248947 */ /* 0x000fec0003800000 */
[----:B------:R-:W-:Y:S02]  /*0a30*/  IMAD.IADD R17, R19, 0x1, -R16 ;  /* 0x0000000113117824 */ /* 0x000fe400078e0a10 */
[----:B------:R-:W-:-:S03]  /*0a40*/  VIADD R16, R16, 0x4 ;  /* 0x0000000410107836 */ /* 0x000fc60000000000 */
[----:B------:R-:W-:-:S04]  /*0a50*/  SHF.L.U32 R17, R17, 0x2, RZ ;  /* 0x0000000211117819 */ /* 0x000fc800000006ff */
[----:B------:R-:W1:Y:S08]  /*0a60*/  LDC R18, c[0x3][R17] ;  /* 0x00c0000011127b82 */ /* 0x000e700000000800 */
[----:B------:R-:W1:Y:S08]  /*0a70*/  LDC R20, c[0x3][R17+-0x4] ;  /* 0x00ffff0011147b82 */ /* 0x000e700000000800 */
[----:B------:R-:W2:Y:S08]  /*0a80*/  LDC R22, c[0x3][R17+-0x8] ;  /* 0x00fffe0011167b82 */ /* 0x000eb00000000800 */
[----:B------:R-:W2:Y:S01]  /*0a90*/  LDC R21, c[0x3][R17+-0xc] ;  /* 0x00fffd0011157b82 */ /* 0x000ea20000000800 */
[----:B-1----:R-:W-:-:S04]  /*0aa0*/  IADD3 R11, PT, PT, R20, R18, R11 ;  /* 0x00000012140b7210 */ /* 0x002fc80007ffe00b */
[----:B--2---:R-:W-:-:S07]  /*0ab0*/  IADD3 R11, PT, PT, R21, R22, R11 ;  /* 0x00000016150b7210 */ /* 0x004fce0007ffe00b */
.L_x_619:
[----:B------:R-:W-:Y:S05]  /*0ac0*/  BSYNC.RECONVERGENT B4 ;  /* 0x0000000000047941 */ /* 0x000fea0003800200 */
.L_x_618:
[----:B------:R-:W-:Y:S05]  /*0ad0*/  @!P1 BRA `(.L_x_614) ;  /* 0x0000000000349947 */ /* 0x000fea0003800000 */
[----:B------:R-:W-:Y:S02]  /*0ae0*/  ISETP.NE.AND P0, PT, R23, 0x1, PT ;  /* 0x000000011700780c */ /* 0x000fe40003f05270 */
[----:B------:R-:W-:-:S04]  /*0af0*/  LOP3.LUT R10, R10, 0x1, RZ, 0xc0, !PT ;  /* 0x000000010a0a7812 */ /* 0x000fc800078ec0ff */
[----:B------:R-:W-:-:S07]  /*0b00*/  ISETP.NE.U32.AND P1, PT, R10, 0x1, PT ;  /* 0x000000010a00780c */ /* 0x000fce0003f25070 */
[----:B------:R-:W-:Y:S02]  /*0b10*/  @P0 IMAD.IADD R10, R19, 0x1, -R16 ;  /* 0x00000001130a0824 */ /* 0x000fe400078e0a10 */
[----:B------:R-:W-:Y:S02]  /*0b20*/  @P0 VIADD R16, R16, 0x2 ;  /* 0x0000000210100836 */ /* 0x000fe40000000000 */
[----:B------:R-:W-:-:S03]  /*0b30*/  @P0 IMAD.SHL.U32 R10, R10, 0x4, RZ ;  /* 0x000000040a0a0824 */ /* 0x000fc600078e00ff */
[----:B------:R-:W-:Y:S01]  /*0b40*/  @!P1 IADD3 R16, PT, PT, R19, -R16, RZ ;  /* 0x8000001013109210 */ /* 0x000fe20007ffe0ff */
[----:B------:R-:W1:Y:S04]  /*0b50*/  @P0 LDC R18, c[0x3][R10] ;  /* 0x00c000000a120b82 */ /* 0x000e680000000800 */
[----:B------:R-:W-:-:S04]  /*0b60*/  @!P1 IMAD.SHL.U32 R16, R16, 0x4, RZ ;  /* 0x0000000410109824 */ /* 0x000fc800078e00ff */
[----:B------:R-:W1:Y:S08]  /*0b70*/  @P0 LDC R17, c[0x3][R10+-0x4] ;  /* 0x00ffff000a110b82 */ /* 0x000e700000000800 */
[----:B------:R-:W2:Y:S01]  /*0b80*/  @!P1 LDC R16, c[0x3][R16] ;  /* 0x00c0000010109b82 */ /* 0x000ea20000000800 */
[----:B-1----:R-:W-:-:S05]  /*0b90*/  @P0 IADD3 R11, PT, PT, R17, R18, R11 ;  /* 0x00000012110b0210 */ /* 0x002fca0007ffe00b */
[----:B--2---:R-:W-:-:S07]  /*0ba0*/  @!P1 IMAD.IADD R11, R11, 0x1, R16 ;  /* 0x000000010b0b9824 */ /* 0x004fce00078e0210 */
.L_x_614:
[----:B------:R-:W-:Y:S05]  /*0bb0*/  BSYNC.RECONVERGENT B0 ;  /* 0x0000000000007941 */ /* 0x000fea0003800200 */
.L_x_613:
[----:B------:R-:W1:Y:S01]  /*0bc0*/  LDCU UR4, c[0x0][0x380] ;  /* 0x00007000ff0477ac */ /* 0x000e620008000800 */
[----:B------:R-:W-:Y:S02]  /*0bd0*/  VIADD R15, R15, 0x1 ;  /* 0x000000010f0f7836 */ /* 0x000fe40000000000 */
[----:B-1----:R-:W-:-:S05]  /*0be0*/  IMAD.U32 R10, RZ, RZ, UR4 ;  /* 0x00000004ff0a7e24 */ /* 0x002fca000f8e00ff */
[----:B------:R-:W-:-:S13]  /*0bf0*/  ISETP.NE.AND P0, PT, R15, R10, PT ;  /* 0x0000000a0f00720c */ /* 0x000fda0003f05270 */
        /* <DEDUP_REMOVED lines=13> */
.L_x_612:
[----:B------:R-:W-:Y:S05]  /*0cd0*/  BRA `(.L_x_610) ;  /* 0x0000000000987947 */ /* 0x000fea0003800000 */
.L_x_611:
        /* <DEDUP_REMOVED lines=8> */
[----:B------:R-:W-:-:S07]  /*0d60*/  IMAD.MOV.U32 R26, RZ, RZ, 0x320 ;  /* 0x00000320ff1a7424 */ /* 0x000fce00078e00ff */
.L_x_624:
        /* <DEDUP_REMOVED lines=16> */
.L_x_623:
[----:B------:R-:W-:Y:S05]  /*0e70*/  BSYNC.RECONVERGENT B0 ;  /* 0x0000000000007941 */ /* 0x000fea0003800200 */
.L_x_622:
[----:B------:R-:W-:Y:S05]  /*0e80*/  @!P1 BRA `(.L_x_610) ;  /* 0x00000000002c9947 */ /* 0x000fea0003800000 */
[----:B------:R-:W-:Y:S02]  /*0e90*/  IMAD.MOV.U32 R14, RZ, RZ, RZ ;  /* 0x000000ffff0e7224 */ /* 0x000fe400078e00ff */
[----:B0-----:R-:W-:-:S07]  /*0ea0*/  IMAD.MOV.U32 R18, RZ, RZ, 0x320 ;  /* 0x00000320ff127424 */ /* 0x001fce00078e00ff */
.L_x_625:
[----:B-1----:R-:W-:Y:S02]  /*0eb0*/  IMAD.IADD R15, R9, 0x1, R13 ;  /* 0x00000001090f7824 */ /* 0x002fe400078e020d */
[----:B------:R-:W-:Y:S02]  /*0ec0*/  IMAD R16, R13, 0x4, R0 ;  /* 0x000000040d107824 */ /* 0x000fe400078e0200 */
[----:B------:R-:W-:Y:S01]  /*0ed0*/  VIADD R14, R14, 0x1 ;  /* 0x000000010e0e7836 */ /* 0x000fe20000000000 */
[----:B------:R-:W-:Y:S01]  /*0ee0*/  LEA R15, R15, R18, 0x2 ;  /* 0x000000120f0f7211 */ /* 0x000fe200078e10ff */
[----:B------:R-:W-:-:S03]  /*0ef0*/  VIADD R13, R13, 0x1 ;  /* 0x000000010d0d7836 */ /* 0x000fc60000000000 */
[----:B------:R-:W-:Y:S02]  /*0f00*/  ISETP.NE.AND P0, PT, R14, R11, PT ;  /* 0x0000000b0e00720c */ /* 0x000fe40003f05270 */
[----:B------:R-:W0:Y:S02]  /*0f10*/  LDC R15, c[0x3][R15] ;  /* 0x00c000000f0f7b82 */ /* 0x000e240000000800 */
[----:B0-----:R1:W-:Y:S09]  /*0f20*/  STS [R16], R15 ;  /* 0x0000000f10007388 */ /* 0x0013f20000000800 */
[----:B------:R-:W-:Y:S05]  /*0f30*/  @P0 BRA `(.L_x_625) ;  /* 0xfffffffc00dc0947 */ /* 0x000fea000383ffff */
.L_x_610:
[----:B------:R-:W-:Y:S05]  /*0f40*/  BSYNC.RECONVERGENT B2 ;  /* 0x0000000000027941 */ /* 0x000fea0003800200 */
.L_x_609:
[----:B------:R2:W-:Y:S02]  /*0f50*/  STS [R7], R12 ;  /* 0x0000000c07007388 */ /* 0x0005e40000000800 */
.L_x_608:
[----:B------:R-:W-:Y:S05]  /*0f60*/  BSYNC.RECONVERGENT B3 ;  /* 0x0000000000037941 */ /* 0x000fea0003800200 */
.L_x_607:
[----:B0-----:R-:W0:Y:S01]  /*0f70*/  LDC R11, c[0x0][0x390] ;  /* 0x0000e400ff0b7b82 */ /* 0x001e220000000800 */
[----:B------:R-:W-:Y:S01]  /*0f80*/  ISETP.GE.AND P0, PT, R10, 0x1, PT ;  /* 0x000000010a00780c */ /* 0x000fe20003f06270 */
[----:B------:R-:W3:Y:S01]  /*0f90*/  LDCU.64 UR8, c[0x0][0x358] ;  /* 0x00006b00ff0877ac */ /* 0x000ee20008000a00 */
[----:B0-----:R-:W-:-:S11]  /*0fa0*/  IMAD R11, R11, 0x4, R2 ;  /* 0x000000040b0b7824 */ /* 0x001fd600078e0202 */
[----:B---3--:R-:W-:Y:S05]  /*0fb0*/  @!P0 BRA `(.L_x_626) ;  /* 0x0000001800b88947 */ /* 0x008fea0003800000 */
[----:B------:R-:W0:Y:S01]  /*0fc0*/  S2UR UR5, SR_CgaCtaId ;  /* 0x00000000000579c3 */ /* 0x000e220000008800 */
[C---:B------:R-:W-:Y:S01]  /*0fd0*/  VIADD R2, R10.reuse, 0x3 ;  /* 0x000000030a027836 */ /* 0x040fe20000000000 */
[----:B------:R-:W-:Y:S01]  /*0fe0*/  IADD3 R9, PT, PT, R10, 0x7, RZ ;  /* 0x000000070a097810 */ /* 0x000fe20007ffe0ff */
[----:B------:R-:W-:Y:S01]  /*0ff0*/  UMOV UR4, 0x400 ;  /* 0x0000040000047882 */ /* 0x000fe20000000000 */
[----:B------:R-:W-:Y:S02]  /*1000*/  LOP3.LUT R10, R8, 0xfffffff8, RZ, 0xc0, !PT ;  /* 0xfffffff8080a7812 */ /* 0x000fe400078ec0ff */
[C---:B--2---:R-:W-:Y:S02]  /*1010*/  LOP3.LUT R12, R9.reuse, 0x7, RZ, 0xc0, !PT ;  /* 0x00000007090c7812 */ /* 0x044fe400078ec0ff */
[----:B------:R-:W-:Y:S02]  /*1020*/  LOP3.LUT R13, R2, 0x3, RZ, 0xc0, !PT ;  /* 0x00000003020d7812 */ /* 0x000fe400078ec0ff */
[----:B------:R-:W-:Y:S01]  /*1030*/  LOP3.LUT R9, R9, 0x3, RZ, 0xc0, !PT ;  /* 0x0000000309097812 */ /* 0x000fe200078ec0ff */
[----:B------:R-:W-:Y:S01]  /*1040*/  VIADD R12, R12, 0xffffffff ;  /* 0xffffffff0c0c7836 */ /* 0x000fe20000000000 */
[----:B------:R-:W-:Y:S01]  /*1050*/  LOP3.LUT R8, R2, 0x1, RZ, 0xc0, !PT ;  /* 0x0000000102087812 */ /* 0x000fe200078ec0ff */
[----:B------:R-:W-:Y:S01]  /*1060*/  VIADD R13, R13, 0xffffffff ;  /* 0xffffffff0d0d7836 */ /* 0x000fe20000000000 */
[----:B0-----:R-:W-:-:S06]  /*1070*/  ULEA UR4, UR5, UR4, 0x18 ;  /* 0x0000000405047291 */ /* 0x001fcc000f8ec0ff */
[----:B------:R-:W-:-:S07]  /*1080*/  LEA R11, R3, UR4, 0x2 ;  /* 0x00000004030b7c11 */ /* 0x000fce000f8e10ff */
.L_x_653:
[----:B------:R-:W1:Y:S01]  /*1090*/  LDCU UR4, c[0x0][0x390] ;  /* 0x00007200ff0477ac */ /* 0x000e620008000800 */
[----:B------:R-:W-:Y:S01]  /*10a0*/  LDS R14, [R7] ;  /* 0x00000000070e7984 */ /* 0x000fe20000000800 */
[----:B------:R-:W-:Y:S01]  /*10b0*/  BSSY.RECONVERGENT B0, `(.L_x_627) ;  /* 0x00000c9000007945 */ /* 0x000fe20003800200 */
[----:B------:R-:W-:Y:S02]  /*10c0*/  IMAD.MOV.U32 R2, RZ, RZ, RZ ;  /* 0x000000ffff027224 */ /* 0x000fe400078e00ff */
[----:B-1----:R-:W-:-:S05]  /*10d0*/  IMAD.U32 R16, RZ, RZ, UR4 ;  /* 0x00000004ff107e24 */ /* 0x002fca000f8e00ff */
[----:B------:R-:W-:-:S06]  /*10e0*/  LEA R15, R16, R11, 0x2 ;  /* 0x0000000b100f7211 */ /* 0x000fcc00078e10ff */
[----:B------:R-:W0:Y:S02]  /*10f0*/  LDS R15, [R15] ;  /* 0x000000000f0f7984 */ /* 0x000e240000000800 */
[----:B0-----:R-:W-:-:S13]  /*1100*/  ISETP.NE.AND P0, PT, R15, RZ, PT ;  /* 0x000000ff0f00720c */ /* 0x001fda0003f05270 */
[----:B------:R-:W-:Y:S05]  /*1110*/  @!P0 BRA `(.L_x_628) ;  /* 0x0000000c00088947 */ /* 0x000fea0003800000 */
[----:B------:R-:W-:Y:S01]  /*1120*/  BSSY.RECONVERGENT B1, `(.L_x_629) ;  /* 0x0000009000017945 */ /* 0x000fe20003800200 */
[----:B------:R-:W-:Y:S02]  /*1130*/  IMAD.MOV.U32 R2, RZ, RZ, R14 ;  /* 0x000000ffff027224 */ /* 0x000fe400078e000e */
[----:B------:R-:W-:-:S07]  /*1140*/  IMAD.MOV.U32 R3, RZ, RZ, R15 ;  /* 0x000000ffff037224 */ /* 0x000fce00078e000f */
.L_x_630:
[----:B------:R-:W-:Y:S02]  /*1150*/  LOP3.LUT R17, R3, 0x1, RZ, 0xc0, !PT ;  /* 0x0000000103117812 */ /* 0x000fe400078ec0ff */
[----:B------:R-:W-:Y:S02]  /*1160*/  SHF.R.S32.HI R3, RZ, 0x1, R3 ;  /* 0x00000001ff037819 */ /* 0x000fe40000011403 */
[----:B------:R-:W-:Y:S01]  /*1170*/  ISETP.NE.U32.AND P0, PT, R17, 0x1, PT ;  /* 0x000000011100780c */ /* 0x000fe20003f05070 */
[----:B------:R-:W-:Y:S01]  /*1180*/  IMAD.MOV.U32 R17, RZ, RZ, R2 ;  /* 0x000000ffff117224 */ /* 0x000fe200078e0002 */
[----:B------:R-:W-:-:S11]  /*1190*/  IADD3 R2, PT, PT, R2, -0x1, RZ ;  /* 0xffffffff02027810 */ /* 0x000fd60007ffe0ff */
[----:B------:R-:W-:Y:S05]  /*11a0*/  @P0 BRA `(.L_x_630) ;  /* 0xfffffffc00e80947 */ /* 0x000fea000383ffff */
[----:B------:R-:W-:Y:S05]  /*11b0*/  BSYNC.RECONVERGENT B1 ;  /* 0x0000000000017941 */ /* 0x000fea0003800200 */
.L_x_629:
[----:B------:R-:W-:Y:S01]  /*11c0*/  ISETP.NE.AND P0, PT, R16, RZ, PT ;  /* 0x000000ff1000720c */ /* 0x000fe20003f05270 */
[----:B------:R-:W-:Y:S01]  /*11d0*/  IMAD.MOV.U32 R19, RZ, RZ, R3 ;  /* 0x000000ffff137224 */ /* 0x000fe200078e0003 */
[----:B------:R-:W0:Y:S11]  /*11e0*/  LDCU UR6, c[0x0][0x380] ;  /* 0x00007000ff0677ac */ /* 0x000e360008000800 */
[----:B------:R1:W2:Y:S01]  /*11f0*/  @P0 LDS R19, [R11] ;  /* 0x000000000b130984 */ /* 0x0002a20000000800 */
[----:B0-----:R-:W-:-:S09]  /*1200*/  UISETP.GT.AND UP0, UPT, UR6, 0x1, UPT ;  /* 0x000000010600788c */ /* 0x001fd2000bf04270 */
[----:B-1----:R-:W-:Y:S05]  /*1210*/  BRA.U !UP0, `(.L_x_631) ;  /* 0x0000000908b07547 */ /* 0x002fea000b800000 */
[----:B------:R-:W-:Y:S01]  /*1220*/  UIADD3 UR4, UPT, UPT, UR6, -0x2, URZ ;  /* 0xfffffffe06047890 */ /* 0x000fe2000fffe0ff */
[----:B------:R-:W-:-:S03]  /*1230*/  IMAD.MOV.U32 R21, RZ, RZ, 0x1 ;  /* 0x00000001ff157424 */ /* 0x000fc600078e00ff */
[----:B------:R-:W-:-:S09]  /*1240*/  UISETP.GE.U32.AND UP0, UPT, UR4, 0x7, UPT ;  /* 0x000000070400788c */ /* 0x000fd2000bf06070 */
[----:B------:R-:W-:Y:S05]  /*1250*/  BRA.U !UP0, `(.L_x_632) ;  /* 0x0000000508547547 */ /* 0x000fea000b800000 */
[----:B------:R-:W0:Y:S01]  /*1260*/  S2R R4, SR_TID.X ;  /* 0x0000000000047919 */ /* 0x000e220000002100 */
[----:B------:R-:W1:Y:S01]  /*1270*/  S2UR UR5, SR_CgaCtaId ;  /* 0x00000000000579c3 */ /* 0x000e620000008800 */
[----:B------:R-:W-:Y:S01]  /*1280*/  UMOV UR4, 0x400 ;  /* 0x0000040000047882 */ /* 0x000fe20000000000 */
[----:B------:R-:W-:Y:S01]  /*1290*/  IMAD.MOV R18, RZ, RZ, -R16 ;  /* 0x000000ffff127224 */ /* 0x000fe200078e0a10 */
[----:B------:R-:W3:Y:S01]  /*12a0*/  LDCU UR10, c[0x0][0x390] ;  /* 0x00007200ff0a77ac */ /* 0x000ee20008000800 */
[----:B------:R-:W-:Y:S01]  /*12b0*/  VIADD R21, R11, 0x10 ;  /* 0x000000100b157836 */ /* 0x000fe20000000000 */
[----:B-1----:R-:W-:-:S03]  /*12c0*/  ULEA UR4, UR5, UR4, 0x18 ;  /* 0x0000000405047291 */ /* 0x002fc6000f8ec0ff */
[----:B------:R-:W-:Y:S01]  /*12d0*/  UMOV UR5, 0x1 ;  /* 0x0000000100057882 */ /* 0x000fe20000000000 */
[----:B0-----:R-:W-:-:S05]  /*12e0*/  IMAD R4, R4, UR6, RZ ;  /* 0x0000000604047c24 */ /* 0x001fca000f8e02ff */
[----:B------:R-:W-:Y:S01]  /*12f0*/  LEA R4, R4, UR4, 0x2 ;  /* 0x0000000404047c11 */ /* 0x000fe2000f8e10ff */
[----:B------:R-:W-:-:S03]  /*1300*/  UMOV UR4, URZ ;  /* 0x000000ff00047c82 */ /* 0x000fc60008000000 */
[----:B---3--:R-:W-:-:S07]  /*1310*/  IADD3 R20, PT, PT, R4, 0x10, RZ ;  /* 0x0000001004147810 */ /* 0x008fce0007ffe0ff */
.L_x_633:
[----:B------:R-:W-:Y:S01]  /*1320*/  ISETP.NE.AND P0, PT, R18, -0x1, PT ;  /* 0xffffffff1200780c */ /* 0x000fe20003f05270 */
[--C-:B------:R-:W-:Y:S01]  /*1330*/  IMAD.MOV.U32 R24, RZ, RZ, R2.reuse ;  /* 0x000000ffff187224 */ /* 0x100fe200078e0002 */
[----:B------:R-:W-:Y:S01]  /*1340*/  UIADD3 UR6, UPT, UPT, UR5, 0x1, URZ ;  /* 0x0000000105067890 */ /* 0x000fe2000fffe0ff */
[----:B------:R-:W-:Y:S01]  /*1350*/  IMAD.U32 R16, RZ, RZ, UR10 ;  /* 0x0000000aff107e24 */ /* 0x000fe2000f8e00ff */
[----:B------:R-:W-:Y:S01]  /*1360*/  MOV R23, R3 ;  /* 0x0000000300177202 */ /* 0x000fe20000000f00 */
[----:B------:R-:W-:Y:S01]  /*1370*/  IMAD.MOV.U32 R25, RZ, RZ, R3 ;  /* 0x000000ffff197224 */ /* 0x000fe200078e0003 */
[----:B------:R-:W-:Y:S01]  /*1380*/  UIADD3 UR7, UPT, UPT, UR5, 0x7, URZ ;  /* 0x0000000705077890 */ /* 0x000fe2000fffe0ff */
[--C-:B------:R-:W-:Y:S01]  /*1390*/  IMAD.MOV.U32 R26, RZ, RZ, R2.reuse ;  /* 0x000000ffff1a7224 */ /* 0x100fe200078e0002 */
[----:B------:R-:W-:Y:S01]  /*13a0*/  ISETP.NE.AND P1, PT, R16, UR6, PT ;  /* 0x0000000610007c0c */ /* 0x000fe2000bf25270 */
[----:B------:R-:W-:Y:S01]  /*13b0*/  UIADD3 UR6, UPT, UPT, UR5, 0x2, URZ ;  /* 0x0000000205067890 */ /* 0x000fe2000fffe0ff */
[----:B------:R-:W-:Y:S01]  /*13c0*/  IMAD.MOV.U32 R22, RZ, RZ, R2 ;  /* 0x000000ffff167224 */ /* 0x000fe200078e0002 */
[----:B------:R-:W-:Y:S01]  /*13d0*/  UIADD3 UR4, UPT, UPT, UR4, 0x8, URZ ;  /* 0x0000000804047890 */ /* 0x000fe2000fffe0ff */
[----:B------:R-:W-:Y:S01]  /*13e0*/  VIADD R18, R18, 0x8 ;  /* 0x0000000812127836 */ /* 0x000fe20000000000 */
[----:B------:R-:W2:Y:S04]  /*13f0*/  @P0 LDS R24, [R20+-0xc] ;  /* 0xfffff40014180984 */ /* 0x000ea80000000800 */
[----:B------:R-:W0:Y:S01]  /*1400*/  @P0 LDS R25, [R21+-0xc] ;  /* 0xfffff40015190984 */ /* 0x000e220000000800 */
[----:B------:R-:W-:Y:S01]  /*1410*/  ISETP.NE.AND P0, PT, R16, UR6, PT ;  /* 0x0000000610007c0c */ /* 0x000fe2000bf05270 */
[----:B------:R-:W-:-:S02]  /*1420*/  UIADD3 UR6, UPT, UPT, UR5, 0x3, URZ ;  /* 0x0000000305067890 */ /* 0x000fc4000fffe0ff */
[----:B------:R-:W1:Y:S04]  /*1430*/  @P1 LDS R26, [R20+-0x8] ;  /* 0xfffff800141a1984 */ /* 0x000e680000000800 */
[----:B------:R-:W3:Y:S06]  /*1440*/  @P1 LDS R23, [R21+-0x8] ;  /* 0xfffff80015171984 */ /* 0x000eec0000000800 */
[----:B------:R-:W4:Y:S01]  /*1450*/  @P0 LDS R22, [R20+-0x4] ;  /* 0xfffffc0014160984 */ /* 0x000f220000000800 */
[----:B--2---:R-:W-:Y:S01]  /*1460*/  SHF.L.U32 R24, R19, R24, RZ ;  /* 0x0000001813187219 */ /* 0x004fe200000006ff */
[----:B------:R-:W-:-:S04]  /*1470*/  IMAD.MOV.U32 R19, RZ, RZ, R3 ;  /* 0x000000ffff137224 */ /* 0x000fc800078e0003 */
[----:B0-----:R-:W-:Y:S02]  /*1480*/  IMAD.IADD R25, R24, 0x1, R25 ;  /* 0x0000000118197824 */ /* 0x001fe400078e0219 */
[----:B------:R-:W0:Y:S01]  /*1490*/  @P0 LDS R19, [R21+-0x4] ;  /* 0xfffffc0015130984 */ /* 0x000e220000000800 */
[----:B------:R-:W-:Y:S01]  /*14a0*/  ISETP.NE.AND P0, PT, R16, UR6, PT ;  /* 0x0000000610007c0c */ /* 0x000fe2000bf05270 */
[----:B------:R-:W-:Y:S01]  /*14b0*/  UIADD3 UR6, UPT, UPT, UR5, 0x4, URZ ;  /* 0x0000000405067890 */ /* 0x000fe2000fffe0ff */
[----:B-1----:R-:W-:-:S05]  /*14c0*/  SHF.L.U32 R24, R25, R26, RZ ;  /* 0x0000001a19187219 */ /* 0x002fca00000006ff */
[----:B---3--:R-:W-:Y:S01]  /*14d0*/  IMAD.IADD R25, R24, 0x1, R23 ;  /* 0x0000000118197824 */ /* 0x008fe200078e0217 */
[----:B------:R-:W-:Y:S01]  /*14e0*/  MOV R23, R2 ;  /* 0x0000000200177202 */ /* 0x000fe20000000f00 */
[----:B------:R-:W-:Y:S01]  /*14f0*/  IMAD.MOV.U32 R24, RZ, RZ, R3 ;  /* 0x000000ffff187224 */ /* 0x000fe200078e0003 */
[C---:B------:R-:W-:Y:S01]  /*1500*/  ISETP.NE.AND P1, PT, R16.reuse, UR6, PT ;  /* 0x0000000610007c0c */ /* 0x040fe2000bf25270 */
[----:B------:R-:W-:Y:S01]  /*1510*/  UIADD3 UR6, UPT, UPT, UR5, 0x5, URZ ;  /* 0x0000000505067890 */ /* 0x000fe2000fffe0ff */
[----:B----4-:R-:W-:Y:S01]  /*1520*/  SHF.L.U32 R22, R25, R22, RZ ;  /* 0x0000001619167219 */ /* 0x010fe200000006ff */
[----:B------:R-:W-:Y:S01]  /*1530*/  IMAD.MOV.U32 R25, RZ, RZ, R2 ;  /* 0x000000ffff197224 */ /* 0x000fe200078e0002 */
[----:B------:R-:W1:Y:S03]  /*1540*/  @P0 LDS R23, [R20] ;  /* 0x0000000014170984 */ /* 0x000e660000000800 */
[----:B------:R-:W-:Y:S01]  /*1550*/  ISETP.NE.AND P2, PT, R16, UR6, PT ;  /* 0x0000000610007c0c */ /* 0x000fe2000bf45270 */
[----:B------:R-:W2:Y:S01]  /*1560*/  @P0 LDS R24, [R21] ;  /* 0x0000000015180984 */ /* 0x000ea20000000800 */
[----:B------:R-:W-:-:S02]  /*1570*/  UIADD3 UR6, UPT, UPT, UR5, 0x6, URZ ;  /* 0x0000000605067890 */ /* 0x000fc4000fffe0ff */
[----:B------:R-:W-:Y:S02]  /*1580*/  UIADD3 UR5, UPT, UPT, UR5, 0x8, URZ ;  /* 0x0000000805057890 */ /* 0x000fe4000fffe0ff */
[----:B------:R-:W3:Y:S02]  /*1590*/  @P1 LDS R25, [R20+0x4] ;  /* 0x0000040014191984 */ /* 0x000ee40000000800 */
[----:B------:R-:W-:Y:S01]  /*15a0*/  ISETP.NE.AND P0, PT, R16, UR6, PT ;  /* 0x0000000610007c0c */ /* 0x000fe2000bf05270 */
[----:B0-----:R-:W-:Y:S01]  /*15b0*/  IMAD.IADD R26, R22, 0x1, R19 ;  /* 0x00000001161a7824 */ /* 0x001fe200078e0213 */
[----:B------:R-:W-:Y:S01]  /*15c0*/  MOV R19, R2 ;  /* 0x0000000200137202 */ /* 0x000fe20000000f00 */
[----:B------:R-:W-:-:S05]  /*15d0*/  IMAD.MOV.U32 R22, RZ, RZ, R3 ;  /* 0x000000ffff167224 */ /* 0x000fca00078e0003 */
[----:B------:R-:W-:Y:S04]  /*15e0*/  @P2 LDS R19, [R20+0x8] ;  /* 0x0000080014132984 */ /* 0x000fe80000000800 */
[----:B------:R-:W0:Y:S01]  /*15f0*/  @P1 LDS R22, [R21+0x4] ;  /* 0x0000040015161984 */ /* 0x000e220000000800 */
[----:B------:R-:W-:Y:S02]  /*1600*/  ISETP.NE.AND P1, PT, R16, UR7, PT ;  /* 0x0000000710007c0c */ /* 0x000fe4000bf25270 */
[----:B-1----:R-:W-:Y:S01]  /*1610*/  SHF.L.U32 R23, R26, R23, RZ ;  /* 0x000000171a177219 */ /* 0x002fe200000006ff */
[----:B------:R-:W-:-:S04]  /*1620*/  IMAD.MOV.U32 R26, RZ, RZ, R2 ;  /* 0x000000ffff1a7224 */ /* 0x000fc800078e0002 */
[----:B--2---:R-:W-:Y:S02]  /*1630*/  IMAD.IADD R24, R23, 0x1, R24 ;  /* 0x0000000117187824 */ /* 0x004fe400078e0218 */
[----:B------:R-:W-:-:S03]  /*1640*/  IMAD.MOV.U32 R23, RZ, RZ, R3 ;  /* 0x000000ffff177224 */ /* 0x000fc600078e0003 */
[----:B---3--:R-:W-:Y:S01]  /*1650*/  SHF.L.U32 R25, R24, R25, RZ ;  /* 0x0000001918197219 */ /* 0x008fe200000006ff */
[----:B------:R-:W-:Y:S01]  /*1660*/  IMAD.MOV.U32 R24, RZ, RZ, R2 ;  /* 0x000000ffff187224 */ /* 0x000fe200078e0002 */
[----:B------:R-:W-:Y:S04]  /*1670*/  @P1 LDS R26, [R20+0x10] ;  /* 0x00001000141a1984 */ /* 0x000fe80000000800 */
[----:B------:R-:W1:Y:S04]  /*1680*/  @P2 LDS R23, [R21+0x8] ;  /* 0x0000080015172984 */ /* 0x000e680000000800 */
[----:B------:R2:W3:Y:S02]  /*1690*/  @P0 LDS R24, [R20+0xc] ;  /* 0x00000c0014180984 */ /* 0x0004e40000000800 */
[----:B--2---:R-:W-:-:S02]  /*16a0*/  VIADD R20, R20, 0x20 ;  /* 0x0000002014147836 */ /* 0x004fc40000000000 */
[----:B0-----:R-:W-:Y:S01]  /*16b0*/  IMAD.IADD R22, R25, 0x1, R22 ;  /* 0x0000000119167824 */ /* 0x001fe200078e0216 */
[----:B------:R-:W-:-:S04]  /*16c0*/  MOV R25, R3 ;  /* 0x0000000300197202 */ /* 0x000fc80000000f00 */
[----:B------:R-:W-:Y:S01]  /*16d0*/  SHF.L.U32 R22, R22, R19, RZ ;  /* 0x0000001316167219 */ /* 0x000fe200000006ff */
[----:B------:R-:W-:Y:S01]  /*16e0*/  IMAD.MOV.U32 R19, RZ, RZ, R3 ;  /* 0x000000ffff137224 */ /* 0x000fe200078e0003 */
[----:B------:R-:W0:Y:S01]  /*16f0*/  @P0 LDS R25, [R21+0xc] ;  /* 0x00000c0015190984 */ /* 0x000e220000000800 */
[----:B------:R-:W-:-:S04]  /*1700*/  ISETP.NE.AND P0, PT, R10, UR7, PT ;  /* 0x000000070a007c0c */ /* 0x000fc8000bf05270 */
[----:B------:R2:W4:Y:S01]  /*1710*/  @P1 LDS R19, [R21+0x10] ;  /* 0x0000100015131984 */ /* 0x0005220000000800 */
[----:B-1----:R-:W-:Y:S02]  /*1720*/  IMAD.IADD R23, R22, 0x1, R23 ;  /* 0x0000000116177824 */ /* 0x002fe400078e0217 */
[----:B--2---:R-:W-:-:S03]  /*1730*/  VIADD R21, R21, 0x20 ;  /* 0x0000002015157836 */ /* 0x004fc60000000000 */
[----:B---3--:R-:W-:-:S05]  /*1740*/  SHF.L.U32 R22, R23, R24, RZ ;  /* 0x0000001817167219 */ /* 0x008fca00000006ff */
[----:B0-----:R-:W-:-:S05]  /*1750*/  IMAD.IADD R23, R22, 0x1, R25 ;  /* 0x0000000116177824 */ /* 0x001fca00078e0219 */
[----:B------:R-:W-:-:S04]  /*1760*/  SHF.L.U32 R22, R23, R26, RZ ;  /* 0x0000001a17167219 */ /* 0x000fc800000006ff */
[----:B----4-:R-:W-:Y:S01]  /*1770*/  IADD3 R19, PT, PT, R22, R19, RZ ;  /* 0x0000001316137210 */ /* 0x010fe20007ffe0ff */
[----:B------:R-:W-:Y:S06]  /*1780*/  @P0 BRA `(.L_x_633) ;  /* 0xfffffff800e40947 */ /* 0x000fec000383ffff */
[----:B------:R-:W-:-:S06]  /*1790*/  UIADD3 UR4, UPT, UPT, UR4, 0x1, URZ ;  /* 0x0000000104047890 */ /* 0x000fcc000fffe0ff */
[----:B------:R-:W-:-:S07]  /*17a0*/  IMAD.U32 R21, RZ, RZ, UR4 ;  /* 0x00000004ff157e24 */ /* 0x000fce000f8e00ff */
.L_x_632:
[----:B------:R-:W0:Y:S01]  /*17b0*/  LDCU UR4, c[0x0][0x380] ;  /* 0x00007000ff0477ac */ /* 0x000e220008000800 */
[----:B------:R-:W-:Y:S01]  /*17c0*/  BSSY.RECONVERGENT B1, `(.L_x_631) ;  /* 0x0000051000017945 */ /* 0x000fe20003800200 */
[----:B0-----:R-:W-:-:S04]  /*17d0*/  UIADD3 UR4, UPT, UPT, UR4, -0x1, URZ ;  /* 0xffffffff04047890 */ /* 0x001fc8000fffe0ff */
[----:B------:R-:W-:-:S04]  /*17e0*/  ULOP3.LUT UR4, UR4, 0x7, URZ, 0xc0, !UPT ;  /* 0x0000000704047892 */ /* 0x000fc8000f8ec0ff */
[----:B------:R-:W-:-:S09]  /*17f0*/  UISETP.NE.AND UP0, UPT, UR4, URZ, UPT ;  /* 0x000000ff0400728c */ /* 0x000fd2000bf05270 */
[----:B------:R-:W-:Y:S05]  /*1800*/  BRA.U !UP0, `(.L_x_634) ;  /* 0x0000000508307547 */ /* 0x000fea000b800000 */
[----:B------:R-:W-:Y:S01]  /*1810*/  ISETP.GE.U32.AND P0, PT, R12, 0x3, PT ;  /* 0x000000030c00780c */ /* 0x000fe20003f06070 */
[----:B------:R-:W-:Y:S01]  /*1820*/  BSSY.RECONVERGENT B2, `(.L_x_635) ;  /* 0x0000028000027945 */ /* 0x000fe20003800200 */
[----:B------:R-:W-:-:S11]  /*1830*/  ISETP.NE.AND P3, PT, R9, RZ, PT ;  /* 0x000000ff0900720c */ /* 0x000fd60003f65270 */
[----:B------:R-:W-:Y:S05]  /*1840*/  @!P0 BRA `(.L_x_636) ;  /* 0x0000000000948947 */ /* 0x000fea0003800000 */
[C---:B------:R-:W-:Y:S01]  /*1850*/  ISETP.NE.AND P0, PT, R21.reuse, R16, PT ;  /* 0x000000101500720c */ /* 0x040fe20003f05270 */
[----:B------:R-:W-:Y:S01]  /*1860*/  IMAD.MOV.U32 R22, RZ, RZ, R3 ;  /* 0x000000ffff167224 */ /* 0x000fe200078e0003 */
[----:B------:R-:W-:Y:S01]  /*1870*/  MOV R24, R2 ;  /* 0x0000000200187202 */ /* 0x000fe20000000f00 */
[C---:B------:R-:W-:Y:S02]  /*1880*/  IMAD R18, R21.reuse, 0x4, R11 ;  /* 0x0000000415127824 */ /* 0x040fe400078e020b */
[----:B------:R-:W-:Y:S02]  /*1890*/  VIADD R25, R21, 0x1 ;  /* 0x0000000115197836 */ /* 0x000fe40000000000 */
[----:B------:R-:W-:-:S06]  /*18a0*/  IMAD.MOV.U32 R20, RZ, RZ, R2 ;  /* 0x000000ffff147224 */ /* 0x000fcc00078e0002 */
[----:B------:R-:W-:Y:S01]  /*18b0*/  @P0 IMAD R23, R21, 0x4, R4 ;  /* 0x0000000415170824 */ /* 0x000fe200078e0204 */
[----:B------:R-:W-:Y:S04]  /*18c0*/  @P0 LDS R22, [R18] ;  /* 0x0000000012160984 */ /* 0x000fe80000000800 */
[----:B------:R0:W2:Y:S01]  /*18d0*/  @P0 LDS R24, [R23] ;  /* 0x0000000017180984 */ /* 0x0000a20000000800 */
[----:B------:R-:W-:Y:S02]  /*18e0*/  ISETP.NE.AND P0, PT, R25, R16, PT ;  /* 0x000000101900720c */ /* 0x000fe40003f05270 */
[----:B------:R-:W-:-:S04]  /*18f0*/  IADD3 R25, PT, PT, R21, 0x2, RZ ;  /* 0x0000000215197810 */ /* 0x000fc80007ffe0ff */
[----:B------:R-:W-:Y:S01]  /*1900*/  ISETP.NE.AND P1, PT, R25, R16, PT ;  /* 0x000000101900720c */ /* 0x000fe20003f25270 */
[----:B------:R-:W-:Y:S01]  /*1910*/  VIADD R25, R21, 0x3 ;  /* 0x0000000315197836 */ /* 0x000fe20000000000 */
[----:B0-----:R-:W-:-:S04]  /*1920*/  MOV R23, R3 ;  /* 0x0000000300177202 */ /* 0x001fc80000000f00 */
[----:B------:R-:W-:Y:S01]  /*1930*/  ISETP.NE.AND P2, PT, R25, R16, PT ;  /* 0x000000101900720c */ /* 0x000fe20003f45270 */
[C-C-:B------:R-:W-:Y:S01]  /*1940*/  @P0 IMAD R26, R21.reuse, 0x4, R4.reuse ;  /* 0x00000004151a0824 */ /* 0x140fe200078e0204 */
[----:B------:R-:W-:Y:S04]  /*1950*/  @P0 LDS R23, [R18+0x4] ;  /* 0x0000040012170984 */ /* 0x000fe80000000800 */
[----:B------:R-:W0:Y:S01]  /*1960*/  @P0 LDS R20, [R26+0x4] ;  /* 0x000004001a140984 */ /* 0x000e220000000800 */
[----:B------:R-:W-:-:S06]  /*1970*/  @P1 IMAD R27, R21, 0x4, R4 ;  /* 0x00000004151b1824 */ /* 0x000fcc00078e0204 */
[C---:B------:R-:W-:Y:S01]  /*1980*/  @P2 LEA R28, R21.reuse, R4, 0x2 ;  /* 0x00000004151c2211 */ /* 0x040fe200078e10ff */
[----:B------:R-:W-:Y:S01]  /*1990*/  VIADD R21, R21, 0x4 ;  /* 0x0000000415157836 */ /* 0x000fe20000000000 */
[----:B--2---:R-:W-:Y:S01]  /*19a0*/  SHF.L.U32 R25, R19, R24, RZ ;  /* 0x0000001813197219 */ /* 0x004fe200000006ff */
[--C-:B------:R-:W-:Y:S02]  /*19b0*/  IMAD.MOV.U32 R19, RZ, RZ, R2.reuse ;  /* 0x000000ffff137224 */ /* 0x100fe400078e0002 */
[----:B------:R-:W-:Y:S02]  /*19c0*/  IMAD.MOV.U32 R24, RZ, RZ, R2 ;  /* 0x000000ffff187224 */ /* 0x000fe400078e0002 */
[----:B------:R-:W-:Y:S02]  /*19d0*/  IMAD.IADD R29, R25, 0x1, R22 ;  /* 0x00000001191d7824 */ /* 0x000fe400078e0216 */
[--C-:B------:R-:W-:Y:S01]  /*19e0*/  IMAD.MOV.U32 R25, RZ, RZ, R3.reuse ;  /* 0x000000ffff197224 */ /* 0x100fe200078e0003 */
[----:B------:R-:W1:Y:S01]  /*19f0*/  @P1 LDS R19, [R27+0x8] ;  /* 0x000008001b131984 */ /* 0x000e620000000800 */
[----:B------:R-:W-:-:S03]  /*1a00*/  IMAD.MOV.U32 R22, RZ, RZ, R3 ;  /* 0x000000ffff167224 */ /* 0x000fc600078e0003 */
[----:B------:R-:W-:Y:S04]  /*1a10*/  @P2 LDS R24, [R28+0xc] ;  /* 0x00000c001c182984 */ /* 0x000fe80000000800 */
[----:B------:R-:W2:Y:S01]  /*1a20*/  @P1 LDS R25, [R18+0x8] ;  /* 0x0000080012191984 */ /* 0x000ea20000000800 */
[----:B0-----:R-:W-:-:S03]  /*1a30*/  SHF.L.U32 R20, R29, R20, RZ ;  /* 0x000000141d147219 */ /* 0x001fc600000006ff */
[----:B------:R-:W0:Y:S02]  /*1a40*/  @P2 LDS R22, [R18+0xc] ;  /* 0x00000c0012162984 */ /* 0x000e240000000800 */
[----:B------:R-:W-:-:S05]  /*1a50*/  IMAD.IADD R20, R20, 0x1, R23 ;  /* 0x0000000114147824 */ /* 0x000fca00078e0217 */
[----:B-1----:R-:W-:-:S05]  /*1a60*/  SHF.L.U32 R20, R20, R19, RZ ;  /* 0x0000001314147219 */ /* 0x002fca00000006ff */
[----:B--2---:R-:W-:-:S05]  /*1a70*/  IMAD.IADD R19, R20, 0x1, R25 ;  /* 0x0000000114137824 */ /* 0x004fca00078e0219 */
[----:B------:R-:W-:-:S04]  /*1a80*/  SHF.L.U32 R19, R19, R24, RZ ;  /* 0x0000001813137219 */ /* 0x000fc800000006ff */
[----:B0-----:R-:W-:-:S07]  /*1a90*/  IADD3 R19, PT, PT, R19, R22, RZ ;  /* 0x0000001613137210 */ /* 0x001fce0007ffe0ff */
.L_x_636:
[----:B------:R-:W-:Y:S05]  /*1aa0*/  BSYNC.RECONVERGENT B2 ;  /* 0x0000000000027941 */ /* 0x000fea0003800200 */
.L_x_635:
[----:B------:R-:W-:Y:S05]  /*1ab0*/  @!P3 BRA `(.L_x_634) ;  /* 0x000000000084b947 */ /* 0x000fea0003800000 */
[----:B------:R-:W-:Y:S01]  /*1ac0*/  ISETP.NE.AND P0, PT, R13, RZ, PT ;  /* 0x000000ff0d00720c */ /* 0x000fe20003f05270 */
[----:B------:R-:W-:Y:S01]  /*1ad0*/  BSSY.RECONVERGENT B2, `(.L_x_637) ;  /* 0x0000017000027945 */ /* 0x000fe20003800200 */
[----:B------:R-:W-:-:S11]  /*1ae0*/  ISETP.NE.AND P1, PT, R8, RZ, PT ;  /* 0x000000ff0800720c */ /* 0x000fd60003f25270 */
[----:B------:R-:W-:Y:S05]  /*1af0*/  @!P0 BRA `(.L_x_638) ;  /* 0x0000000000508947 */ /* 0x000fea0003800000 */
[CC--:B------:R-:W-:Y:S01]  /*1b00*/  ISETP.NE.AND P0, PT, R21.reuse, R16.reuse, PT ;  /* 0x000000101500720c */ /* 0x0c0fe20003f05270 */
[----:B------:R-:W-:Y:S02]  /*1b10*/  VIADD R23, R21, 0x1 ;  /* 0x0000000115177836 */ /* 0x000fe40000000000 */
[--C-:B------:R-:W-:Y:S02]  /*1b20*/  IMAD.MOV.U32 R18, RZ, RZ, R2.reuse ;  /* 0x000000ffff127224 */ /* 0x100fe400078e0002 */
[--C-:B------:R-:W-:Y:S01]  /*1b30*/  IMAD.MOV.U32 R20, RZ, RZ, R3.reuse ;  /* 0x000000ffff147224 */ /* 0x100fe200078e0003 */
[----:B------:R-:W-:Y:S01]  /*1b40*/  ISETP.NE.AND P2, PT, R23, R16, PT ;  /* 0x000000101700720c */ /* 0x000fe20003f45270 */
[----:B------:R-:W-:Y:S02]  /*1b50*/  IMAD.MOV.U32 R23, RZ, RZ, R2 ;  /* 0x000000ffff177224 */ /* 0x000fe400078e0002 */
[----:B------:R-:W-:-:S04]  /*1b60*/  IMAD.MOV.U32 R24, RZ, RZ, R3 ;  /* 0x000000ffff187224 */ /* 0x000fc800078e0003 */
[C---:B------:R-:W-:Y:S01]  /*1b70*/  @P0 IMAD R22, R21.reuse, 0x4, R4 ;  /* 0x0000000415160824 */ /* 0x040fe200078e0204 */
[----:B------:R-:W-:-:S04]  /*1b80*/  @P0 LEA R25, R21, R11, 0x2 ;  /* 0x0000000b15190211 */ /* 0x000fc800078e10ff */
[----:B------:R-:W2:Y:S01]  /*1b90*/  @P0 LDS R18, [R22] ;  /* 0x0000000016120984 */ /* 0x000ea20000000800 */
[C---:B------:R-:W-:Y:S02]  /*1ba0*/  @P2 IMAD R26, R21.reuse, 0x4, R4 ;  /* 0x00000004151a2824 */ /* 0x040fe400078e0204 */
[C---:B------:R-:W-:Y:S01]  /*1bb0*/  @P2 IMAD R27, R21.reuse, 0x4, R11 ;  /* 0x00000004151b2824 */ /* 0x040fe200078e020b */
[----:B------:R-:W0:Y:S01]  /*1bc0*/  @P0 LDS R20, [R25] ;  /* 0x0000000019140984 */ /* 0x000e220000000800 */
[----:B------:R-:W-:-:S03]  /*1bd0*/  VIADD R21, R21, 0x2 ;  /* 0x0000000215157836 */ /* 0x000fc60000000000 */
[----:B------:R-:W1:Y:S04]  /*1be0*/  @P2 LDS R23, [R26+0x4] ;  /* 0x000004001a172984 */ /* 0x000e680000000800 */
[----:B------:R-:W3:Y:S01]  /*1bf0*/  @P2 LDS R24, [R27+0x4] ;  /* 0x000004001b182984 */ /* 0x000ee20000000800 */
[----:B--2---:R-:W-:-:S04]  /*1c00*/  SHF.L.U32 R19, R19, R18, RZ ;  /* 0x0000001213137219 */ /* 0x004fc800000006ff */
[----:B0-----:R-:W-:-:S04]  /*1c10*/  IADD3 R18, PT, PT, R19, R20, RZ ;  /* 0x0000001413127210 */ /* 0x001fc80007ffe0ff */
[----:B-1----:R-:W-:-:S05]  /*1c20*/  SHF.L.U32 R19, R18, R23, RZ ;  /* 0x0000001712137219 */ /* 0x002fca00000006ff */
[----:B---3--:R-:W-:-:S07]  /*1c30*/  IMAD.IADD R19, R19, 0x1, R24 ;  /* 0x0000000113137824 */ /* 0x008fce00078e0218 */
.L_x_638:
[----:B------:R-:W-:Y:S05]  /*1c40*/  BSYNC.RECONVERGENT B2 ;  /* 0x0000000000027941 */ /* 0x000fea0003800200 */
.L_x_637:
[----:B------:R-:W-:Y:S05]  /*1c50*/  @!P1 BRA `(.L_x_634) ;  /* 0x00000000001c9947 */ /* 0x000fea0003800000 */
[----:B------:R-:W-:-:S13]  /*1c60*/  ISETP.NE.AND P0, PT, R21, R16, PT ;  /* 0x000000101500720c */ /* 0x000fda0003f05270 */
[C---:B------:R-:W-:Y:S02]  /*1c70*/  @P0 IMAD R18, R21.reuse, 0x4, R4 ;  /* 0x0000000415120824 */ /* 0x040fe400078e0204 */
[----:B------:R-:W-:-:S03]  /*1c80*/  @P0 IMAD R21, R21, 0x4, R11 ;  /* 0x0000000415150824 */ /* 0x000fc600078e020b */
[----:B------:R-:W2:Y:S04]  /*1c90*/  @P0 LDS R2, [R18] ;  /* 0x0000000012020984 */ /* 0x000ea80000000800 */
[----:B------:R-:W0:Y:S01]  /*1ca0*/  @P0 LDS R3, [R21] ;  /* 0x0000000015030984 */ /* 0x000e220000000800 */
[----:B--2---:R-:W-:-:S04]  /*1cb0*/  SHF.L.U32 R2, R19, R2, RZ ;  /* 0x0000000213027219 */ /* 0x004fc800000006ff */
[----:B0-----:R-:W-:-:S07]  /*1cc0*/  IADD3 R19, PT, PT, R2, R3, RZ ;  /* 0x0000000302137210 */ /* 0x001fce0007ffe0ff */
.L_x_634:
[----:B------:R-:W-:Y:S05]  /*1cd0*/  BSYNC.RECONVERGENT B1 ;  /* 0x0000000000017941 */ /* 0x000fea0003800200 */
.L_x_631:
[----:B------:R-:W-:Y:S01]  /*1ce0*/  IMAD R17, R17, 0x4, R0 ;  /* 0x0000000411117824 */ /* 0x000fe200078e0200 */
[----:B------:R-:W0:Y:S04]  /*1cf0*/  LDC.64 R2, c[0x0][0x388] ;  /* 0x0000e200ff027b82 */ /* 0x000e280000000a00 */
[----:B------:R-:W2:Y:S02]  /*1d00*/  LDS R18, [R17+-0x4] ;  /* 0xfffffc0011127984 */ /* 0x000ea40000000800 */
[----:B--2---:R-:W-:-:S04]  /*1d10*/  IMAD.IADD R19, R18, 0x1, R19 ;  /* 0x0000000112137824 */ /* 0x004fc800078e0213 */
[----:B0-----:R-:W-:-:S06]  /*1d20*/  IMAD.WIDE R2, R19, 0x4, R2 ;  /* 0x0000000413027825 */ /* 0x001fcc00078e0202 */
[----:B------:R0:W5:Y:S02]  /*1d30*/  LDG.E R2, desc[UR8][R2.64] ;  /* 0x0000000802027981 */ /* 0x000164000c1e1900 */
.L_x_628:
[----:B------:R-:W-:Y:S05]  /*1d40*/  BSYNC.RECONVERGENT B0 ;  /* 0x0000000000007941 */ /* 0x000fea0003800200 */
.L_x_627:
[----:B0-----:R-:W-:Y:S01]  /*1d50*/  IMAD.MOV.U32 R3, RZ, RZ, -0x1 ;  /* 0xffffffffff037424 */ /* 0x001fe200078e00ff */
[----:B------:R-:W-:Y:S04]  /*1d60*/  BSSY.RECONVERGENT B0, `(.L_x_639) ;  /* 0x00000b5000007945 */ /* 0x000fe80003800200 */
[----:B------:R-:W-:Y:S01]  /*1d70*/  SHF.L.U32 R18, R3, R14, RZ ;  /* 0x0000000e03127219 */ /* 0x000fe200000006ff */
[----:B------:R-:W-:-:S03]  /*1d80*/  IMAD.MOV.U32 R3, RZ, RZ, RZ ;  /* 0x000000ffff037224 */ /* 0x000fc600078e00ff */
[----:B------:R-:W-:-:S04]  /*1d90*/  LOP3.LUT R18, R18, R15, RZ, 0x3c, !PT ;  /* 0x0000000f12127212 */ /* 0x000fc800078e3cff */
[----:B------:R-:W-:-:S13]  /*1da0*/  ISETP.NE.AND P0, PT, R18, -0x1, PT ;  /* 0xffffffff1200780c */ /* 0x000fda0003f05270 */
[----:B------:R-:W-:Y:S05]  /*1db0*/  @!P0 BRA `(.L_x_640) ;  /* 0x0000000800bc8947 */ /* 0x000fea0003800000 */
[----:B------:R-:W-:Y:S01]  /*1dc0*/  BSSY.RECONVERGENT B1, `(.L_x_641) ;  /* 0x0000008000017945 */ /* 0x000fe20003800200 */
[----:B------:R-:W-:-:S07]  /*1dd0*/  IADD3 R15, PT, PT, R15, 0x1, RZ ;  /* 0x000000010f0f7810 */ /* 0x000fce0007ffe0ff */
.L_x_642:
[----:B------:R-:W-:Y:S02]  /*1de0*/  LOP3.LUT R3, R15, 0x1, RZ, 0xc0, !PT ;  /* 0x000000010f037812 */ /* 0x000fe400078ec0ff */
[----:B------:R-:W-:Y:S02]  /*1df0*/  SHF.R.S32.HI R15, RZ, 0x1, R15 ;  /* 0x00000001ff0f7819 */ /* 0x000fe4000001140f */
[----:B------:R-:W-:Y:S01]  /*1e00*/  ISETP.NE.U32.AND P0, PT, R3, 0x1, PT ;  /* 0x000000010300780c */ /* 0x000fe20003f05070 */
[----:B------:R-:W-:Y:S02]  /*1e10*/  IMAD.MOV.U32 R3, RZ, RZ, R14 ;  /* 0x000000ffff037224 */ /* 0x000fe400078e000e */
[----:B------:R-:W-:-:S10]  /*1e20*/  VIADD R14, R14, 0xffffffff ;  /* 0xffffffff0e0e7836 */ /* 0x000fd40000000000 */
[----:B------:R-:W-:Y:S05]  /*1e30*/  @P0 BRA `(.L_x_642) ;  /* 0xfffffffc00e80947 */ /* 0x000fea000383ffff */
[----:B------:R-:W-:Y:S05]  /*1e40*/  BSYNC.RECONVERGENT B1 ;  /* 0x0000000000017941 */ /* 0x000fea0003800200 */
.L_x_641:
[----:B------:R-:W-:Y:S01]  /*1e50*/  ISETP.NE.AND P0, PT, R16, RZ, PT ;  /* 0x000000ff1000720c */ /* 0x000fe20003f05270 */
[----:B------:R-:W-:Y:S01]  /*1e60*/  IMAD.MOV.U32 R19, RZ, RZ, R15 ;  /* 0x000000ffff137224 */ /* 0x000fe200078e000f */
[----:B------:R-:W0:Y:S11]  /*1e70*/  LDCU UR4, c[0x0][0x380] ;  /* 0x00007000ff0477ac */ /* 0x000e360008000800 */
[----:B------:R1:W2:Y:S01]  /*1e80*/  @P0 LDS R19, [R11] ;  /* 0x000000000b130984 */ /* 0x0002a20000000800 */
[----:B0-----:R-:W-:-:S09]  /*1e90*/  UISETP.GT.AND UP0, UPT, UR4, 0x1, UPT ;  /* 0x000000010400788c */ /* 0x001fd2000bf04270 */
[----:B-1----:R-:W-:Y:S05]  /*1ea0*/  BRA.U !UP0, `(.L_x_643) ;  /* 0x0000000908687547 */ /* 0x002fea000b800000 */
[----:B------:R-:W0:Y:S01]  /*1eb0*/  LDCU UR5, c[0x0][0x380] ;  /* 0x00007000ff0577ac */ /* 0x000e220008000800 */
[----:B------:R-:W-:Y:S01]  /*1ec0*/  IMAD.MOV.U32 R17, RZ, RZ, 0x1 ;  /* 0x00000001ff117424 */ /* 0x000fe200078e00ff */
[----:B------:R-:W-:-:S04]  /*1ed0*/  UIADD3 UR4, UPT, UPT, UR4, -0x2, URZ ;  /* 0xfffffffe04047890 */ /* 0x000fc8000fffe0ff */
[----:B------:R-:W-:Y:S02]  /*1ee0*/  UISETP.GE.U32.AND UP0, UPT, UR4, 0x7, UPT ;  /* 0x000000070400788c */ /* 0x000fe4000bf06070 */
[----:B0-----:R-:W-:-:S04]  /*1ef0*/  UIADD3 UR5, UPT, UPT, UR5, -0x1, URZ ;  /* 0xffffffff05057890 */ /* 0x001fc8000fffe0ff */
[----:B------:R-:W-:-:S04]  /*1f00*/  ULOP3.LUT UR5, UR5, 0x7, URZ, 0xc0, !UPT ;  /* 0x0000000705057892 */ /* 0x000fc8000f8ec0ff */
[----:B------:R-:W-:Y:S01]  /*1f10*/  UISETP.NE.AND UP1, UPT, UR5, URZ, UPT ;  /* 0x000000ff0500728c */ /* 0x000fe2000bf25270 */
[----:B------:R-:W-:Y:S10]  /*1f20*/  BRA.U !UP0, `(.L_x_644) ;  /* 0x0000000508207547 */ /* 0x000ff4000b800000 */
[----:B------:R-:W-:Y:S01]  /*1f30*/  HFMA2 R17, -RZ, RZ, 0, 5.9604644775390625e-08 ;  /* 0x00000001ff117431 */ /* 0x000fe200000001ff */
[----:B------:R-:W0:Y:S01]  /*1f40*/  LDCU UR4, c[0x0][0x390] ;  /* 0x00007200ff0477ac */ /* 0x000e220008000800 */
[----:B------:R-:W-:-:S05]  /*1f50*/  NOP ;  /* 0x0000000000007918 */ /* 0x000fca0000000000 */
.L_x_645:
[----:B0-----:R-:W-:Y:S01]  /*1f60*/  IMAD.U32 R16, RZ, RZ, UR4 ;  /* 0x00000004ff107e24 */ /* 0x001fe2000f8e00ff */
[C---:B------:R-:W-:Y:S01]  /*1f70*/  IADD3 R21, PT, PT, R17.reuse, 0x1, RZ ;  /* 0x0000000111157810 */ /* 0x040fe20007ffe0ff */
[----:B------:R-:W-:Y:S02]  /*1f80*/  IMAD.MOV.U32 R24, RZ, RZ, R14 ;  /* 0x000000ffff187224 */ /* 0x000fe400078e000e */
[C---:B------:R-:W-:Y:S01]  /*1f90*/  IMAD R20, R17.reuse, 0x4, R4 ;  /* 0x0000000411147824 */ /* 0x040fe200078e0204 */
[-C--:B------:R-:W-:Y:S01]  /*1fa0*/  ISETP.NE.AND P0, PT, R17, R16.reuse, PT ;  /* 0x000000101100720c */ /* 0x080fe20003f05270 */
[----:B------:R-:W-:Y:S01]  /*1fb0*/  IMAD.MOV.U32 R23, RZ, RZ, R15 ;  /* 0x000000ffff177224 */ /* 0x000fe200078e000f */
[----:B------:R-:W-:Y:S01]  /*1fc0*/  ISETP.NE.AND P1, PT, R21, R16, PT ;  /* 0x000000101500720c */ /* 0x000fe20003f25270 */
[----:B------:R-:W-:Y:S02]  /*1fd0*/  IMAD R18, R17, 0x4, R11 ;  /* 0x0000000411127824 */ /* 0x000fe400078e020b */
[----:B------:R-:W-:-:S02]  /*1fe0*/  IMAD.MOV.U32 R22, RZ, RZ, R14 ;  /* 0x000000ffff167224 */ /* 0x000fc400078e000e */
[----:B------:R-:W-:Y:S02]  /*1ff0*/  IMAD.MOV.U32 R21, RZ, RZ, R15 ;  /* 0x000000ffff157224 */ /* 0x000fe400078e000f */
[----:B------:R-:W-:-:S04]  /*2000*/  VIADD R25, R17, 0x2 ;  /* 0x0000000211197836 */ /* 0x000fc80000000000 */
[----:B------:R-:W2:Y:S04]  /*2010*/  @P0 LDS R24, [R20] ;  /* 0x0000000014180984 */ /* 0x000ea80000000800 */
[----:B------:R-:W0:Y:S01]  /*2020*/  @P0 LDS R23, [R18] ;  /* 0x0000000012170984 */ /* 0x000e220000000800 */
[-C--:B------:R-:W-:Y:S02]  /*2030*/  ISETP.NE.AND P0, PT, R25, R16.reuse, PT ;  /* 0x000000101900720c */ /* 0x080fe40003f05270 */
[----:B------:R-:W-:Y:S01]  /*2040*/  IADD3 R25, PT, PT, R17, 0x3, RZ ;  /* 0x0000000311197810 */ /* 0x000fe20007ffe0ff */
[----:B------:R-:W1:Y:S04]  /*2050*/  @P1 LDS R22, [R20+0x4] ;  /* 0x0000040014161984 */ /* 0x000e680000000800 */
[----:B------:R-:W3:Y:S01]  /*2060*/  @P1 LDS R21, [R18+0x4] ;  /* 0x0000040012151984 */ /* 0x000ee20000000800 */
[----:B------:R-:W-:Y:S01]  /*2070*/  ISETP.NE.AND P1, PT, R25, R16, PT ;  /* 0x000000101900720c */ /* 0x000fe20003f25270 */
[----:B------:R-:W-:-:S05]  /*2080*/  VIADD R25, R17, 0x4 ;  /* 0x0000000411197836 */ /* 0x000fca0000000000 */
[----:B------:R-:W-:Y:S02]  /*2090*/  ISETP.NE.AND P2, PT, R25, R16, PT ;  /* 0x000000101900720c */ /* 0x000fe40003f45270 */
[----:B------:R-:W-:-:S06]  /*20a0*/  MOV R25, R14 ;  /* 0x0000000e00197202 */ /* 0x000fcc0000000f00 */
[----:B------:R-:W-:Y:S01]  /*20b0*/  @P1 LDS R25, [R20+0xc] ;  /* 0x00000c0014191984 */ /* 0x000fe20000000800 */
[----:B--2---:R-:W-:Y:S01]  /*20c0*/  SHF.L.U32 R24, R19, R24, RZ ;  /* 0x0000001813187219 */ /* 0x004fe200000006ff */
[----:B------:R-:W-:-:S04]  /*20d0*/  IMAD.MOV.U32 R19, RZ, RZ, R14 ;  /* 0x000000ffff137224 */ /* 0x000fc800078e000e */
[----:B0-----:R-:W-:Y:S02]  /*20e0*/  IMAD.IADD R27, R24, 0x1, R23 ;  /* 0x00000001181b7824 */ /* 0x001fe400078e0217 */
[--C-:B------:R-:W-:Y:S01]  /*20f0*/  IMAD.MOV.U32 R23, RZ, RZ, R15.reuse ;  /* 0x000000ffff177224 */ /* 0x100fe200078e000f */
[----:B------:R-:W0:Y:S01]  /*2100*/  @P0 LDS R19, [R20+0x8] ;  /* 0x0000080014130984 */ /* 0x000e220000000800 */
[----:B------:R-:W-:Y:S01]  /*2110*/  IMAD.MOV.U32 R24, RZ, RZ, R15 ;  /* 0x000000ffff187224 */ /* 0x000fe200078e000f */
[----:B-1----:R-:W-:Y:S01]  /*2120*/  SHF.L.U32 R26, R27, R22, RZ ;  /* 0x000000161b1a7219 */ /* 0x002fe200000006ff */
[----:B------:R-:W-:Y:S02]  /*2130*/  IMAD.MOV.U32 R22, RZ, RZ, R14 ;  /* 0x000000ffff167224 */ /* 0x000fe400078e000e */
[----:B------:R-:W1:Y:S02]  /*2140*/  @P0 LDS R23, [R18+0x8] ;  /* 0x0000080012170984 */ /* 0x000e640000000800 */
[----:B---3--:R-:W-:-:S02]  /*2150*/  IMAD.IADD R26, R26, 0x1, R21 ;  /* 0x000000011a1a7824 */ /* 0x008fc400078e0215 */
[----:B------:R-:W2:Y:S01]  /*2160*/  @P1 LDS R24, [R18+0xc] ;  /* 0x00000c0012181984 */ /* 0x000ea20000000800 */
[----:B------:R-:W-:-:S03]  /*2170*/  IMAD.MOV.U32 R21, RZ, RZ, R15 ;  /* 0x000000ffff157224 */ /* 0x000fc600078e000f */
[----:B------:R-:W3:Y:S04]  /*2180*/  @P2 LDS R22, [R20+0x10] ;  /* 0x0000100014162984 */ /* 0x000ee80000000800 */
[----:B------:R-:W4:Y:S01]  /*2190*/  @P2 LDS R21, [R18+0x10] ;  /* 0x0000100012152984 */ /* 0x000f220000000800 */
[----:B0-----:R-:W-:Y:S01]  /*21a0*/  SHF.L.U32 R26, R26, R19, RZ ;  /* 0x000000131a1a7219 */ /* 0x001fe200000006ff */
[----:B------:R-:W-:-:S03]  /*21b0*/  VIADD R19, R17, 0x5 ;  /* 0x0000000511137836 */ /* 0x000fc60000000000 */
[----:B-1----:R-:W-:Y:S01]  /*21c0*/  IADD3 R26, PT, PT, R26, R23, RZ ;  /* 0x000000171a1a7210 */ /* 0x002fe20007ffe0ff */
[----:B------:R-:W-:Y:S01]  /*21d0*/  VIADD R23, R17, 0x6 ;  /* 0x0000000611177836 */ /* 0x000fe20000000000 */
[-C--:B------:R-:W-:Y:S02]  /*21e0*/  ISETP.NE.AND P0, PT, R19, R16.reuse, PT ;  /* 0x000000101300720c */ /* 0x080fe40003f05270 */
[----:B------:R-:W-:Y:S02]  /*21f0*/  SHF.L.U32 R19, R26, R25, RZ ;  /* 0x000000191a137219 */ /* 0x000fe400000006ff */
[----:B------:R-:W-:Y:S01]  /*2200*/  ISETP.NE.AND P1, PT, R23, R16, PT ;  /* 0x000000101700720c */ /* 0x000fe20003f25270 */
[----:B------:R-:W-:Y:S02]  /*2210*/  IMAD.MOV.U32 R23, RZ, RZ, R14 ;  /* 0x000000ffff177224 */ /* 0x000fe400078e000e */
[----:B--2---:R-:W-:Y:S01]  /*2220*/  IMAD.IADD R25, R19, 0x1, R24 ;  /* 0x0000000113197824 */ /* 0x004fe200078e0218 */
[----:B------:R-:W-:Y:S01]  /*2230*/  IADD3 R19, PT, PT, R17, 0x7, RZ ;  /* 0x0000000711137810 */ /* 0x000fe20007ffe0ff */
[----:B------:R-:W-:-:S02]  /*2240*/  IMAD.MOV.U32 R24, RZ, RZ, R15 ;  /* 0x000000ffff187224 */ /* 0x000fc400078e000f */
[----:B------:R-:W-:Y:S01]  /*2250*/  VIADD R17, R17, 0x8 ;  /* 0x0000000811117836 */ /* 0x000fe20000000000 */
[----:B---3--:R-:W-:Y:S01]  /*2260*/  SHF.L.U32 R26, R25, R22, RZ ;  /* 0x00000016191a7219 */ /* 0x008fe200000006ff */
[----:B------:R-:W0:Y:S01]  /*2270*/  @P0 LDS R23, [R20+0x14] ;  /* 0x0000140014170984 */ /* 0x000e220000000800 */
[--C-:B------:R-:W-:Y:S01]  /*2280*/  IMAD.MOV.U32 R22, RZ, RZ, R14.reuse ;  /* 0x000000ffff167224 */ /* 0x100fe200078e000e */
[C---:B------:R-:W-:Y:S01]  /*2290*/  ISETP.NE.AND P2, PT, R19.reuse, R16, PT ;  /* 0x000000101300720c */ /* 0x040fe20003f45270 */
[----:B------:R-:W-:Y:S01]  /*22a0*/  IMAD.MOV.U32 R25, RZ, RZ, R14 ;  /* 0x000000ffff197224 */ /* 0x000fe200078e000e */
[----:B------:R-:W1:Y:S01]  /*22b0*/  @P0 LDS R24, [R18+0x14] ;  /* 0x0000140012180984 */ /* 0x000e620000000800 */
[----:B----4-:R-:W-:Y:S01]  /*22c0*/  IMAD.IADD R28, R26, 0x1, R21 ;  /* 0x000000011a1c7824 */ /* 0x010fe200078e0215 */
[----:B------:R-:W-:Y:S01]  /*22d0*/  MOV R26, R15 ;  /* 0x0000000f001a7202 */ /* 0x000fe20000000f00 */
[----:B------:R-:W-:Y:S01]  /*22e0*/  IMAD.MOV.U32 R21, RZ, RZ, R15 ;  /* 0x000000ffff157224 */ /* 0x000fe200078e000f */
[----:B------:R-:W2:Y:S01]  /*22f0*/  @P1 LDS R22, [R20+0x18] ;  /* 0x0000180014161984 */ /* 0x000ea20000000800 */
[----:B------:R-:W-:-:S03]  /*2300*/  ISETP.NE.AND P0, PT, R19, R10, PT ;  /* 0x0000000a1300720c */ /* 0x000fc60003f05270 */
[----:B------:R-:W3:Y:S04]  /*2310*/  @P1 LDS R26, [R18+0x18] ;  /* 0x00001800121a1984 */ /* 0x000ee80000000800 */
[----:B------:R-:W4:Y:S04]  /*2320*/  @P2 LDS R25, [R20+0x1c] ;  /* 0x00001c0014192984 */ /* 0x000f280000000800 */
[----:B------:R-:W4:Y:S01]  /*2330*/  @P2 LDS R21, [R18+0x1c] ;  /* 0x00001c0012152984 */ /* 0x000f220000000800 */
[----:B0-----:R-:W-:-:S05]  /*2340*/  SHF.L.U32 R23, R28, R23, RZ ;  /* 0x000000171c177219 */ /* 0x001fca00000006ff */
[----:B-1----:R-:W-:-:S05]  /*2350*/  IMAD.IADD R23, R23, 0x1, R24 ;  /* 0x0000000117177824 */ /* 0x002fca00078e0218 */
[----:B--2---:R-:W-:-:S05]  /*2360*/  SHF.L.U32 R23, R23, R22, RZ ;  /* 0x0000001617177219 */ /* 0x004fca00000006ff */
[----:B---3--:R-:W-:-:S05]  /*2370*/  IMAD.IADD R22, R23, 0x1, R26 ;  /* 0x0000000117167824 */ /* 0x008fca00078e021a */
[----:B----4-:R-:W-:-:S04]  /*2380*/  SHF.L.U32 R22, R22, R25, RZ ;  /* 0x0000001916167219 */ /* 0x010fc800000006ff */
[----:B------:R-:W-:Y:S01]  /*2390*/  IADD3 R19, PT, PT, R22, R21, RZ ;  /* 0x0000001516137210 */ /* 0x000fe20007ffe0ff */
[----:B------:R-:W-:Y:S06]  /*23a0*/  @P0 BRA `(.L_x_645) ;  /* 0xfffffff800ec0947 */ /* 0x000fec000383ffff */
.L_x_644:
[----:B------:R-:W-:Y:S04]  /*23b0*/  BSSY.RECONVERGENT B1, `(.L_x_643) ;  /* 0x0000049000017945 */ /* 0x000fe80003800200 */
[----:B------:R-:W-:Y:S05]  /*23c0*/  BRA.U !UP1, `(.L_x_646) ;  /* 0x00000005091c7547 */ /* 0x000fea000b800000 */
[----:B------:R-:W-:Y:S01]  /*23d0*/  ISETP.GE.U32.AND P0, PT, R12, 0x3, PT ;  /* 0x000000030c00780c */ /* 0x000fe20003f06070 */
[----:B------:R-:W-:Y:S01]  /*23e0*/  BSSY.RECONVERGENT B2, `(.L_x_647) ;  /* 0x0000025000027945 */ /* 0x000fe20003800200 */
[----:B------:R-:W-:-:S11]  /*23f0*/  ISETP.NE.AND P3, PT, R9, RZ, PT ;  /* 0x000000ff0900720c */ /* 0x000fd60003f65270 */
[----:B------:R-:W-:Y:S05]  /*2400*/  @!P0 BRA `(.L_x_648) ;  /* 0x0000000000888947 */ /* 0x000fea0003800000 */
[C---:B------:R-:W-:Y:S01]  /*2410*/  ISETP.NE.AND P0, PT, R17.reuse, R16, PT ;  /* 0x000000101100720c */ /* 0x040fe20003f05270 */
[----:B------:R-:W-:Y:S01]  /*2420*/  IMAD.MOV.U32 R26, RZ, RZ, R14 ;  /* 0x000000ffff1a7224 */ /* 0x000fe200078e000e */
[C---:B------:R-:W-:Y:S01]  /*2430*/  LEA R22, R17.reuse, R11, 0x2 ;  /* 0x0000000b11167211 */ /* 0x040fe200078e10ff */
[C---:B------:R-:W-:Y:S01]  /*2440*/  IMAD R21, R17.reuse, 0x4, R4 ;  /* 0x0000000411157824 */ /* 0x040fe200078e0204 */
[----:B------:R-:W-:Y:S01]  /*2450*/  MOV R18, R14 ;  /* 0x0000000e00127202 */ /* 0x000fe20000000f00 */
[C---:B------:R-:W-:Y:S02]  /*2460*/  VIADD R23, R17.reuse, 0x1 ;  /* 0x0000000111177836 */ /* 0x040fe40000000000 */
[----:B------:R-:W-:Y:S02]  /*2470*/  VIADD R25, R17, 0x2 ;  /* 0x0000000211197836 */ /* 0x000fe40000000000 */
[----:B------:R-:W-:Y:S01]  /*2480*/  IMAD.MOV.U32 R24, RZ, RZ, R14 ;  /* 0x000000ffff187224 */ /* 0x000fe200078e000e */
[-C--:B------:R-:W-:Y:S01]  /*2490*/  ISETP.NE.AND P1, PT, R23, R16.reuse, PT ;  /* 0x000000101700720c */ /* 0x080fe20003f25270 */
[--C-:B------:R-:W-:Y:S01]  /*24a0*/  IMAD.MOV.U32 R23, RZ, RZ, R15.reuse ;  /* 0x000000ffff177224 */ /* 0x100fe200078e000f */
[----:B------:R-:W-:Y:S01]  /*24b0*/  ISETP.NE.AND P2, PT, R25, R16, PT ;  /* 0x000000101900720c */ /* 0x000fe20003f45270 */
[----:B------:R-:W2:Y:S01]  /*24c0*/  @P0 LDS R26, [R21] ;  /* 0x00000000151a0984 */ /* 0x000ea20000000800 */
[----:B------:R-:W-:-:S02]  /*24d0*/  IMAD.MOV.U32 R20, RZ, RZ, R15 ;  /* 0x000000ffff147224 */ /* 0x000fc400078e000f */
[C---:B------:R-:W-:Y:S01]  /*24e0*/  VIADD R25, R17.reuse, 0x3 ;  /* 0x0000000311197836 */ /* 0x040fe20000000000 */
[----:B------:R-:W0:Y:S01]  /*24f0*/  @P0 LDS R23, [R22] ;  /* 0x0000000016170984 */ /* 0x000e220000000800 */
[----:B------:R-:W-:-:S03]  /*2500*/  VIADD R17, R17, 0x4 ;  /* 0x0000000411117836 */ /* 0x000fc60000000000 */
[----:B------:R-:W-:Y:S01]  /*2510*/  ISETP.NE.AND P0, PT, R25, R16, PT ;  /* 0x000000101900720c */ /* 0x000fe20003f05270 */
[----:B------:R-:W-:Y:S01]  /*2520*/  IMAD.MOV.U32 R25, RZ, RZ, R14 ;  /* 0x000000ffff197224 */ /* 0x000fe200078e000e */
[----:B------:R-:W1:Y:S04]  /*2530*/  @P1 LDS R24, [R21+0x4] ;  /* 0x0000040015181984 */ /* 0x000e680000000800 */
[----:B------:R-:W3:Y:S04]  /*2540*/  @P1 LDS R20, [R22+0x4] ;  /* 0x0000040016141984 */ /* 0x000ee80000000800 */
[----:B------:R-:W4:Y:S04]  /*2550*/  @P2 LDS R18, [R21+0x8] ;  /* 0x0000080015122984 */ /* 0x000f280000000800 */
[----:B------:R-:W-:Y:S01]  /*2560*/  @P0 LDS R25, [R21+0xc] ;  /* 0x00000c0015190984 */ /* 0x000fe20000000800 */
[----:B--2---:R-:W-:Y:S01]  /*2570*/  SHF.L.U32 R28, R19, R26, RZ ;  /* 0x0000001a131c7219 */ /* 0x004fe200000006ff */
[----:B------:R-:W-:-:S02]  /*2580*/  IMAD.MOV.U32 R26, RZ, RZ, R15 ;  /* 0x000000ffff1a7224 */ /* 0x000fc400078e000f */
[----:B------:R-:W-:Y:S02]  /*2590*/  IMAD.MOV.U32 R19, RZ, RZ, R15 ;  /* 0x000000ffff137224 */ /* 0x000fe400078e000f */
[----:B0-----:R-:W-:Y:S02]  /*25a0*/  IMAD.IADD R23, R28, 0x1, R23 ;  /* 0x000000011c177824 */ /* 0x001fe400078e0217 */
[----:B------:R-:W0:Y:S03]  /*25b0*/  @P2 LDS R26, [R22+0x8] ;  /* 0x00000800161a2984 */ /* 0x000e260000000800 */
[----:B-1----:R-:W-:Y:S01]  /*25c0*/  SHF.L.U32 R23, R23, R24, RZ ;  /* 0x0000001817177219 */ /* 0x002fe200000006ff */
[----:B------:R-:W1:Y:S03]  /*25d0*/  @P0 LDS R19, [R22+0xc] ;  /* 0x00000c0016130984 */ /* 0x000e660000000800 */
[----:B---3--:R-:W-:-:S04]  /*25e0*/  IADD3 R23, PT, PT, R23, R20, RZ ;  /* 0x0000001417177210 */ /* 0x008fc80007ffe0ff */
[----:B----4-:R-:W-:-:S05]  /*25f0*/  SHF.L.U32 R23, R23, R18, RZ ;  /* 0x0000001217177219 */ /* 0x010fca00000006ff */
[----:B0-----:R-:W-:-:S05]  /*2600*/  IMAD.IADD R18, R23, 0x1, R26 ;  /* 0x0000000117127824 */ /* 0x001fca00078e021a */
[----:B------:R-:W-:-:S05]  /*2610*/  SHF.L.U32 R18, R18, R25, RZ ;  /* 0x0000001912127219 */ /* 0x000fca00000006ff */
[----:B-1----:R-:W-:-:S07]  /*2620*/  IMAD.IADD R19, R18, 0x1, R19 ;  /* 0x0000000112137824 */ /* 0x002fce00078e0213 */
.L_x_648:
[----:B------:R-:W-:Y:S05]  /*2630*/  BSYNC.RECONVERGENT B2 ;  /* 0x0000000000027941 */ /* 0x000fea0003800200 */
.L_x_647:
[----:B------:R-:W-:Y:S05]  /*2640*/  @!P3 BRA `(.L_x_646) ;  /* 0x00000000007cb947 */ /* 0x000fea0003800000 */
[----:B------:R-:W-:Y:S01]  /*2650*/  ISETP.NE.AND P0, PT, R13, RZ, PT ;  /* 0x000000ff0d00720c */ /* 0x000fe20003f05270 */
[----:B------:R-:W-:Y:S01]  /*2660*/  BSSY.RECONVERGENT B2, `(.L_x_649) ;  /* 0x0000015000027945 */ /* 0x000fe20003800200 */
[----:B------:R-:W-:-:S11]  /*2670*/  ISETP.NE.AND P2, PT, R8, RZ, PT ;  /* 0x000000ff0800720c */ /* 0x000fd60003f45270 */
[----:B------:R-:W-:Y:S05]  /*2680*/  @!P0 BRA `(.L_x_650) ;  /* 0x0000000000488947 */ /* 0x000fea0003800000 */
[C---:B------:R-:W-:Y:S01]  /*2690*/  ISETP.NE.AND P0, PT, R17.reuse, R16, PT ;  /* 0x000000101100720c */ /* 0x040fe20003f05270 */
[C---:B------:R-:W-:Y:S01]  /*26a0*/  VIADD R21, R17.reuse, 0x1 ;  /* 0x0000000111157836 */ /* 0x040fe20000000000 */
[----:B------:R-:W-:Y:S01]  /*26b0*/  LEA R23, R17, R4, 0x2 ;  /* 0x0000000411177211 */ /* 0x000fe200078e10ff */
[--C-:B------:R-:W-:Y:S01]  /*26c0*/  IMAD.MOV.U32 R18, RZ, RZ, R14.reuse ;  /* 0x000000ffff127224 */ /* 0x100fe200078e000e */
[----:B------:R-:W-:Y:S01]  /*26d0*/  MOV R22, R15 ;  /* 0x0000000f00167202 */ /* 0x000fe20000000f00 */
[----:B------:R-:W-:Y:S01]  /*26e0*/  IMAD.MOV.U32 R20, RZ, RZ, R15 ;  /* 0x000000ffff147224 */ /* 0x000fe200078e000f */
[----:B------:R-:W-:Y:S01]  /*26f0*/  ISETP.NE.AND P1, PT, R21, R16, PT ;  /* 0x000000101500720c */ /* 0x000fe20003f25270 */
[C---:B------:R-:W-:Y:S02]  /*2700*/  IMAD R24, R17.reuse, 0x4, R11 ;  /* 0x0000000411187824 */ /* 0x040fe400078e020b */
[----:B------:R-:W-:Y:S02]  /*2710*/  IMAD.MOV.U32 R21, RZ, RZ, R14 ;  /* 0x000000ffff157224 */ /* 0x000fe400078e000e */
[----:B------:R-:W-:-:S02]  /*2720*/  VIADD R17, R17, 0x2 ;  /* 0x0000000211117836 */ /* 0x000fc40000000000 */
[----:B------:R-:W2:Y:S04]  /*2730*/  @P0 LDS R18, [R23] ;  /* 0x0000000017120984 */ /* 0x000ea80000000800 */
[----:B------:R-:W0:Y:S04]  /*2740*/  @P0 LDS R20, [R24] ;  /* 0x0000000018140984 */ /* 0x000e280000000800 */
[----:B------:R-:W1:Y:S04]  /*2750*/  @P1 LDS R21, [R23+0x4] ;  /* 0x0000040017151984 */ /* 0x000e680000000800 */
[----:B------:R-:W3:Y:S01]  /*2760*/  @P1 LDS R22, [R24+0x4] ;  /* 0x0000040018161984 */ /* 0x000ee20000000800 */
[----:B--2---:R-:W-:-:S05]  /*2770*/  SHF.L.U32 R19, R19, R18, RZ ;  /* 0x0000001213137219 */ /* 0x004fca00000006ff */
[----:B0-----:R-:W-:-:S05]  /*2780*/  IMAD.IADD R18, R19, 0x1, R20 ;  /* 0x0000000113127824 */ /* 0x001fca00078e0214 */
[----:B-1----:R-:W-:-:S05]  /*2790*/  SHF.L.U32 R19, R18, R21, RZ ;  /* 0x0000001512137219 */ /* 0x002fca00000006ff */
[----:B---3--:R-:W-:-:S07]  /*27a0*/  IMAD.IADD R19, R19, 0x1, R22 ;  /* 0x0000000113137824 */ /* 0x008fce00078e0216 */
.L_x_650:
[----:B------:R-:W-:Y:S05]  /*27b0*/  BSYNC.RECONVERGENT B2 ;  /* 0x0000000000027941 */ /* 0x000fea0003800200 */
.L_x_649:
[----:B------:R-:W-:Y:S05]  /*27c0*/  @!P2 BRA `(.L_x_646) ;  /* 0x00000000001ca947 */ /* 0x000fea0003800000 */
[----:B------:R-:W-:-:S13]  /*27d0*/  ISETP.NE.AND P0, PT, R17, R16, PT ;  /* 0x000000101100720c */ /* 0x000fda0003f05270 */
[C---:B------:R-:W-:Y:S01]  /*27e0*/  @P0 IMAD R16, R17.reuse, 0x4, R4 ;  /* 0x0000000411100824 */ /* 0x040fe200078e0204 */
[----:B------:R-:W-:-:S04]  /*27f0*/  @P0 LEA R17, R17, R11, 0x2 ;  /* 0x0000000b11110211 */ /* 0x000fc800078e10ff */
[----:B------:R-:W2:Y:S04]  /*2800*/  @P0 LDS R14, [R16] ;  /* 0x00000000100e0984 */ /* 0x000ea80000000800 */
[----:B------:R-:W0:Y:S01]  /*2810*/  @P0 LDS R15, [R17] ;  /* 0x00000000110f0984 */ /* 0x000e220000000800 */
[----:B--2---:R-:W-:-:S05]  /*2820*/  SHF.L.U32 R14, R19, R14, RZ ;  /* 0x0000000e130e7219 */ /* 0x004fca00000006ff */
[----:B0-----:R-:W-:-:S07]  /*2830*/  IMAD.IADD R19, R14, 0x1, R15 ;  /* 0x000000010e137824 */ /* 0x001fce00078e020f */
.L_x_646:
[----:B------:R-:W-:Y:S05]  /*2840*/  BSYNC.RECONVERGENT B1 ;  /* 0x0000000000017941 */ /* 0x000fea0003800200 */
.L_x_643:
[----:B------:R-:W-:Y:S01]  /*2850*/  IMAD R16, R3, 0x4, R0 ;  /* 0x0000000403107824 */ /* 0x000fe200078e0200 */
[----:B------:R-:W0:Y:S05]  /*2860*/  LDC.64 R14, c[0x0][0x388] ;  /* 0x0000e200ff0e7b82 */ /* 0x000e2a0000000a00 */
[----:B------:R-:W2:Y:S02]  /*2870*/  LDS R16, [R16+-0x4] ;  /* 0xfffffc0010107984 */ /* 0x000ea40000000800 */
[----:B--2---:R-:W-:-:S04]  /*2880*/  IMAD.IADD R19, R16, 0x1, R19 ;  /* 0x0000000110137824 */ /* 0x004fc800078e0213 */
[----:B0-----:R-:W-:-:S05]  /*2890*/  IMAD.WIDE R14, R19, 0x4, R14 ;  /* 0x00000004130e7825 */ /* 0x001fca00078e020e */
[----:B------:R0:W5:Y:S02]  /*28a0*/  LDG.E R3, desc[UR8][R14.64] ;  /* 0x000000080e037981 */ /* 0x000164000c1e1900 */
.L_x_640:
[----:B------:R-:W-:Y:S05]  /*28b0*/  BSYNC.RECONVERGENT B0 ;  /* 0x0000000000007941 */ /* 0x000fea0003800200 */
.L_x_639:
[----:B0-----:R-:W0:Y:S02]  /*28c0*/  LDC.64 R14, c[0x0][0x388] ;  /* 0x0000e200ff0e7b82 */ /* 0x001e240000000a00 */
[----:B0-----:R-:W-:-:S05]  /*28d0*/  IMAD.WIDE R14, R5, 0x4, R14 ;  /* 0x00000004050e7825 */ /* 0x001fca00078e020e */
[----:B------:R-:W2:Y:S01]  /*28e0*/  LDG.E R17, desc[UR8][R14.64] ;  /* 0x000000080e117981 */ /* 0x000ea2000c1e1900 */
[----:B-----5:R-:W-:Y:S01]  /*28f0*/  FADD R2, R3, R2 ;  /* 0x0000000203027221 */ /* 0x020fe20000000000 */
[----:B------:R-:W0:Y:S01]  /*2900*/  LDCU UR4, c[0x0][0x380] ;  /* 0x00007000ff0477ac */ /* 0x000e220008000800 */
[----:B------:R-:W-:Y:S01]  /*2910*/  BSSY.RECONVERGENT B0, `(.L_x_651) ;  /* 0x0000014000007945 */ /* 0x000fe20003800200 */
[----:B------:R-:W-:Y:S01]  /*2920*/  MOV R18, 0xffffffff ;  /* 0xffffffff00127802 */ /* 0x000fe20000000f00 */
[----:B0-----:R-:W-:Y:S02]  /*2930*/  IMAD.U32 R3, RZ, RZ, UR4 ;  /* 0x00000004ff037e24 */ /* 0x001fe4000f8e00ff */
[----:B--2---:R-:W-:Y:S01]  /*2940*/  FFMA R17, R2, -0.5, R17 ;  /* 0xbf00000002117823 */ /* 0x004fe20000000011 */
[----:B------:R-:W-:-:S04]  /*2950*/  IMAD.MOV.U32 R2, RZ, RZ, 0x20 ;  /* 0x00000020ff027424 */ /* 0x000fc800078e00ff */
[----:B------:R0:W-:Y:S03]  /*2960*/  STG.E desc[UR8][R14.64], R17 ;  /* 0x000000110e007986 */ /* 0x0001e6000c101908 */
.L_x_652:
[C---:B0-----:R-:W-:Y:S01]  /*2970*/  IMAD R14, R3.reuse, 0x4, R11 ;  /* 0x00000004030e7824 */ /* 0x041fe200078e020b */
[C---:B------:R-:W-:Y:S01]  /*2980*/  ISETP.GT.AND P0, PT, R3.reuse, 0x1, PT ;  /* 0x000000010300780c */ /* 0x040fe20003f04270 */
[C---:B------:R-:W-:Y:S02]  /*2990*/  IMAD R16, R3.reuse, 0x4, R4 ;  /* 0x0000000403107824 */ /* 0x040fe400078e0204 */
[----:B------:R-:W-:Y:S01]  /*29a0*/  VIADD R3, R3, 0xffffffff ;  /* 0xffffffff03037836 */ /* 0x000fe20000000000 */
[----:B------:R-:W0:Y:S04]  /*29b0*/  LDS R15, [R14+-0x4] ;  /* 0xfffffc000e0f7984 */ /* 0x000e280000000800 */
[----:B------:R-:W1:Y:S01]  /*29c0*/  LDS R17, [R16+-0x4] ;  /* 0xfffffc0010117984 */ /* 0x000e620000000800 */
[----:B0-----:R-:W-:-:S02]  /*29d0*/  IADD3 R2, PT, PT, R15, R2, RZ ;  /* 0x000000020f027210 */ /* 0x001fc40007ffe0ff */
[----:B-1----:R-:W-:-:S04]  /*29e0*/  SHF.L.U32 R17, R18, R17, RZ ;  /* 0x0000001112117219 */ /* 0x002fc800000006ff */
[----:B------:R-:W-:-:S05]  /*29f0*/  LOP3.LUT R17, R2, R17, RZ, 0x30, !PT ;  /* 0x0000001102117212 */ /* 0x000fca00078e30ff */
[----:B------:R-:W-:Y:S04]  /*2a00*/  STS [R14+-0x4], R17 ;  /* 0xfffffc110e007388 */ /* 0x000fe80000000800 */
[----:B------:R-:W0:Y:S02]  /*2a10*/  LDS R15, [R16+-0x4] ;  /* 0xfffffc00100f7984 */ /* 0x000e240000000800 */
[----:B0-----:R-:W-:-:S04]  /*2a20*/  SHF.R.S32.HI R2, RZ, R15, R2 ;  /* 0x0000000fff027219 */ /* 0x001fc80000011402 */
[----:B------:R-:W-:-:S13]  /*2a30*/  ISETP.GT.AND P1, PT, R2, RZ, PT ;  /* 0x000000ff0200720c */ /* 0x000fda0003f24270 */
[----:B------:R-:W-:Y:S05]  /*2a40*/  @P0 BRA P1, `(.L_x_652) ;  /* 0xfffffffc00c80947 */ /* 0x000fea000083ffff */
[----:B------:R-:W-:Y:S05]  /*2a50*/  BSYNC.RECONVERGENT B0 ;  /* 0x0000000000007941 */ /* 0x000fea0003800200 */
.L_x_651:
[----:B------:R-:W-:-:S05]  /*2a60*/  VIADD R5, R5, 0x20 ;  /* 0x0000002005057836 */ /* 0x000fca0000000000 */
[----:B------:R-:W-:-:S13]  /*2a70*/  ISETP.GE.AND P0, PT, R5, R6, PT ;  /* 0x000000060500720c */ /* 0x000fda0003f06270 */
[----:B------:R-:W-:Y:S05]  /*2a80*/  @!P0 BRA `(.L_x_653) ;  /* 0xffffffe400808947 */ /* 0x000fea000383ffff */
[----:B------:R-:W-:Y:S05]  /*2a90*/  EXIT ;  /* 0x000000000000794d */ /* 0x000fea0003800000 */
.L_x_626:
[----:B--2---:R-:W0:Y:S01]  /*2aa0*/  LDS R7, [R7] ;  /* 0x0000000007077984 */ /* 0x004e220000000800 */
[C---:B------:R-:W-:Y:S01]  /*2ab0*/  VIADD R9, R10.reuse, 0x7 ;  /* 0x000000070a097836 */ /* 0x040fe20000000000 */
[----:B------:R-:W-:Y:S01]  /*2ac0*/  MOV R12, 0xffffffff ;  /* 0xffffffff000c7802 */ /* 0x000fe20000000f00 */
[----:B------:R-:W-:Y:S01]  /*2ad0*/  VIADD R10, R10, 0x3 ;  /* 0x000000030a0a7836 */ /* 0x000fe20000000000 */
[----:B------:R2:W3:Y:S02]  /*2ae0*/  LDS R3, [R11] ;  /* 0x000000000b037984 */ /* 0x0004e40000000800 */
[----:B------:R-:W-:Y:S02]  /*2af0*/  LOP3.LUT R13, R9, 0x7, RZ, 0xc0, !PT ;  /* 0x00000007090d7812 */ /* 0x000fe400078ec0ff */
[----:B------:R-:W-:-:S03]  /*2b00*/  LOP3.LUT R14, R10, 0x3, RZ, 0xc0, !PT ;  /* 0x000000030a0e7812 */ /* 0x000fc600078ec0ff */
[----:B------:R-:W-:Y:S01]  /*2b10*/  VIADD R13, R13, 0xffffffff ;  /* 0xffffffff0d0d7836 */ /* 0x000fe20000000000 */
[----:B------:R-:W-:Y:S02]  /*2b20*/  ISETP.NE.AND P0, PT, R14, 0x1, PT ;  /* 0x000000010e00780c */ /* 0x000fe40003f05270 */
[----:B--2---:R-:W-:Y:S02]  /*2b30*/  LOP3.LUT R11, R8, 0xfffffff8, RZ, 0xc0, !PT ;  /* 0xfffffff8080b7812 */ /* 0x004fe400078ec0ff */
[----:B------:R-:W-:Y:S02]  /*2b40*/  ISETP.GE.U32.AND P1, PT, R13, 0x3, PT ;  /* 0x000000030d00780c */ /* 0x000fe40003f26070 */
[----:B0-----:R-:W-:-:S04]  /*2b50*/  SHF.L.U32 R12, R12, R7, RZ ;  /* 0x000000070c0c7219 */ /* 0x001fc800000006ff */
[----:B---3--:R-:W-:-:S04]  /*2b60*/  LOP3.LUT R12, R12, R3, RZ, 0x3c, !PT ;  /* 0x000000030c0c7212 */ /* 0x008fc800078e3cff */
[----:B------:R-:W-:Y:S01]  /*2b70*/  ISETP.NE.AND P2, PT, R12, -0x1, PT ;  /* 0xffffffff0c00780c */ /* 0x000fe20003f45270 */
[----:B------:R-:W-:-:S12]  /*2b80*/  VIADD R12, R3, 0x1 ;  /* 0x00000001030c7836 */ /* 0x000fd80000000000 */
.L_x_670:
[----:B------:R-:W-:Y:S01]  /*2b90*/  ISETP.NE.AND P3, PT, R3, RZ, PT ;  /* 0x000000ff0300720c */ /* 0x000fe20003f65270 */
[----:B------:R-:W-:Y:S01]  /*2ba0*/  BSSY.RECONVERGENT B0, `(.L_x_654) ;  /* 0x00000a8000007945 */ /* 0x000fe20003800200 */
[----:B0-----:R-:W-:-:S11]  /*2bb0*/  HFMA2 R13, -RZ, RZ, 0, 0 ;  /* 0x00000000ff0d7431 */ /* 0x001fd600000001ff */
[----:B------:R-:W-:Y:S05]  /*2bc0*/  @!P3 BRA `(.L_x_655) ;  /* 0x000000080094b947 */ /* 0x000fea0003800000 */
[----:B------:R-:W-:Y:S01]  /*2bd0*/  BSSY.RECONVERGENT B1, `(.L_x_656) ;  /* 0x0000009000017945 */ /* 0x000fe20003800200 */
[----:B------:R-:W-:Y:S02]  /*2be0*/  IMAD.MOV.U32 R13, RZ, RZ, R7 ;  /* 0x000000ffff0d7224 */ /* 0x000fe400078e0007 */
[----:B------:R-:W-:-:S07]  /*2bf0*/  IMAD.MOV.U32 R14, RZ, RZ, R3 ;  /* 0x000000ffff0e7224 */ /* 0x000fce00078e0003 */
.L_x_657:
[----:B-1----:R-:W-:Y:S02]  /*2c00*/  LOP3.LUT R15, R14, 0x1, RZ, 0xc0, !PT ;  /* 0x000000010e0f7812 */ /* 0x002fe400078ec0ff */
[----:B------:R-:W-:Y:S02]  /*2c10*/  SHF.R.S32.HI R14, RZ, 0x1, R14 ;  /* 0x00000001ff0e7819 */ /* 0x000fe4000001140e */
[----:B------:R-:W-:Y:S01]  /*2c20*/  ISETP.NE.U32.AND P3, PT, R15, 0x1, PT ;  /* 0x000000010f00780c */ /* 0x000fe20003f65070 */
[----:B------:R-:W-:Y:S01]  /*2c30*/  IMAD.MOV.U32 R15, RZ, RZ, R13 ;  /* 0x000000ffff0f7224 */ /* 0x000fe200078e000d */
[----:B------:R-:W-:-:S11]  /*2c40*/  IADD3 R13, PT, PT, R13, -0x1, RZ ;  /* 0xffffffff0d0d7810 */ /* 0x000fd60007ffe0ff */
[----:B------:R-:W-:Y:S05]  /*2c50*/  @P3 BRA `(.L_x_657) ;  /* 0xfffffffc00e83947 */ /* 0x000fea000383ffff */
[----:B------:R-:W-:Y:S05]  /*2c60*/  BSYNC.RECONVERGENT B1 ;  /* 0x0000000000017941 */ /* 0x000fea0003800200 */
.L_x_656:
[----:B------:R-:W0:Y:S01]  /*2c70*/  LDCU UR4, c[0x0][0x390] ;  /* 0x00007200ff0477ac */ /* 0x000e220008000800 */
[----:B------:R-:W-:Y:S01]  /*2c80*/  IMAD.MOV.U32 R20, RZ, RZ, R14 ;  /* 0x000000ffff147224 */ /* 0x000fe200078e000e */
[----:B0-----:R-:W-:Y:S01]  /*2c90*/  ISETP.NE.AND P3, PT, RZ, UR4, PT ;  /* 0x00000004ff007c0c */ /* 0x001fe2000bf65270 */
[----:B------:R-:W0:-:S12]  /*2ca0*/  LDCU UR4, c[0x0][0x380] ;  /* 0x00007000ff0477ac */ /* 0x000e180008000800 */
[----:B------:R1:W2:Y:S01]  /*2cb0*/  @P3 LDS R20, [R2] ;  /* 0x0000000002143984 */ /* 0x0002a20000000800 */
[----:B0-----:R-:W-:-:S09]  /*2cc0*/  UISETP.GE.AND UP0, UPT, UR4, 0x2, UPT ;  /* 0x000000020400788c */ /* 0x001fd2000bf06270 */
[----:B-1----:R-:W-:Y:S05]  /*2cd0*/  BRA.U !UP0, `(.L_x_658) ;  /* 0x0000000908387547 */ /* 0x002fea000b800000 */
[----:B------:R-:W-:-:S07]  /*2ce0*/  IMAD.MOV.U32 R19, RZ, RZ, 0x1 ;  /* 0x00000001ff137424 */ /* 0x000fce00078e00ff */
.L_x_659:
[----:B------:R-:W0:Y:S01]  /*2cf0*/  LDC R16, c[0x0][0x390] ;  /* 0x0000e400ff107b82 */ /* 0x000e220000000800 */
[C---:B------:R-:W-:Y:S01]  /*2d00*/  VIADD R17, R19.reuse, 0x1 ;  /* 0x0000000113117836 */ /* 0x040fe20000000000 */
[C---:B------:R-:W-:Y:S01]  /*2d10*/  LEA R18, R19.reuse, R4, 0x2 ;  /* 0x0000000413127211 */ /* 0x040fe200078e10ff */
[--C-:B------:R-:W-:Y:S01]  /*2d20*/  IMAD.MOV.U32 R25, RZ, RZ, R13.reuse ;  /* 0x000000ffff197224 */ /* 0x100fe200078e000d */
[C---:B------:R-:W-:Y:S01]  /*2d30*/  IADD3 R21, PT, PT, R19.reuse, 0x2, RZ ;  /* 0x0000000213157810 */ /* 0x040fe20007ffe0ff */
[--C-:B------:R-:W-:Y:S01]  /*2d40*/  IMAD.MOV.U32 R24, RZ, RZ, R14.reuse ;  /* 0x000000ffff187224 */ /* 0x100fe200078e000e */
[C---:B------:R-:W-:Y:S01]  /*2d50*/  IADD3 R27, PT, PT, R19.reuse, 0x3, RZ ;  /* 0x00000003131b7810 */ /* 0x040fe20007ffe0ff */
[--C-:B------:R-:W-:Y:S02]  /*2d60*/  IMAD.MOV.U32 R23, RZ, RZ, R13.reuse ;  /* 0x000000ffff177224 */ /* 0x100fe400078e000d */
[----:B------:R-:W-:Y:S02]  /*2d70*/  IMAD.MOV.U32 R22, RZ, RZ, R14 ;  /* 0x000000ffff167224 */ /* 0x000fe400078e000e */
[----:B------:R-:W-:Y:S01]  /*2d80*/  IMAD.MOV.U32 R26, RZ, RZ, R13 ;  /* 0x000000ffff1a7224 */ /* 0x000fe200078e000d */
[----:B0-----:R-:W-:-:S02]  /*2d90*/  ISETP.NE.AND P3, PT, R19, R16, PT ;  /* 0x000000101300720c */ /* 0x001fc40003f65270 */
[----:B------:R-:W-:Y:S01]  /*2da0*/  ISETP.NE.AND P4, PT, R17, R16, PT ;  /* 0x000000101100720c */ /* 0x000fe20003f85270 */
[----:B------:R-:W-:-:S10]  /*2db0*/  IMAD R17, R19, 0x4, R2 ;  /* 0x0000000413117824 */ /* 0x000fd400078e0202 */
[----:B------:R-:W2:Y:S04]  /*2dc0*/  @P3 LDS R25, [R18] ;  /* 0x0000000012193984 */ /* 0x000ea80000000800 */
[----:B------:R-:W0:Y:S01]  /*2dd0*/  @P3 LDS R24, [R17] ;  /* 0x0000000011183984 */ /* 0x000e220000000800 */
[-C--:B------:R-:W-:Y:S01]  /*2de0*/  ISETP.NE.AND P3, PT, R21, R16.reuse, PT ;  /* 0x000000101500720c */ /* 0x080fe20003f65270 */
[----:B------:R-:W-:Y:S02]  /*2df0*/  IMAD.MOV.U32 R21, RZ, RZ, R13 ;  /* 0x000000ffff157224 */ /* 0x000fe400078e000d */
[----:B------:R-:W1:Y:S04]  /*2e00*/  @P4 LDS R23, [R18+0x4] ;  /* 0x0000040012174984 */ /* 0x000e680000000800 */
[----:B------:R-:W3:Y:S01]  /*2e10*/  @P4 LDS R22, [R17+0x4] ;  /* 0x0000040011164984 */ /* 0x000ee20000000800 */
[----:B------:R-:W-:Y:S01]  /*2e20*/  ISETP.NE.AND P4, PT, R27, R16, PT ;  /* 0x000000101b00720c */ /* 0x000fe20003f85270 */
[----:B------:R-:W-:-:S04]  /*2e30*/  VIADD R27, R19, 0x5 ;  /* 0x00000005131b7836 */ /* 0x000fc80000000000 */
[----:B------:R-:W4:Y:S01]  /*2e40*/  @P3 LDS R21, [R18+0x8] ;  /* 0x0000080012153984 */ /* 0x000f220000000800 */
[----:B--2---:R-:W-:-:S05]  /*2e50*/  SHF.L.U32 R25, R20, R25, RZ ;  /* 0x0000001914197219 */ /* 0x004fca00000006ff */
[----:B0-----:R-:W-:Y:S01]  /*2e60*/  IMAD.IADD R20, R25, 0x1, R24 ;  /* 0x0000000119147824 */ /* 0x001fe200078e0218 */
[----:B------:R-:W-:Y:S01]  /*2e70*/  MOV R24, R13 ;  /* 0x0000000d00187202 */ /* 0x000fe20000000f00 */
[----:B------:R-:W-:-:S03]  /*2e80*/  VIADD R25, R19, 0x4 ;  /* 0x0000000413197836 */ /* 0x000fc60000000000 */
[----:B-1----:R-:W-:Y:S01]  /*2e90*/  SHF.L.U32 R23, R20, R23, RZ ;  /* 0x0000001714177219 */ /* 0x002fe200000006ff */
[--C-:B------:R-:W-:Y:S01]  /*2ea0*/  IMAD.MOV.U32 R20, RZ, RZ, R14.reuse ;  /* 0x000000ffff147224 */ /* 0x100fe200078e000e */
[----:B------:R-:W-:Y:S01]  /*2eb0*/  ISETP.NE.AND P5, PT, R25, R16, PT ;  /* 0x000000101900720c */ /* 0x000fe20003fa5270 */
[----:B------:R-:W-:Y:S01]  /*2ec0*/  IMAD.MOV.U32 R25, RZ, RZ, R13 ;  /* 0x000000ffff197224 */ /* 0x000fe200078e000d */
[----:B---3--:R-:W-:Y:S01]  /*2ed0*/  IADD3 R22, PT, PT, R23, R22, RZ ;  /* 0x0000001617167210 */ /* 0x008fe20007ffe0ff */
[--C-:B------:R-:W-:Y:S02]  /*2ee0*/  IMAD.MOV.U32 R23, RZ, RZ, R14.reuse ;  /* 0x000000ffff177224 */ /* 0x100fe400078e000e */
[----:B------:R-:W0:Y:S01]  /*2ef0*/  @P3 LDS R20, [R17+0x8] ;  /* 0x0000080011143984 */ /* 0x000e220000000800 */
[----:B------:R-:W-:Y:S02]  /*2f00*/  ISETP.NE.AND P3, PT, R27, R16, PT ;  /* 0x000000101b00720c */ /* 0x000fe40003f65270 */
[----:B----4-:R-:W-:Y:S01]  /*2f10*/  SHF.L.U32 R27, R22, R21, RZ ;  /* 0x00000015161b7219 */ /* 0x010fe200000006ff */
[----:B------:R-:W1:Y:S01]  /*2f20*/  @P4 LDS R25, [R18+0xc] ;  /* 0x00000c0012194984 */ /* 0x000e620000000800 */
[----:B------:R-:W-:-:S02]  /*2f30*/  IMAD.MOV.U32 R21, RZ, RZ, R14 ;  /* 0x000000ffff157224 */ /* 0x000fc400078e000e */
[----:B------:R-:W-:Y:S01]  /*2f40*/  IMAD.MOV.U32 R22, RZ, RZ, R13 ;  /* 0x000000ffff167224 */ /* 0x000fe200078e000d */
[----:B------:R-:W2:Y:S04]  /*2f50*/  @P4 LDS R23, [R17+0xc] ;  /* 0x00000c0011174984 */ /* 0x000ea80000000800 */
[----:B------:R-:W3:Y:S04]  /*2f60*/  @P5 LDS R24, [R18+0x10] ;  /* 0x0000100012185984 */ /* 0x000ee80000000800 */
[----:B------:R-:W4:Y:S04]  /*2f70*/  @P5 LDS R21, [R17+0x10] ;  /* 0x0000100011155984 */ /* 0x000f280000000800 */
[----:B------:R-:W5:Y:S01]  /*2f80*/  @P3 LDS R22, [R18+0x14] ;  /* 0x0000140012163984 */ /* 0x000f620000000800 */
[----:B0-----:R-:W-:-:S05]  /*2f90*/  IMAD.IADD R20, R27, 0x1, R20 ;  /* 0x000000011b147824 */ /* 0x001fca00078e0214 */
[----:B-1----:R-:W-:Y:S02]  /*2fa0*/  SHF.L.U32 R20, R20, R25, RZ ;  /* 0x0000001914147219 */ /* 0x002fe400000006ff */
[----:B------:R-:W-:-:S03]  /*2fb0*/  IADD3 R25, PT, PT, R19, 0x6, RZ ;  /* 0x0000000613197810 */ /* 0x000fc60007ffe0ff */
[----:B--2---:R-:W-:Y:S01]  /*2fc0*/  IMAD.IADD R23, R20, 0x1, R23 ;  /* 0x0000000114177824 */ /* 0x004fe200078e0217 */
[----:B------:R-:W-:Y:S01]  /*2fd0*/  ISETP.NE.AND P4, PT, R25, R16, PT ;  /* 0x000000101900720c */ /* 0x000fe20003f85270 */
[----:B------:R-:W-:-:S03]  /*2fe0*/  VIADD R20, R19, 0x7 ;  /* 0x0000000713147836 */ /* 0x000fc60000000000 */
[----:B---3--:R-:W-:Y:S01]  /*2ff0*/  SHF.L.U32 R24, R23, R24, RZ ;  /* 0x0000001817187219 */ /* 0x008fe200000006ff */
[--C-:B------:R-:W-:Y:S01]  /*3000*/  IMAD.MOV.U32 R23, RZ, RZ, R14.reuse ;  /* 0x000000ffff177224 */ /* 0x100fe200078e000e */
[----:B------:R-:W-:Y:S02]  /*3010*/  ISETP.NE.AND P5, PT, R20, R16, PT ;  /* 0x000000101400720c */ /* 0x000fe40003fa5270 */
[----:B----4-:R-:W-:Y:S01]  /*3020*/  IADD3 R25, PT, PT, R24, R21, RZ ;  /* 0x0000001518197210 */ /* 0x010fe20007ffe0ff */
[----:B------:R-:W-:Y:S02]  /*3030*/  IMAD.MOV.U32 R21, RZ, RZ, R13 ;  /* 0x000000ffff157224 */ /* 0x000fe400078e000d */
[----:B------:R-:W0:Y:S01]  /*3040*/  @P3 LDS R23, [R17+0x14] ;  /* 0x0000140011173984 */ /* 0x000e220000000800 */
[----:B-----5:R-:W-:Y:S01]  /*3050*/  SHF.L.U32 R24, R25, R22, RZ ;  /* 0x0000001619187219 */ /* 0x020fe200000006ff */
[----:B------:R-:W-:Y:S01]  /*3060*/  IMAD.MOV.U32 R25, RZ, RZ, R14 ;  /* 0x000000ffff197224 */ /* 0x000fe200078e000e */
[----:B------:R-:W-:Y:S01]  /*3070*/  MOV R22, R14 ;  /* 0x0000000e00167202 */ /* 0x000fe20000000f00 */
[----:B------:R-:W1:Y:S01]  /*3080*/  @P4 LDS R21, [R18+0x18] ;  /* 0x0000180012154984 */ /* 0x000e620000000800 */
[----:B------:R-:W-:-:S03]  /*3090*/  ISETP.NE.AND P3, PT, R20, R11, PT ;  /* 0x0000000b1400720c */ /* 0x000fc60003f65270 */
[----:B------:R-:W2:Y:S04]  /*30a0*/  @P4 LDS R25, [R17+0x18] ;  /* 0x0000180011194984 */ /* 0x000ea80000000800 */
[----:B------:R-:W3:Y:S04]  /*30b0*/  @P5 LDS R26, [R18+0x1c] ;  /* 0x00001c00121a5984 */ /* 0x000ee80000000800 */
[----:B------:R-:W4:Y:S01]  /*30c0*/  @P5 LDS R22, [R17+0x1c] ;  /* 0x00001c0011165984 */ /* 0x000f220000000800 */
[----:B0-----:R-:W-:-:S05]  /*30d0*/  IMAD.IADD R24, R24, 0x1, R23 ;  /* 0x0000000118187824 */ /* 0x001fca00078e0217 */
[----:B-1----:R-:W-:Y:S01]  /*30e0*/  SHF.L.U32 R24, R24, R21, RZ ;  /* 0x0000001518187219 */ /* 0x002fe200000006ff */
[----:B------:R-:W-:Y:S01]  /*30f0*/  IMAD.MOV.U32 R21, RZ, RZ, R19 ;  /* 0x000000ffff157224 */ /* 0x000fe200078e0013 */
[----:B------:R-:W-:-:S03]  /*3100*/  IADD3 R19, PT, PT, R19, 0x8, RZ ;  /* 0x0000000813137810 */ /* 0x000fc60007ffe0ff */
[----:B--2---:R-:W-:-:S05]  /*3110*/  IMAD.IADD R23, R24, 0x1, R25 ;  /* 0x0000000118177824 */ /* 0x004fca00078e0219 */
[----:B---3--:R-:W-:-:S05]  /*3120*/  SHF.L.U32 R23, R23, R26, RZ ;  /* 0x0000001a17177219 */ /* 0x008fca00000006ff */
[----:B----4-:R-:W-:Y:S01]  /*3130*/  IMAD.IADD R20, R23, 0x1, R22 ;  /* 0x0000000117147824 */ /* 0x010fe200078e0216 */
[----:B------:R-:W-:Y:S06]  /*3140*/  @P3 BRA `(.L_x_659) ;  /* 0xfffffff800e83947 */ /* 0x000fec000383ffff */
[----:B------:R-:W-:Y:S01]  /*3150*/  LOP3.LUT P3, RZ, R8, 0x7, RZ, 0xc0, !PT ;  /* 0x0000000708ff7812 */ /* 0x000fe2000786c0ff */
[----:B------:R-:W-:-:S12]  /*3160*/  BSSY.RECONVERGENT B1, `(.L_x_658) ;  /* 0x0000045000017945 */ /* 0x000fd80003800200 */
[----:B------:R-:W-:Y:S05]  /*3170*/  @!P3 BRA `(.L_x_660) ;  /* 0x00000004000cb947 */ /* 0x000fea0003800000 */
[----:B------:R-:W-:Y:S01]  /*3180*/  BSSY.RECONVERGENT B2, `(.L_x_661) ;  /* 0x0000023000027945 */ /* 0x000fe20003800200 */
[----:B------:R-:W-:-:S03]  /*3190*/  LOP3.LUT P3, RZ, R9, 0x3, RZ, 0xc0, !PT ;  /* 0x0000000309ff7812 */ /* 0x000fc6000786c0ff */
[----:B------:R-:W-:Y:S10]  /*31a0*/  @!P1 BRA `(.L_x_662) ;  /* 0x0000000000809947 */ /* 0x000ff40003800000 */
[----:B------:R-:W-:Y:S01]  /*31b0*/  ISETP.NE.AND P6, PT, R19, R16, PT ;  /* 0x000000101300720c */ /* 0x000fe20003fc5270 */
[--C-:B------:R-:W-:Y:S01]  /*31c0*/  IMAD.MOV.U32 R27, RZ, RZ, R13.reuse ;  /* 0x000000ffff1b7224 */ /* 0x100fe200078e000d */
[----:B------:R-:W-:Y:S01]  /*31d0*/  MOV R19, R14 ;  /* 0x0000000e00137202 */ /* 0x000fe20000000f00 */
[----:B------:R-:W-:Y:S02]  /*31e0*/  VIADD R23, R21, 0x9 ;  /* 0x0000000915177836 */ /* 0x000fe40000000000 */
[----:B------:R-:W-:Y:S02]  /*31f0*/  IMAD.MOV.U32 R26, RZ, RZ, R13 ;  /* 0x000000ffff1a7224 */ /* 0x000fe400078e000d */
[----:B------:R-:W-:Y:S01]  /*3200*/  IMAD.MOV.U32 R24, RZ, RZ, R14 ;  /* 0x000000ffff187224 */ /* 0x000fe200078e000e */
[----:B------:R-:W-:Y:S01]  /*3210*/  ISETP.NE.AND P5, PT, R23, R16, PT ;  /* 0x000000101700720c */ /* 0x000fe20003fa5270 */
[C---:B------:R-:W-:Y:S02]  /*3220*/  VIADD R23, R21.reuse, 0xa ;  /* 0x0000000a15177836 */ /* 0x040fe40000000000 */
[----:B------:R-:W-:-:S02]  /*3230*/  VIADD R25, R21, 0xb ;  /* 0x0000000b15197836 */ /* 0x000fc40000000000 */
[----:B------:R-:W0:Y:S01]  /*3240*/  @P6 LDS R27, [R18+0x20] ;  /* 0x00002000121b6984 */ /* 0x000e220000000800 */
[-C--:B------:R-:W-:Y:S01]  /*3250*/  ISETP.NE.AND P4, PT, R23, R16.reuse, PT ;  /* 0x000000101700720c */ /* 0x080fe20003f85270 */
[----:B------:R-:W-:Y:S01]  /*3260*/  IMAD.MOV.U32 R22, RZ, RZ, R13 ;  /* 0x000000ffff167224 */ /* 0x000fe200078e000d */
[----:B------:R-:W-:Y:S01]  /*3270*/  MOV R23, R13 ;  /* 0x0000000d00177202 */ /* 0x000fe20000000f00 */
[----:B------:R-:W1:Y:S01]  /*3280*/  @P6 LDS R19, [R17+0x20] ;  /* 0x0000200011136984 */ /* 0x000e620000000800 */
[----:B------:R-:W-:Y:S01]  /*3290*/  ISETP.NE.AND P6, PT, R25, R16, PT ;  /* 0x000000101900720c */ /* 0x000fe20003fc5270 */
[----:B------:R-:W-:Y:S02]  /*32a0*/  IMAD.MOV.U32 R25, RZ, RZ, R14 ;  /* 0x000000ffff197224 */ /* 0x000fe400078e000e */
[----:B------:R-:W2:Y:S04]  /*32b0*/  @P5 LDS R26, [R18+0x24] ;  /* 0x00002400121a5984 */ /* 0x000ea80000000800 */
[----:B------:R-:W3:Y:S04]  /*32c0*/  @P5 LDS R24, [R17+0x24] ;  /* 0x0000240011185984 */ /* 0x000ee80000000800 */
[----:B------:R-:W4:Y:S04]  /*32d0*/  @P4 LDS R23, [R18+0x28] ;  /* 0x0000280012174984 */ /* 0x000f280000000800 */
[----:B------:R-:W5:Y:S04]  /*32e0*/  @P4 LDS R25, [R17+0x28] ;  /* 0x0000280011194984 */ /* 0x000f680000000800 */
[----:B------:R-:W5:Y:S01]  /*32f0*/  @P6 LDS R22, [R18+0x2c] ;  /* 0x00002c0012166984 */ /* 0x000f620000000800 */
[----:B0-----:R-:W-:-:S02]  /*3300*/  SHF.L.U32 R28, R20, R27, RZ ;  /* 0x0000001b141c7219 */ /* 0x001fc400000006ff */
[----:B------:R-:W-:-:S03]  /*3310*/  MOV R20, R14 ;  /* 0x0000000e00147202 */ /* 0x000fc60000000f00 */
[----:B-1----:R-:W-:-:S03]  /*3320*/  IMAD.IADD R19, R28, 0x1, R19 ;  /* 0x000000011c137824 */ /* 0x002fc600078e0213 */
[----:B------:R-:W0:Y:S02]  /*3330*/  @P6 LDS R20, [R17+0x2c] ;  /* 0x00002c0011146984 */ /* 0x000e240000000800 */
[----:B--2---:R-:W-:-:S05]  /*3340*/  SHF.L.U32 R19, R19, R26, RZ ;  /* 0x0000001a13137219 */ /* 0x004fca00000006ff */
[----:B---3--:R-:W-:Y:S01]  /*3350*/  IMAD.IADD R24, R19, 0x1, R24 ;  /* 0x0000000113187824 */ /* 0x008fe200078e0218 */
[----:B------:R-:W-:-:S04]  /*3360*/  IADD3 R19, PT, PT, R21, 0xc, RZ ;  /* 0x0000000c15137810 */ /* 0x000fc80007ffe0ff */
[----:B----4-:R-:W-:-:S05]  /*3370*/  SHF.L.U32 R24, R24, R23, RZ ;  /* 0x0000001718187219 */ /* 0x010fca00000006ff */
[----:B-----5:R-:W-:-:S05]  /*3380*/  IMAD.IADD R23, R24, 0x1, R25 ;  /* 0x0000000118177824 */ /* 0x020fca00078e0219 */
[----:B------:R-:W-:-:S05]  /*3390*/  SHF.L.U32 R23, R23, R22, RZ ;  /* 0x0000001617177219 */ /* 0x000fca00000006ff */
[----:B0-----:R-:W-:-:S07]  /*33a0*/  IMAD.IADD R20, R23, 0x1, R20 ;  /* 0x0000000117147824 */ /* 0x001fce00078e0214 */
.L_x_662:
[----:B------:R-:W-:Y:S05]  /*33b0*/  BSYNC.RECONVERGENT B2 ;  /* 0x0000000000027941 */ /* 0x000fea0003800200 */
.L_x_661:
[----:B------:R-:W-:Y:S05]  /*33c0*/  @!P3 BRA `(.L_x_660) ;  /* 0x000000000078b947 */ /* 0x000fea0003800000 */
[----:B------:R-:W-:Y:S01]  /*33d0*/  BSSY.RECONVERGENT B2, `(.L_x_663) ;  /* 0x0000015000027945 */ /* 0x000fe20003800200 */
[----:B------:R-:W-:-:S03]  /*33e0*/  LOP3.LUT P4, RZ, R10, 0x1, RZ, 0xc0, !PT ;  /* 0x000000010aff7812 */ /* 0x000fc6000788c0ff */
[----:B------:R-:W-:Y:S10]  /*33f0*/  @!P0 BRA `(.L_x_664) ;  /* 0x0000000000488947 */ /* 0x000ff40003800000 */
[C---:B------:R-:W-:Y:S01]  /*3400*/  ISETP.NE.AND P5, PT, R19.reuse, R16, PT ;  /* 0x000000101300720c */ /* 0x040fe20003fa5270 */
[C---:B------:R-:W-:Y:S01]  /*3410*/  VIADD R17, R19.reuse, 0x1 ;  /* 0x0000000113117836 */ /* 0x040fe20000000000 */
[----:B------:R-:W-:Y:S01]  /*3420*/  MOV R22, R14 ;  /* 0x0000000e00167202 */ /* 0x000fe20000000f00 */
[----:B------:R-:W-:Y:S02]  /*3430*/  IMAD R23, R19, 0x4, R4 ;  /* 0x0000000413177824 */ /* 0x000fe400078e0204 */
[----:B------:R-:W-:Y:S01]  /*3440*/  IMAD.MOV.U32 R18, RZ, RZ, R14 ;  /* 0x000000ffff127224 */ /* 0x000fe200078e000e */
[----:B------:R-:W-:Y:S01]  /*3450*/  ISETP.NE.AND P3, PT, R17, R16, PT ;  /* 0x000000101100720c */ /* 0x000fe20003f65270 */
[C---:B------:R-:W-:Y:S01]  /*3460*/  IMAD R24, R19.reuse, 0x4, R2 ;  /* 0x0000000413187824 */ /* 0x040fe200078e0202 */
[----:B------:R-:W-:Y:S01]  /*3470*/  MOV R17, R13 ;  /* 0x0000000d00117202 */ /* 0x000fe20000000f00 */
[----:B------:R-:W-:Y:S02]  /*3480*/  IMAD.MOV.U32 R21, RZ, RZ, R13 ;  /* 0x000000ffff157224 */ /* 0x000fe400078e000d */
[----:B------:R-:W-:-:S02]  /*3490*/  VIADD R19, R19, 0x2 ;  /* 0x0000000213137836 */ /* 0x000fc40000000000 */
[----:B------:R-:W-:Y:S04]  /*34a0*/  @P5 LDS R18, [R24] ;  /* 0x0000000018125984 */ /* 0x000fe80000000800 */
[----:B------:R-:W0:Y:S04]  /*34b0*/  @P5 LDS R17, [R23] ;  /* 0x0000000017115984 */ /* 0x000e280000000800 */
[----:B------:R-:W1:Y:S04]  /*34c0*/  @P3 LDS R21, [R23+0x4] ;  /* 0x0000040017153984 */ /* 0x000e680000000800 */
[----:B------:R-:W2:Y:S01]  /*34d0*/  @P3 LDS R22, [R24+0x4] ;  /* 0x0000040018163984 */ /* 0x000ea20000000800 */
[----:B0-----:R-:W-:-:S05]  /*34e0*/  SHF.L.U32 R17, R20, R17, RZ ;  /* 0x0000001114117219 */ /* 0x001fca00000006ff */
[----:B------:R-:W-:-:S05]  /*34f0*/  IMAD.IADD R18, R17, 0x1, R18 ;  /* 0x0000000111127824 */ /* 0x000fca00078e0212 */
[----:B-1----:R-:W-:-:S05]  /*3500*/  SHF.L.U32 R17, R18, R21, RZ ;  /* 0x0000001512117219 */ /* 0x002fca00000006ff */
[----:B--2---:R-:W-:-:S07]  /*3510*/  IMAD.IADD R20, R17, 0x1, R22 ;  /* 0x0000000111147824 */ /* 0x004fce00078e0216 */
.L_x_664:
[----:B------:R-:W-:Y:S05]  /*3520*/  BSYNC.RECONVERGENT B2 ;  /* 0x0000000000027941 */ /* 0x000fea0003800200 */
.L_x_663:
[----:B------:R-:W-:Y:S05]  /*3530*/  @!P4 BRA `(.L_x_660) ;  /* 0x00000000001cc947 */ /* 0x000fea0003800000 */
[----:B------:R-:W-:-:S13]  /*3540*/  ISETP.NE.AND P3, PT, R19, R16, PT ;  /* 0x000000101300720c */ /* 0x000fda0003f65270 */
[C---:B------:R-:W-:Y:S01]  /*3550*/  @P3 LEA R16, R19.reuse, R4, 0x2 ;  /* 0x0000000413103211 */ /* 0x040fe200078e10ff */
[----:B------:R-:W-:-:S04]  /*3560*/  @P3 IMAD R19, R19, 0x4, R2 ;  /* 0x0000000413133824 */ /* 0x000fc800078e0202 */
[----:B------:R-:W0:Y:S04]  /*3570*/  @P3 LDS R13, [R16] ;  /* 0x00000000100d3984 */ /* 0x000e280000000800 */
[----:B------:R-:W1:Y:S01]  /*3580*/  @P3 LDS R14, [R19] ;  /* 0x00000000130e3984 */ /* 0x000e620000000800 */
[----:B0-----:R-:W-:-:S05]  /*3590*/  SHF.L.U32 R13, R20, R13, RZ ;  /* 0x0000000d140d7219 */ /* 0x001fca00000006ff */
[----:B-1----:R-:W-:-:S07]  /*35a0*/  IMAD.IADD R20, R13, 0x1, R14 ;  /* 0x000000010d147824 */ /* 0x002fce00078e020e */
.L_x_660:
[----:B------:R-:W-:Y:S05]  /*35b0*/  BSYNC.RECONVERGENT B1 ;  /* 0x0000000000017941 */ /* 0x000fea0003800200 */
.L_x_658:
[----:B------:R-:W-:Y:S02]  /*35c0*/  IMAD R16, R15, 0x4, R0 ;  /* 0x000000040f107824 */ /* 0x000fe400078e0200 */
[----:B------:R-:W0:Y:S03]  /*35d0*/  LDC.64 R14, c[0x0][0x388] ;  /* 0x0000e200ff0e7b82 */ /* 0x000e260000000a00 */
[----:B------:R-:W2:Y:S02]  /*35e0*/  LDS R13, [R16+-0x4] ;  /* 0xfffffc00100d7984 */ /* 0x000ea40000000800 */
[----:B--2---:R-:W-:-:S05]  /*35f0*/  IADD3 R13, PT, PT, R13, R20, RZ ;  /* 0x000000140d0d7210 */ /* 0x004fca0007ffe0ff */
[----:B0-----:R-:W-:-:S05]  /*3600*/  IMAD.WIDE R14, R13, 0x4, R14 ;  /* 0x000000040d0e7825 */ /* 0x001fca00078e020e */
[----:B------:R0:W5:Y:S02]  /*3610*/  LDG.E R13, desc[UR8][R14.64] ;  /* 0x000000080e0d7981 */ /* 0x000164000c1e1900 */
.L_x_655:
[----:B------:R-:W-:Y:S05]  /*3620*/  BSYNC.RECONVERGENT B0 ;  /* 0x0000000000007941 */ /* 0x000fea0003800200 */
.L_x_654:
[----:B------:R-:W-:Y:S01]  /*3630*/  BSSY.RECONVERGENT B0, `(.L_x_665) ;  /* 0x000001f000007945 */ /* 0x000fe20003800200 */
[----:B-1----:R-:W-:-:S03]  /*3640*/  IMAD.MOV.U32 R16, RZ, RZ, RZ ;  /* 0x000000ffff107224 */ /* 0x002fc600078e00ff */
[----:B------:R-:W-:Y:S05]  /*3650*/  @!P2 BRA `(.L_x_666) ;  /* 0x000000000070a947 */ /* 0x000fea0003800000 */
[----:B------:R-:W-:Y:S01]  /*3660*/  BSSY.RECONVERGENT B1, `(.L_x_667) ;  /* 0x0000009000017945 */ /* 0x000fe20003800200 */
[----:B------:R-:W-:Y:S02]  /*3670*/  IMAD.MOV.U32 R16, RZ, RZ, R7 ;  /* 0x000000ffff107224 */ /* 0x000fe400078e0007 */
[----:B------:R-:W-:-:S07]  /*3680*/  IMAD.MOV.U32 R17, RZ, RZ, R12 ;  /* 0x000000ffff117224 */ /* 0x000fce00078e000c */
.L_x_668:
[----:B0-----:R-:W-:Y:S02]  /*3690*/  LOP3.LUT R14, R17, 0x1, RZ, 0xc0, !PT ;  /* 0x00000001110e7812 */ /* 0x001fe400078ec0ff */
[----:B------:R-:W-:Y:S01]  /*36a0*/  MOV R15, R16 ;  /* 0x00000010000f7202 */ /* 0x000fe20000000f00 */
[----:B------:R-:W-:Y:S01]  /*36b0*/  VIADD R16, R16, 0xffffffff ;  /* 0xffffffff10107836 */ /* 0x000fe20000000000 */
[----:B------:R-:W-:Y:S02]  /*36c0*/  ISETP.NE.U32.AND P3, PT, R14, 0x1, PT ;  /* 0x000000010e00780c */ /* 0x000fe40003f65070 */
[----:B------:R-:W-:-:S11]  /*36d0*/  SHF.R.S32.HI R17, RZ, 0x1, R17 ;  /* 0x00000001ff117819 */ /* 0x000fd60000011411 */
[----:B------:R-:W-:Y:S05]  /*36e0*/  @P3 BRA `(.L_x_668) ;  /* 0xfffffffc00e83947 */ /* 0x000fea000383ffff */
[----:B------:R-:W-:Y:S05]  /*36f0*/  BSYNC.RECONVERGENT B1 ;  /* 0x0000000000017941 */ /* 0x000fea0003800200 */
.L_x_667:
[----:B------:R-:W0:Y:S01]  /*3700*/  LDC R20, c[0x0][0x390] ;  /* 0x0000e400ff147b82 */ /* 0x000e220000000800 */
[----:B------:R-:W-:Y:S01]  /*3710*/  IMAD R18, R15, 0x4, R0 ;  /* 0x000000040f127824 */ /* 0x000fe200078e0200 */
[----:B------:R-:W1:Y:S01]  /*3720*/  LDCU UR4, c[0x0][0x380] ;  /* 0x00007000ff0477ac */ /* 0x000e620008000800 */
[----:B------:R-:W-:-:S04]  /*3730*/  IMAD.MOV.U32 R19, RZ, RZ, R17 ;  /* 0x000000ffff137224 */ /* 0x000fc800078e0011 */
[----:B------:R-:W2:Y:S01]  /*3740*/  LDS R18, [R18+-0x4] ;  /* 0xfffffc0012127984 */ /* 0x000ea20000000800 */
[----:B------:R-:W3:Y:S01]  /*3750*/  LDC.64 R14, c[0x0][0x388] ;  /* 0x0000e200ff0e7b82 */ /* 0x000ee20000000a00 */
[----:B-1----:R-:W-:Y:S01]  /*3760*/  UISETP.GE.AND UP0, UPT, UR4, 0x2, UPT ;  /* 0x000000020400788c */ /* 0x002fe2000bf06270 */
[----:B0-----:R-:W-:-:S13]  /*3770*/  ISETP.NE.AND P3, PT, R20, RZ, PT ;  /* 0x000000ff1400720c */ /* 0x001fda0003f65270 */
[----:B------:R0:W1:Y:S01]  /*3780*/  @P3 LDS R19, [R2] ;  /* 0x0000000002133984 */ /* 0x0000620000000800 */
[----:B--23--:R-:W-:Y:S05]  /*3790*/  BRA.U !UP0, `(.L_x_669) ;  /* 0x0000000108147547 */ /* 0x00cfea000b800000 */
[----:B------:R-:W-:-:S13]  /*37a0*/  ISETP.NE.AND P3, PT, R20, 0x1, PT ;  /* 0x000000011400780c */ /* 0x000fda0003f65270 */
[----:B------:R-:W1:Y:S04]  /*37b0*/  @P3 LDS R16, [R4+0x4] ;  /* 0x0000040004103984 */ /* 0x000e680000000800 */
[----:B------:R-:W2:Y:S01]  /*37c0*/  @P3 LDS R17, [R2+0x4] ;  /* 0x0000040002113984 */ /* 0x000ea20000000800 */
[----:B-1----:R-:W-:-:S04]  /*37d0*/  SHF.L.U32 R16, R19, R16, RZ ;  /* 0x0000001013107219 */ /* 0x002fc800000006ff */
[----:B--2---:R-:W-:-:S07]  /*37e0*/  IADD3 R19, PT, PT, R16, R17, RZ ;  /* 0x0000001110137210 */ /* 0x004fce0007ffe0ff */
.L_x_669:
[----:B-1----:R-:W-:-:S04]  /*37f0*/  IMAD.IADD R19, R18, 0x1, R19 ;  /* 0x0000000112137824 */ /* 0x002fc800078e0213 */
[----:B------:R-:W-:-:S05]  /*3800*/  IMAD.WIDE R14, R19, 0x4, R14 ;  /* 0x00000004130e7825 */ /* 0x000fca00078e020e */
[----:B------:R1:W5:Y:S02]  /*3810*/  LDG.E R16, desc[UR8][R14.64] ;  /* 0x000000080e107981 */ /* 0x000364000c1e1900 */
.L_x_666:
[----:B------:R-:W-:Y:S05]  /*3820*/  BSYNC.RECONVERGENT B0 ;  /* 0x0000000000007941 */ /* 0x000fea0003800200 */
.L_x_665:
        /* <DEDUP_REMOVED lines=10> */
.L_x_671:
        /* <DEDUP_REMOVED lines=11> */
.L_x_903:


//--------------------- .text._Z12hierarchize2iiPfii --------------------------
	.section	.text._Z12hierarchize2iiPfii,"ax",@progbits
	.align	128
        .global         _Z12hierarchize2iiPfii
        .type           _Z12hierarchize2iiPfii,@function
        .size           _Z12hierarchize2iiPfii,(.L_x_904 - _Z12hierarchize2iiPfii)
        .other          _Z12hierarchize2iiPfii,@"STO_CUDA_ENTRY STV_DEFAULT"
_Z12hierarchize2iiPfii:
.text._Z12hierarchize2iiPfii:
[----:B------:R-:W-:Y:S01]  /*0000*/  LDC R1, c[0x0][0x37c] ;  /* 0x0000df00ff017b82 */ /* 0x000fe20000000800 */
[----:B------:R-:W0:Y:S01]  /*0010*/  LDCU.64 UR8, c[0x0][0x380] ;  /* 0x00007000ff0877ac */ /* 0x000e220008000a00 */
[----:B------:R-:W1:Y:S06]  /*0020*/  S2R R10, SR_TID.X ;  /* 0x00000000000a7919 */ /* 0x000e6c0000002100 */
[----:B------:R-:W1:Y:S01]  /*0030*/  S2UR UR6, SR_CTAID.X ;  /* 0x00000000000679c3 */ /* 0x000e620000002500 */
[----:B------:R-:W2:Y:S07]  /*0040*/  LDCU UR7, c[0x0][0x394] ;  /* 0x00007280ff0777ac */ /* 0x000eae0008000800 */
[----:B------:R-:W1:Y:S01]  /*0050*/  LDC R9, c[0x0][0x360] ;  /* 0x0000d800ff097b82 */ /* 0x000e620000000800 */
[----:B0-----:R-:W-:-:S04]  /*0060*/  UIADD3 UR4, UPT, UPT, UR8, -0x1, URZ ;  /* 0xffffffff08047890 */ /* 0x001fc8000fffe0ff */
[----:B--2---:R-:W-:-:S04]  /*0070*/  UIMAD UR5, UR4, UR9, UR7 ;  /* 0x00000009040572a4 */ /* 0x004fc8000f8e0207 */
[----:B------:R-:W-:Y:S01]  /*0080*/  USHF.L.U32 UR5, UR5, 0x2, URZ ;  /* 0x0000000205057899 */ /* 0x000fe200080006ff */
[----:B-1----:R-:W-:-:S11]  /*0090*/  IMAD R0, R9, UR6, R10 ;  /* 0x0000000609007c24 */ /* 0x002fd6000f8e020a */
[----:B------:R-:W0:Y:S01]  /*00a0*/  LDCU UR5, c[0x3][UR5] ;  /* 0x00c00000050577ac */ /* 0x000e220008000800 */
[----:B------:R-:W-:-:S04]  /*00b0*/  SHF.R.S32.HI R3, RZ, 0x1f, R0 ;  /* 0x0000001fff037819 */ /* 0x000fc80000011400 */
[----:B------:R-:W-:-:S04]  /*00c0*/  LEA.HI R3, R3, R0, RZ, 0x5 ;  /* 0x0000000003037211 */ /* 0x000fc800078f28ff */
[----:B------:R-:W-:-:S04]  /*00d0*/  SHF.R.S32.HI R3, RZ, 0x5, R3 ;  /* 0x00000005ff037819 */ /* 0x000fc80000011403 */
[----:B0-----:R-:W-:-:S13]  /*00e0*/  ISETP.GE.AND P0, PT, R3, UR5, PT ;  /* 0x0000000503007c0c */ /* 0x001fda000bf06270 */
[----:B------:R-:W-:Y:S05]  /*00f0*/  @P0 EXIT ;  /* 0x000000000000094d */ /* 0x000fea0003800000 */
[----:B------:R-:W-:Y:S01]  /*0100*/  UMOV UR10, 0x320 ;  /* 0x00000320000a7882 */ /* 0x000fe20000000000 */
[C---:B------:R-:W-:Y:S01]  /*0110*/  VIADD R2, R3.reuse, 0x1 ;  /* 0x0000000103027836 */ /* 0x040fe20000000000 */
[----:B------:R-:W-:Y:S02]  /*0120*/  ULEA UR5, UR7, UR10, 0x2 ;  /* 0x0000000a07057291 */ /* 0x000fe4000f8e10ff */
[----:B------:R-:W-:Y:S02]  /*0130*/  SHF.L.U32 R8, R3, UR7, RZ ;  /* 0x0000000703087c19 */ /* 0x000fe400080006ff */
[----:B------:R-:W-:Y:S02]  /*0140*/  LOP3.LUT R3, R0, 0x1f, RZ, 0xc0, !PT ;  /* 0x0000001f00037812 */ /* 0x000fe400078ec0ff */
[----:B------:R-:W-:-:S06]  /*0150*/  SHF.L.U32 R2, R2, UR7, RZ ;  /* 0x0000000702027c19 */ /* 0x000fcc00080006ff */
[----:B------:R-:W0:Y:S02]  /*0160*/  LDCU UR5, c[0x3][UR5] ;  /* 0x00c00000050577ac */ /* 0x000e240008000800 */
[----:B0-----:R-:W-:Y:S02]  /*0170*/  VIADD R8, R8, UR5 ;  /* 0x0000000508087c36 */ /* 0x001fe40008000000 */
[----:B------:R-:W-:Y:S02]  /*0180*/  VIADD R6, R2, UR5 ;  /* 0x0000000502067c36 */ /* 0x000fe40008000000 */
[----:B------:R-:W-:-:S05]  /*0190*/  IMAD.IADD R7, R3, 0x1, R8 ;  /* 0x0000000103077824 */ /* 0x000fca00078e0208 */
[----:B------:R-:W-:-:S13]  /*01a0*/  ISETP.GE.AND P0, PT, R7, R6, PT ;  /* 0x000000060700720c */ /* 0x000fda0003f06270 */
[----:B------:R-:W-:Y:S05]  /*01b0*/  @P0 EXIT ;  /* 0x000000000000094d */ /* 0x000fea0003800000 */
[----:B------:R-:W0:Y:S01]  /*01c0*/  S2UR UR6, SR_CgaCtaId ;  /* 0x00000000000679c3 */ /* 0x000e220000008800 */
[----:B------:R-:W-:Y:S01]  /*01d0*/  LEA.HI R2, R9, R9, RZ, 0x1b ;  /* 0x0000000909027211 */ /* 0x000fe200078fd8ff */
[----:B------:R-:W-:Y:S01]  /*01e0*/  UMOV UR5, 0x400 ;  /* 0x0000040000057882 */ /* 0x000fe20000000000 */
[----:B------:R-:W-:Y:S01]  /*01f0*/  ISETP.NE.AND P0, PT, R3, RZ, PT ;  /* 0x000000ff0300720c */ /* 0x000fe20003f05270 */
[----:B------:R-:W-:Y:S01]  /*0200*/  BSSY.RECONVERGENT B0, `(.L_x_672) ;  /* 0x00000c9000007945 */ /* 0x000fe20003800200 */
[----:B------:R-:W-:Y:S01]  /*0210*/  SHF.R.U32.HI R0, RZ, 0x5, R10 ;  /* 0x00000005ff007819 */ /* 0x000fe2000001160a */
[----:B------:R-:W-:Y:S02]  /*0220*/  IMAD R5, R2, UR8, RZ ;  /* 0x0000000802057c24 */ /* 0x000fe4000f8e02ff */
[----:B------:R-:W1:Y:S01]  /*0230*/  LDC R11, c[0x0][0x390] ;  /* 0x0000e400ff0b7b82 */ /* 0x000e620000000800 */
[----:B------:R-:W-:Y:S02]  /*0240*/  IMAD.MOV.U32 R3, RZ, RZ, R7 ;  /* 0x000000ffff037224 */ /* 0x000fe400078e0007 */
[----:B------:R-:W-:-:S02]  /*0250*/  IMAD R4, R0, UR8, RZ ;  /* 0x0000000800047c24 */ /* 0x000fc4000f8e02ff */
[----:B------:R-:W-:Y:S01]  /*0260*/  IMAD R2, R0, UR9, R5 ;  /* 0x0000000900027c24 */ /* 0x000fe2000f8e0205 */
[----:B------:R-:W-:Y:S01]  /*0270*/  LEA.HI R5, R9, R10, RZ, 0x1b ;  /* 0x0000000a09057211 */ /* 0x000fe200078fd8ff */
[----:B0-----:R-:W-:-:S06]  /*0280*/  ULEA UR5, UR6, UR5, 0x18 ;  /* 0x0000000506057291 */ /* 0x001fcc000f8ec0ff */
[----:B------:R-:W-:Y:S02]  /*0290*/  LEA R4, R4, UR5, 0x2 ;  /* 0x0000000504047c11 */ /* 0x000fe4000f8e10ff */
[----:B------:R-:W-:Y:S02]  /*02a0*/  LEA R2, R2, UR5, 0x2 ;  /* 0x0000000502027c11 */ /* 0x000fe4000f8e10ff */
[----:B-1----:R-:W-:Y:S01]  /*02b0*/  LEA R0, R11, R4, 0x2 ;  /* 0x000000040b007211 */ /* 0x002fe200078e10ff */
[----:B------:R-:W-:Y:S06]  /*02c0*/  @P0 BRA `(.L_x_673) ;  /* 0x0000000800f00947 */ /* 0x000fec0003800000 */
[----:B------:R-:W-:Y:S01]  /*02d0*/  BSSY.RECONVERGENT B1, `(.L_x_674) ;  /* 0x0000009000017945 */ /* 0x000fe20003800200 */
[----:B------:R-:W-:-:S07]  /*02e0*/  IMAD.MOV.U32 R7, RZ, RZ, RZ ;  /* 0x000000ffff077224 */ /* 0x000fce00078e00ff */
.L_x_675:
[C---:B------:R-:W-:Y:S01]  /*02f0*/  LEA R9, R7.reuse, UR10, 0x2 ;  /* 0x0000000a07097c11 */ /* 0x040fe2000f8e10ff */
[----:B------:R-:W-:Y:S01]  /*0300*/  IMAD.MOV.U32 R11, RZ, RZ, R7 ;  /* 0x000000ffff0b7224 */ /* 0x000fe200078e0007 */
[C---:B------:R-:W-:Y:S01]  /*0310*/  ISETP.LT.AND P1, PT, R7.reuse, UR9, PT ;  /* 0x0000000907007c0c */ /* 0x040fe2000bf21270 */
[----:B------:R-:W-:Y:S01]  /*0320*/  VIADD R7, R7, 0x1 ;  /* 0x0000000107077836 */ /* 0x000fe20000000000 */
[----:B------:R-:W0:Y:S02]  /*0330*/  LDC R10, c[0x3][R9] ;  /* 0x00c00000090a7b82 */ /* 0x000e240000000800 */
[----:B0-----:R-:W-:-:S13]  /*0340*/  ISETP.GT.AND P0, PT, R10, R3, PT ;  /* 0x000000030a00720c */ /* 0x001fda0003f04270 */
[----:B------:R-:W-:Y:S05]  /*0350*/  @!P0 BRA P1, `(.L_x_675) ;  /* 0xfffffffc00e48947 */ /* 0x000fea000083ffff */
[----:B------:R-:W-:Y:S05]  /*0360*/  BSYNC.RECONVERGENT B1 ;  /* 0x0000000000017941 */ /* 0x000fea0003800200 */
.L_x_674:
[----:B------:R-:W-:Y:S01]  /*0370*/  UISETP.GE.AND UP0, UPT, UR8, 0x2, UPT ;  /* 0x000000020800788c */ /* 0x000fe2000bf06270 */
[----:B------:R-:W-:-:S08]  /*0380*/  VIADD R11, R11, 0xffffffff ;  /* 0xffffffff0b0b7836 */ /* 0x000fd00000000000 */
[----:B------:R-:W-:Y:S05]  /*0390*/  BRA.U !UP0, `(.L_x_676) ;  /* 0x0000000108907547 */ /* 0x000fea000b800000 */
[----:B------:R-:W0:Y:S01]  /*03a0*/  LDC R10, c[0x3][R9+-0x4] ;  /* 0x00ffff00090a7b82 */ /* 0x000e220000000800 */
[----:B------:R-:W-:Y:S01]  /*03b0*/  UIADD3 UR5, UPT, UPT, UR8, -0x2, URZ ;  /* 0xfffffffe08057890 */ /* 0x000fe2000fffe0ff */
[----:B------:R-:W-:-:S05]  /*03c0*/  MOV R12, R11 ;  /* 0x0000000b000c7202 */ /* 0x000fca0000000f00 */
[----:B------:R-:W-:Y:S02]  /*03d0*/  IMAD.U32 R7, RZ, RZ, UR5 ;  /* 0x00000005ff077e24 */ /* 0x000fe4000f8e00ff */
[----:B0-----:R-:W-:-:S05]  /*03e0*/  IMAD.IADD R10, R3, 0x1, -R10 ;  /* 0x00000001030a7824 */ /* 0x001fca00078e0a0a */
[----:B------:R-:W-:-:S07]  /*03f0*/  SHF.R.S32.HI R10, RZ, R11, R10 ;  /* 0x0000000bff0a7219 */ /* 0x000fce000001140a */
.L_x_680:
[----:B0-----:R-:W0:Y:S01]  /*0400*/  LDCU UR5, c[0x0][0x384] ;  /* 0x00007080ff0577ac */ /* 0x001e220008000800 */
[----:B------:R-:W-:Y:S01]  /*0410*/  BSSY.RECONVERGENT B1, `(.L_x_677) ;  /* 0x0000014000017945 */ /* 0x000fe20003800200 */
[----:B------:R-:W-:Y:S02]  /*0420*/  IMAD.MOV.U32 R14, RZ, RZ, RZ ;  /* 0x000000ffff0e7224 */ /* 0x000fe400078e00ff */
[----:B0-----:R-:W-:-:S04]  /*0430*/  IMAD R16, R7, UR5, RZ ;  /* 0x0000000507107c24 */ /* 0x001fc8000f8e02ff */
[----:B------:R-:W-:-:S04]  /*0440*/  IMAD.IADD R9, R16, 0x1, R12 ;  /* 0x0000000110097824 */ /* 0x000fc800078e020c */
[----:B------:R-:W-:-:S06]  /*0450*/  IMAD.SHL.U32 R9, R9, 0x4, RZ ;  /* 0x0000000409097824 */ /* 0x000fcc00078e00ff */
[----:B------:R-:W0:Y:S02]  /*0460*/  LDC R9, c[0x3][R9] ;  /* 0x00c0000009097b82 */ /* 0x000e240000000800 */
[----:B0-----:R-:W-:-:S13]  /*0470*/  ISETP.GE.AND P0, PT, R10, R9, PT ;  /* 0x000000090a00720c */ /* 0x001fda0003f06270 */
[----:B------:R-:W-:Y:S05]  /*0480*/  @!P0 BRA `(.L_x_678) ;  /* 0x0000000000308947 */ /* 0x000fea0003800000 */
[----:B------:R-:W-:Y:S01]  /*0490*/  BSSY.RECONVERGENT B2, `(.L_x_678) ;  /* 0x000000b000027945 */ /* 0x000fe20003800200 */
[----:B------:R-:W-:Y:S01]  /*04a0*/  IMAD.MOV.U32 R14, RZ, RZ, RZ ;  /* 0x000000ffff0e7224 */ /* 0x000fe200078e00ff */
[----:B------:R-:W-:-:S07]  /*04b0*/  MOV R11, R12 ;  /* 0x0000000c000b7202 */ /* 0x000fce0000000f00 */
.L_x_679:
[----:B------:R-:W-:Y:S02]  /*04c0*/  IMAD.IADD R15, R16, 0x1, R11 ;  /* 0x00000001100f7824 */ /* 0x000fe400078e020b */
[----:B------:R-:W-:Y:S02]  /*04d0*/  IMAD.IADD R14, R14, 0x1, R9 ;  /* 0x000000010e0e7824 */ /* 0x000fe400078e0209 */
[----:B------:R-:W-:Y:S02]  /*04e0*/  IMAD.SHL.U32 R15, R15, 0x4, RZ ;  /* 0x000000040f0f7824 */ /* 0x000fe400078e00ff */
[----:B------:R-:W-:Y:S02]  /*04f0*/  VIADD R11, R11, 0xffffffff ;  /* 0xffffffff0b0b7836 */ /* 0x000fe40000000000 */
[----:B------:R-:W0:Y:S02]  /*0500*/  LDC R9, c[0x3][R15+-0x4] ;  /* 0x00ffff000f097b82 */ /* 0x000e240000000800 */
[----:B0-----:R-:W-:-:S05]  /*0510*/  IMAD.IADD R13, R14, 0x1, R9 ;  /* 0x000000010e0d7824 */ /* 0x001fca00078e0209 */
[----:B------:R-:W-:-:S13]  /*0520*/  ISETP.GE.AND P0, PT, R10, R13, PT ;  /* 0x0000000d0a00720c */ /* 0x000fda0003f06270 */
[----:B------:R-:W-:Y:S05]  /*0530*/  @P0 BRA `(.L_x_679) ;  /* 0xfffffffc00e00947 */ /* 0x000fea000383ffff */
[----:B------:R-:W-:Y:S05]  /*0540*/  BSYNC.RECONVERGENT B2 ;  /* 0x0000000000027941 */ /* 0x000fea0003800200 */
.L_x_678:
[----:B------:R-:W-:Y:S05]  /*0550*/  BSYNC.RECONVERGENT B1 ;  /* 0x0000000000017941 */ /* 0x000fea0003800200 */
.L_x_677:
        /* <DEDUP_REMOVED lines=8> */
.L_x_676:
[----:B------:R-:W-:Y:S01]  /*05e0*/  STS [R4], R11 ;  /* 0x0000000b04007388 */ /* 0x000fe20000000800 */
[----:B------:R-:W-:Y:S03]  /*05f0*/  BSSY.RECONVERGENT B3, `(.L_x_681) ;  /* 0x0000088000037945 */ /* 0x000fe60003800200 */
[----:B------:R-:W1:Y:S02]  /*0600*/  LDS R7, [R0] ;  /* 0x0000000000077984 */ /* 0x000e640000000800 */
[----:B-1----:R-:W-:-:S13]  /*0610*/  ISETP.GE.AND P0, PT, R7, 0x1, PT ;  /* 0x000000010700780c */ /* 0x002fda0003f06270 */
[----:B------:R-:W-:Y:S05]  /*0620*/  @!P0 BRA `(.L_x_682) ;  /* 0x0000000800108947 */ /* 0x000fea0003800000 */
[----:B------:R-:W1:Y:S01]  /*0630*/  LDCU UR5, c[0x0][0x380] ;  /* 0x00007000ff0577ac */ /* 0x000e620008000800 */
[----:B------:R-:W0:Y:S01]  /*0640*/  LDCU UR6, c[0x0][0x394] ;  /* 0x00007280ff0677ac */ /* 0x000e220008000800 */
[----:B-1----:R-:W-:Y:S01]  /*0650*/  UISETP.GE.AND UP0, UPT, UR5, 0x2, UPT ;  /* 0x000000020500788c */ /* 0x002fe2000bf06270 */
[----:B0-----:R-:W-:-:S08]  /*0660*/  IADD3 R9, PT, PT, -R7, UR6, RZ ;  /* 0x0000000607097c10 */ /* 0x001fd0000fffe1ff */
[----:B------:R-:W-:Y:S05]  /*0670*/  BRA.U !UP0, `(.L_x_683) ;  /* 0x0000000508647547 */ /* 0x000fea000b800000 */
[----:B------:R-:W-:Y:S01]  /*0680*/  BSSY.RECONVERGENT B2, `(.L_x_684) ;  /* 0x0000057000027945 */ /* 0x000fe20003800200 */
[----:B------:R-:W-:-:S07]  /*0690*/  IMAD.MOV.U32 R11, RZ, RZ, RZ ;  /* 0x000000ffff0b7224 */ /* 0x000fce00078e00ff */
.L_x_693:
[----:B0-----:R0:W-:Y:S01]  /*06a0*/  STS [R0], R11 ;  /* 0x0000000b00007388 */ /* 0x0011e20000000800 */
[----:B------:R-:W-:Y:S02]  /*06b0*/  HFMA2 R13, -RZ, RZ, 0, 5.9604644775390625e-08 ;  /* 0x00000001ff0d7431 */ /* 0x000fe400000001ff */
[----:B------:R-:W-:Y:S01]  /*06c0*/  IMAD.MOV.U32 R10, RZ, RZ, RZ ;  /* 0x000000ffff0a7224 */ /* 0x000fe200078e00ff */
[----:B------:R0:W1:Y:S06]  /*06d0*/  LDS R12, [R4] ;  /* 0x00000000040c7984 */ /* 0x00006c0000000800 */
.L_x_692:
[----:B------:R-:W-:Y:S01]  /*06e0*/  IMAD R15, R13, 0x4, R4 ;  /* 0x000000040d0f7824 */ /* 0x000fe200078e0204 */
[----:B------:R-:W-:Y:S05]  /*06f0*/  BSSY.RECONVERGENT B1, `(.L_x_685) ;  /* 0x0000040000017945 */ /* 0x000fea0003800200 */
[----:B------:R-:W2:Y:S02]  /*0700*/  LDS R15, [R15] ;  /* 0x000000000f0f7984 */ /* 0x000ea40000000800 */
[C---:B--2---:R-:W-:Y:S01]  /*0710*/  ISETP.GT.AND P0, PT, R15.reuse, RZ, PT ;  /* 0x000000ff0f00720c */ /* 0x044fe20003f04270 */
[----:B-1----:R-:W-:-:S12]  /*0720*/  IMAD.IADD R12, R15, 0x1, R12 ;  /* 0x000000010f0c7824 */ /* 0x002fd800078e020c */
[----:B------:R-:W-:Y:S05]  /*0730*/  @!P0 BRA `(.L_x_686) ;  /* 0x0000000000ec8947 */ /* 0x000fea0003800000 */
[----:B------:R-:W1:Y:S01]  /*0740*/  LDCU UR5, c[0x0][0x384] ;  /* 0x00007080ff0577ac */ /* 0x000e620008000800 */
[----:B------:R-:W-:Y:S01]  /*0750*/  ISETP.GE.U32.AND P0, PT, R15, 0x8, PT ;  /* 0x000000080f00780c */ /* 0x000fe20003f06070 */
        /* <DEDUP_REMOVED lines=9> */
.L_x_689:
        /* <DEDUP_REMOVED lines=9> */
[----:B------:R-:W3:Y:S08]  /*0880*/  LDC R26, c[0x3][R18+-0x14] ;  /* 0x00fffb00121a7b82 */ /* 0x000ef00000000800 */
[----:B------:R-:W4:Y:S08]  /*0890*/  LDC R16, c[0x3][R18+-0x18] ;  /* 0x00fffa0012107b82 */ /* 0x000f300000000800 */
[----:B------:R-:W4:Y:S01]  /*08a0*/  LDC R27, c[0x3][R18+-0x1c] ;  /* 0x00fff900121b7b82 */ /* 0x000f220000000800 */
[----:B-1----:R-:W-:-:S04]  /*08b0*/  IADD3 R20, PT, PT, R20, R21, R10 ;  /* 0x0000001514147210 */ /* 0x002fc80007ffe00a */
[----:B--2---:R-:W-:-:S04]  /*08c0*/  IADD3 R20, PT, PT, R22, R23, R20 ;  /* 0x0000001716147210 */ /* 0x004fc80007ffe014 */
[----:B---3--:R-:W-:-:S04]  /*08d0*/  IADD3 R25, PT, PT, R26, R25, R20 ;  /* 0x000000191a197210 */ /* 0x008fc80007ffe014 */
[----:B----4-:R-:W-:Y:S01]  /*08e0*/  IADD3 R10, PT, PT, R27, R16, R25 ;  /* 0x000000101b0a7210 */ /* 0x010fe20007ffe019 */
[----:B------:R-:W-:Y:S06]  /*08f0*/  @P0 BRA `(.L_x_689) ;  /* 0xfffffffc00bc0947 */ /* 0x000fec000383ffff */
.L_x_688:
[----:B------:R-:W-:Y:S05]  /*0900*/  BSYNC.RECONVERGENT B4 ;  /* 0x0000000000047941 */ /* 0x000fea0003800200 */
.L_x_687:
[----:B------:R-:W-:Y:S05]  /*0910*/  @!P1 BRA `(.L_x_686) ;  /* 0x0000000000749947 */ /* 0x000fea0003800000 */
[----:B------:R-:W-:Y:S01]  /*0920*/  ISETP.GE.U32.AND P0, PT, R24, 0x4, PT ;  /* 0x000000041800780c */ /* 0x000fe20003f06070 */
[----:B------:R-:W-:Y:S01]  /*0930*/  BSSY.RECONVERGENT B4, `(.L_x_690) ;  /* 0x000000d000047945 */ /* 0x000fe20003800200 */
[----:B------:R-:W-:-:S04]  /*0940*/  LOP3.LUT R22, R15, 0x3, RZ, 0xc0, !PT ;  /* 0x000000030f167812 */ /* 0x000fc800078ec0ff */
[----:B------:R-:W-:-:S07]  /*0950*/  ISETP.NE.AND P1, PT, R22, RZ, PT ;  /* 0x000000ff1600720c */ /* 0x000fce0003f25270 */
[----:B------:R-:W-:Y:S06]  /*0960*/  @!P0 BRA `(.L_x_691) ;  /* 0x0000000000248947 */ /* 0x000fec0003800000 */
[----:B------:R-:W-:Y:S01]  /*0970*/  IMAD.IADD R16, R19, 0x1, -R14 ;  /* 0x0000000113107824 */ /* 0x000fe200078e0a0e */
[----:B------:R-:W-:-:S03]  /*0980*/  IADD3 R14, PT, PT, R14, 0x4, RZ ;  /* 0x000000040e0e7810 */ /* 0x000fc60007ffe0ff */
[----:B------:R-:W-:-:S04]  /*0990*/  IMAD.SHL.U32 R16, R16, 0x4, RZ ;  /* 0x0000000410107824 */ /* 0x000fc800078e00ff */
[----:B------:R-:W1:Y:S08]  /*09a0*/  LDC R17, c[0x3][R16] ;  /* 0x00c0000010117b82 */ /* 0x000e700000000800 */
[----:B------:R-:W1:Y:S08]  /*09b0*/  LDC R18, c[0x3][R16+-0x4] ;  /* 0x00ffff0010127b82 */ /* 0x000e700000000800 */
[----:B------:R-:W2:Y:S08]  /*09c0*/  LDC R21, c[0x3][R16+-0x8] ;  /* 0x00fffe0010157b82 */ /* 0x000eb00000000800 */
[----:B------:R-:W2:Y:S01]  /*09d0*/  LDC R20, c[0x3][R16+-0xc] ;  /* 0x00fffd0010147b82 */ /* 0x000ea20000000800 */
[----:B-1----:R-:W-:-:S04]  /*09e0*/  IADD3 R10, PT, PT, R18, R17, R10 ;  /* 0x00000011120a7210 */ /* 0x002fc80007ffe00a */
[----:B--2---:R-:W-:-:S07]  /*09f0*/  IADD3 R10, PT, PT, R20, R21, R10 ;  /* 0x00000015140a7210 */ /* 0x004fce0007ffe00a */
.L_x_691:
[----:B------:R-:W-:Y:S05]  /*0a00*/  BSYNC.RECONVERGENT B4 ;  /* 0x0000000000047941 */ /* 0x000fea0003800200 */
.L_x_690:
[----:B------:R-:W-:Y:S05]  /*0a10*/  @!P1 BRA `(.L_x_686) ;  /* 0x0000000000349947 */ /* 0x000fea0003800000 */
[----:B------:R-:W-:Y:S02]  /*0a20*/  ISETP.NE.AND P0, PT, R22, 0x1, PT ;  /* 0x000000011600780c */ /* 0x000fe40003f05270 */
[----:B------:R-:W-:-:S04]  /*0a30*/  LOP3.LUT R15, R15, 0x1, RZ, 0xc0, !PT ;  /* 0x000000010f0f7812 */ /* 0x000fc800078ec0ff */
[----:B------:R-:W-:-:S07]  /*0a40*/  ISETP.NE.U32.AND P1, PT, R15, 0x1, PT ;  /* 0x000000010f00780c */ /* 0x000fce0003f25070 */
[----:B------:R-:W-:Y:S02]  /*0a50*/  @P0 IMAD.IADD R15, R19, 0x1, -R14 ;  /* 0x00000001130f0824 */ /* 0x000fe400078e0a0e */
[----:B------:R-:W-:Y:S02]  /*0a60*/  @P0 VIADD R14, R14, 0x2 ;  /* 0x000000020e0e0836 */ /* 0x000fe40000000000 */
[----:B------:R-:W-:Y:S02]  /*0a70*/  @P0 IMAD.SHL.U32 R16, R15, 0x4, RZ ;  /* 0x000000040f100824 */ /* 0x000fe400078e00ff */
[----:B------:R-:W-:Y:S02]  /*0a80*/  @!P1 IMAD.IADD R14, R19, 0x1, -R14 ;  /* 0x00000001130e9824 */ /* 0x000fe400078e0a0e */
[----:B------:R-:W1:Y:S02]  /*0a90*/  @P0 LDC R17, c[0x3][R16] ;  /* 0x00c0000010110b82 */ /* 0x000e640000000800 */
[----:B------:R-:W-:-:S06]  /*0aa0*/  @!P1 IMAD.SHL.U32 R14, R14, 0x4, RZ ;  /* 0x000000040e0e9824 */ /* 0x000fcc00078e00ff */
[----:B------:R-:W1:Y:S08]  /*0ab0*/  @P0 LDC R18, c[0x3][R16+-0x4] ;  /* 0x00ffff0010120b82 */ /* 0x000e700000000800 */
[----:B------:R-:W2:Y:S01]  /*0ac0*/  @!P1 LDC R15, c[0x3][R14] ;  /* 0x00c000000e0f9b82 */ /* 0x000ea20000000800 */
[----:B-1----:R-:W-:-:S04]  /*0ad0*/  @P0 IADD3 R10, PT, PT, R18, R17, R10 ;  /* 0x00000011120a0210 */ /* 0x002fc80007ffe00a */
[----:B--2---:R-:W-:-:S07]  /*0ae0*/  @!P1 IADD3 R10, PT, PT, R10, R15, RZ ;  /* 0x0000000f0a0a9210 */ /* 0x004fce0007ffe0ff */
.L_x_686:
[----:B------:R-:W-:Y:S05]  /*0af0*/  BSYNC.RECONVERGENT B1 ;  /* 0x0000000000017941 */ /* 0x000fea0003800200 */
.L_x_685:
[----:B------:R-:W1:Y:S01]  /*0b00*/  LDCU UR5, c[0x0][0x380] ;  /* 0x00007000ff0577ac */ /* 0x000e620008000800 */
[----:B------:R-:W-:-:S05]  /*0b10*/  VIADD R13, R13, 0x1 ;  /* 0x000000010d0d7836 */ /* 0x000fca0000000000 */
[----:B-1----:R-:W-:-:S13]  /*0b20*/  ISETP.NE.AND P0, PT, R13, UR5, PT ;  /* 0x000000050d007c0c */ /* 0x002fda000bf05270 */
[----:B------:R-:W-:Y:S05]  /*0b30*/  @P0 BRA `(.L_x_692) ;  /* 0xfffffff800e80947 */ /* 0x000fea000383ffff */
[----:B------:R-:W-:Y:S01]  /*0b40*/  IMAD.IADD R13, R9, 0x1, R11 ;  /* 0x00000001090d7824 */ /* 0x000fe200078e020b */
[----:B------:R-:W-:-:S04]  /*0b50*/  UMOV UR5, 0x320 ;  /* 0x0000032000057882 */ /* 0x000fc80000000000 */
        /* <DEDUP_REMOVED lines=10> */
.L_x_684:
[----:B------:R-:W-:Y:S05]  /*0c00*/  BRA `(.L_x_682) ;  /* 0x0000000000987947 */ /* 0x000fea0003800000 */
.L_x_683:
[C---:B------:R-:W-:Y:S01]  /*0c10*/  ISETP.GE.U32.AND P0, PT, R7.reuse, 0x4, PT ;  /* 0x000000040700780c */ /* 0x040fe20003f06070 */
[----:B------:R-:W-:Y:S01]  /*0c20*/  BSSY.RECONVERGENT B1, `(.L_x_694) ;  /* 0x0000018000017945 */ /* 0x000fe20003800200 */
[----:B------:R-:W-:Y:S01]  /*0c30*/  LOP3.LUT R10, R7, 0x3, RZ, 0xc0, !PT ;  /* 0x00000003070a7812 */ /* 0x000fe200078ec0ff */
[----:B------:R-:W-:-:S03]  /*0c40*/  HFMA2 R11, -RZ, RZ, 0, 0 ;  /* 0x00000000ff0b7431 */ /* 0x000fc600000001ff */
[----:B------:R-:W-:-:S07]  /*0c50*/  ISETP.NE.AND P1, PT, R10, RZ, PT ;  /* 0x000000ff0a00720c */ /* 0x000fce0003f25270 */
[----:B------:R-:W-:Y:S06]  /*0c60*/  @!P0 BRA `(.L_x_695) ;  /* 0x00000000004c8947 */ /* 0x000fec0003800000 */
[----:B------:R-:W-:Y:S01]  /*0c70*/  LOP3.LUT R11, R7, 0x7ffffffc, RZ, 0xc0, !PT ;  /* 0x7ffffffc070b7812 */ /* 0x000fe200078ec0ff */
[----:B------:R-:W-:Y:S02]  /*0c80*/  IMAD.MOV.U32 R12, RZ, RZ, RZ ;  /* 0x000000ffff0c7224 */ /* 0x000fe400078e00ff */
[----:B------:R-:W-:-:S07]  /*0c90*/  IMAD.MOV.U32 R22, RZ, RZ, 0x320 ;  /* 0x00000320ff167424 */ /* 0x000fce00078e00ff */
.L_x_696:
        /* <DEDUP_REMOVED lines=16> */
.L_x_695:
[----:B------:R-:W-:Y:S05]  /*0da0*/  BSYNC.RECONVERGENT B1 ;  /* 0x0000000000017941 */ /* 0x000fea0003800200 */
.L_x_694:
[----:B------:R-:W-:Y:S05]  /*0db0*/  @!P1 BRA `(.L_x_682) ;  /* 0x00000000002c9947 */ /* 0x000fea0003800000 */
[----:B------:R-:W-:Y:S02]  /*0dc0*/  IMAD.MOV.U32 R13, RZ, RZ, RZ ;  /* 0x000000ffff0d7224 */ /* 0x000fe400078e00ff */
[----:B0-----:R-:W-:-:S07]  /*0dd0*/  IMAD.MOV.U32 R17, RZ, RZ, 0x320 ;  /* 0x00000320ff117424 */ /* 0x001fce00078e00ff */
.L_x_697:
[----:B-1----:R-:W-:Y:S01]  /*0de0*/  IMAD.IADD R12, R9, 0x1, R11 ;  /* 0x00000001090c7824 */ /* 0x002fe200078e020b */
[----:B------:R-:W-:Y:S01]  /*0df0*/  LEA R15, R11, R2, 0x2 ;  /* 0x000000020b0f7211 */ /* 0x000fe200078e10ff */
[----:B------:R-:W-:Y:S02]  /*0e00*/  VIADD R13, R13, 0x1 ;  /* 0x000000010d0d7836 */ /* 0x000fe40000000000 */
[----:B------:R-:W-:Y:S02]  /*0e10*/  IMAD R12, R12, 0x4, R17 ;  /* 0x000000040c0c7824 */ /* 0x000fe400078e0211 */
[----:B------:R-:W-:Y:S01]  /*0e20*/  VIADD R11, R11, 0x1 ;  /* 0x000000010b0b7836 */ /* 0x000fe20000000000 */
[----:B------:R-:W-:-:S03]  /*0e30*/  ISETP.NE.AND P0, PT, R13, R10, PT ;  /* 0x0000000a0d00720c */ /* 0x000fc60003f05270 */
[----:B------:R-:W0:Y:S02]  /*0e40*/  LDC R12, c[0x3][R12] ;  /* 0x00c000000c0c7b82 */ /* 0x000e240000000800 */
[----:B0-----:R1:W-:Y:S08]  /*0e50*/  STS [R15], R12 ;  /* 0x0000000c0f007388 */ /* 0x0013f00000000800 */
[----:B------:R-:W-:Y:S05]  /*0e60*/  @P0 BRA `(.L_x_697) ;  /* 0xfffffffc00dc0947 */ /* 0x000fea000383ffff */
.L_x_682:
[----:B------:R-:W-:Y:S05]  /*0e70*/  BSYNC.RECONVERGENT B3 ;  /* 0x0000000000037941 */ /* 0x000fea0003800200 */
.L_x_681:
[----:B------:R2:W-:Y:S02]  /*0e80*/  STS [R0], R7 ;  /* 0x0000000700007388 */ /* 0x0005e40000000800 */
.L_x_673:
[----:B------:R-:W-:Y:S05]  /*0e90*/  BSYNC.RECONVERGENT B0 ;  /* 0x0000000000007941 */ /* 0x000fea0003800200 */
.L_x_672:
[----:B0-----:R-:W0:Y:S01]  /*0ea0*/  S2R R10, SR_CgaCtaId ;  /* 0x00000000000a7919 */ /* 0x001e220000008800 */
[----:B------:R-:W3:Y:S01]  /*0eb0*/  LDCU UR9, c[0x0][0x380] ;  /* 0x00007000ff0977ac */ /* 0x000ee20008000800 */
[----:B------:R-:W4:Y:S01]  /*0ec0*/  LDC R9, c[0x0][0x390] ;  /* 0x0000e400ff097b82 */ /* 0x000f220000000800 */
[----:B--2---:R-:W-:Y:S01]  /*0ed0*/  MOV R7, 0x400 ;  /* 0x0000040000077802 */ /* 0x004fe20000000f00 */
[----:B------:R-:W2:Y:S01]  /*0ee0*/  LDCU.64 UR12, c[0x0][0x358] ;  /* 0x00006b00ff0c77ac */ /* 0x000ea20008000a00 */
[----:B---3--:R-:W-:Y:S02]  /*0ef0*/  UISETP.GE.AND UP0, UPT, UR9, 0x1, UPT ;  /* 0x000000010900788c */ /* 0x008fe4000bf06270 */
[----:B------:R-:W-:Y:S01]  /*0f00*/  IMAD R0, R5, UR9, RZ ;  /* 0x0000000905007c24 */ /* 0x000fe2000f8e02ff */
[----:B0-----:R-:W-:-:S05]  /*0f10*/  LEA R10, R10, R7, 0x18 ;  /* 0x000000070a0a7211 */ /* 0x001fca00078ec0ff */
[----:B------:R-:W-:-:S04]  /*0f20*/  IMAD R0, R0, 0x4, R10 ;  /* 0x0000000400007824 */ /* 0x000fc800078e020a */
[----:B----4-:R-:W-:Y:S01]  /*0f30*/  IMAD R7, R9, 0x4, R0 ;  /* 0x0000000409077824 */ /* 0x010fe200078e0200 */
[----:B--2---:R-:W-:Y:S06]  /*0f40*/  BRA.U !UP0, `(.L_x_698) ;  /* 0x0000002108187547 */ /* 0x004fec000b800000 */
[----:B------:R-:W-:Y:S01]  /*0f50*/  LEA R5, R5, 0x4, 0x2 ;  /* 0x0000000405057811 */ /* 0x000fe200078e10ff */
[----:B------:R-:W-:Y:S02]  /*0f60*/  UIADD3 UR5, UPT, UPT, UR9, 0x7, URZ ;  /* 0x0000000709057890 */ /* 0x000fe4000fffe0ff */
[----:B------:R-:W-:Y:S02]  /*0f70*/  UIADD3 UR6, UPT, UPT, UR9, 0x3, URZ ;  /* 0x0000000309067890 */ /* 0x000fe4000fffe0ff */
[----:B------:R-:W-:Y:S01]  /*0f80*/  IMAD R5, R5, UR9, R10 ;  /* 0x0000000905057c24 */ /* 0x000fe2000f8e020a */
[----:B------:R-:W-:Y:S02]  /*0f90*/  ULOP3.LUT UR10, UR4, 0x7, URZ, 0xc0, !UPT ;  /* 0x00000007040a7892 */ /* 0x000fe4000f8ec0ff */
[----:B------:R-:W-:Y:S01]  /*0fa0*/  ULOP3.LUT UR8, UR4, 0xfffffff8, URZ, 0xc0, !UPT ;  /* 0xfffffff804087892 */ /* 0x000fe2000f8ec0ff */
[----:B------:R-:W-:Y:S01]  /*0fb0*/  VIADD R5, R5, 0xfffffff0 ;  /* 0xfffffff005057836 */ /* 0x000fe20000000000 */
[----:B------:R-:W-:-:S02]  /*0fc0*/  ULOP3.LUT UR4, UR5, 0x7, URZ, 0xc0, !UPT ;  /* 0x0000000705047892 */ /* 0x000fc4000f8ec0ff */
[----:B------:R-:W-:Y:S02]  /*0fd0*/  ULOP3.LUT UR7, UR6, 0x3, URZ, 0xc0, !UPT ;  /* 0x0000000306077892 */ /* 0x000fe4000f8ec0ff */
[----:B------:R-:W-:Y:S02]  /*0fe0*/  ULOP3.LUT UR5, UR5, 0x3, URZ, 0xc0, !UPT ;  /* 0x0000000305057892 */ /* 0x000fe4000f8ec0ff */
[----:B------:R-:W-:Y:S02]  /*0ff0*/  ULOP3.LUT UR6, UR6, 0x1, URZ, 0xc0, !UPT ;  /* 0x0000000106067892 */ /* 0x000fe4000f8ec0ff */
[----:B------:R-:W-:Y:S02]  /*1000*/  UIADD3 UR4, UPT, UPT, UR4, -0x1, URZ ;  /* 0xffffffff04047890 */ /* 0x000fe4000fffe0ff */
[----:B------:R-:W-:-:S12]  /*1010*/  UIADD3 UR7, UPT, UPT, UR7, -0x1, URZ ;  /* 0xffffffff07077890 */ /* 0x000fd8000fffe0ff */
.L_x_722:
[----:B0-----:R-:W0:Y:S01]  /*1020*/  LDC R14, c[0x0][0x380] ;  /* 0x0000e000ff0e7b82 */ /* 0x001e220000000800 */
[----:B------:R-:W2:Y:S01]  /*1030*/  LDCU UR9, c[0x0][0x380] ;  /* 0x00007000ff0977ac */ /* 0x000ea20008000800 */
[----:B------:R-:W-:Y:S01]  /*1040*/  IADD3 R13, PT, PT, -R8, R3, RZ ;  /* 0x00000003080d7210 */ /* 0x000fe20007ffe1ff */
[----:B--2---:R-:W-:Y:S01]  /*1050*/  IMAD.U32 R7, RZ, RZ, UR9 ;  /* 0x00000009ff077e24 */ /* 0x004fe2000f8e00ff */
[----:B0-----:R-:W-:-:S13]  /*1060*/  ISETP.GE.U32.AND P0, PT, R14, 0x8, PT ;  /* 0x000000080e00780c */ /* 0x001fda0003f06070 */
[----:B------:R-:W-:Y:S05]  /*1070*/  @!P0 BRA `(.L_x_699) ;  /* 0x0000000400108947 */ /* 0x000fea0003800000 */
[----:B------:R-:W0:Y:S01]  /*1080*/  S2R R7, SR_TID.X ;  /* 0x0000000000077919 */ /* 0x000e220000002100 */
[----:B------:R-:W2:Y:S01]  /*1090*/  LDCU UR11, c[0x0][0x380] ;  /* 0x00007000ff0b77ac */ /* 0x000ea20008000800 */
[----:B------:R-:W-:Y:S01]  /*10a0*/  MOV R9, 0x400 ;  /* 0x0000040000097802 */ /* 0x000fe20000000f00 */
[----:B------:R-:W3:Y:S01]  /*10b0*/  S2R R10, SR_CgaCtaId ;  /* 0x00000000000a7919 */ /* 0x000ee20000008800 */
[----:B0-----:R-:W-:Y:S02]  /*10c0*/  SHF.R.U32.HI R7, RZ, 0x5, R7 ;  /* 0x00000005ff077819 */ /* 0x001fe40000011607 */
[----:B---3--:R-:W-:Y:S02]  /*10d0*/  LEA R9, R10, R9, 0x18 ;  /* 0x000000090a097211 */ /* 0x008fe400078ec0ff */
[----:B-1----:R-:W-:Y:S01]  /*10e0*/  LEA R12, R7, 0x4, 0x2 ;  /* 0x00000004070c7811 */ /* 0x002fe200078e10ff */
[----:B------:R-:W-:Y:S01]  /*10f0*/  IMAD.U32 R7, RZ, RZ, UR9 ;  /* 0x00000009ff077e24 */ /* 0x000fe2000f8e00ff */
[----:B------:R-:W-:-:S03]  /*1100*/  LOP3.LUT R10, R14, 0x7ffffff8, RZ, 0xc0, !PT ;  /* 0x7ffffff80e0a7812 */ /* 0x000fc600078ec0ff */
[----:B--2---:R-:W-:Y:S02]  /*1110*/  IMAD R12, R12, UR11, R9 ;  /* 0x0000000b0c0c7c24 */ /* 0x004fe4000f8e0209 */
[----:B------:R-:W-:Y:S02]  /*1120*/  IMAD.MOV.U32 R9, RZ, RZ, R5 ;  /* 0x000000ffff097224 */ /* 0x000fe400078e0005 */
[----:B------:R-:W-:Y:S02]  /*1130*/  IMAD.MOV R10, RZ, RZ, -R10 ;  /* 0x000000ffff0a7224 */ /* 0x000fe400078e0a0a */
[----:B------:R-:W-:-:S07]  /*1140*/  VIADD R11, R12, 0xfffffff0 ;  /* 0xfffffff00c0b7836 */ /* 0x000fce0000000000 */
.L_x_700:
[----:B------:R-:W0:Y:S01]  /*1150*/  LDS R15, [R11+0xc] ;  /* 0x00000c000b0f7984 */ /* 0x000e220000000800 */
[----:B------:R-:W-:Y:S01]  /*1160*/  MOV R12, 0xffffffff ;  /* 0xffffffff000c7802 */ /* 0x000fe20000000f00 */
[----:B------:R-:W-:Y:S02]  /*1170*/  VIADD R10, R10, 0x8 ;  /* 0x000000080a0a7836 */ /* 0x000fe40000000000 */
[----:B------:R-:W-:-:S03]  /*1180*/  VIADD R7, R7, 0xfffffff8 ;  /* 0xfffffff807077836 */ /* 0x000fc60000000000 */
[----:B------:R-:W-:Y:S02]  /*1190*/  ISETP.NE.AND P0, PT, R10, RZ, PT ;  /* 0x000000ff0a00720c */ /* 0x000fe40003f05270 */
[----:B0-----:R-:W-:-:S04]  /*11a0*/  SHF.L.U32 R16, R12, R15, RZ ;  /* 0x0000000f0c107219 */ /* 0x001fc800000006ff */
[----:B------:R-:W-:-:S05]  /*11b0*/  LOP3.LUT R16, R13, R16, RZ, 0x30, !PT ;  /* 0x000000100d107212 */ /* 0x000fca00078e30ff */
[----:B------:R-:W-:Y:S04]  /*11c0*/  STS [R9+0xc], R16 ;  /* 0x00000c1009007388 */ /* 0x000fe80000000800 */
[----:B------:R-:W0:Y:S04]  /*11d0*/  LDS R18, [R11+0xc] ;  /* 0x00000c000b127984 */ /* 0x000e280000000800 */
[----:B------:R-:W1:Y:S01]  /*11e0*/  LDS R15, [R11+0x8] ;  /* 0x000008000b0f7984 */ /* 0x000e620000000800 */
[----:B0-----:R-:W-:Y:S02]  /*11f0*/  SHF.R.S32.HI R18, RZ, R18, R13 ;  /* 0x00000012ff127219 */ /* 0x001fe4000001140d */
[----:B-1----:R-:W-:-:S04]  /*1200*/  SHF.L.U32 R15, R12, R15, RZ ;  /* 0x0000000f0c0f7219 */ /* 0x002fc800000006ff */
        /* <DEDUP_REMOVED lines=9> */
[----:B------:R-:W1:Y:S01]  /*12a0*/  LDS R15, [R11] ;  /* 0x000000000b0f7984 */ /* 0x000e620000000800 */
[----:B0-----:R-:W-:Y:S02]  /*12b0*/  SHF.R.S32.HI R16, RZ, R16, R13 ;  /* 0x00000010ff107219 */ /* 0x001fe4000001140d */
[----:B-1----:R-:W-:-:S04]  /*12c0*/  SHF.L.U32 R15, R12, R15, RZ ;  /* 0x0000000f0c0f7219 */ /* 0x002fc800000006ff */
[----:B------:R-:W-:-:S05]  /*12d0*/  LOP3.LUT R20, R16, R15, RZ, 0x30, !PT ;  /* 0x0000000f10147212 */ /* 0x000fca00078e30ff */
[----:B------:R-:W-:Y:S04]  /*12e0*/  STS [R9], R20 ;  /* 0x0000001409007388 */ /* 0x000fe80000000800 */
[----:B------:R-:W0:Y:S04]  /*12f0*/  LDS R13, [R11] ;  /* 0x000000000b0d7984 */ /* 0x000e280000000800 */
[----:B------:R-:W1:Y:S01]  /*1300*/  LDS R15, [R11+-0x4] ;  /* 0xfffffc000b0f7984 */ /* 0x000e620000000800 */
[----:B0-----:R-:W-:Y:S02]  /*1310*/  SHF.R.S32.HI R13, RZ, R13, R16 ;  /* 0x0000000dff0d7219 */ /* 0x001fe40000011410 */
[----:B-1----:R-:W-:-:S04]  /*1320*/  SHF.L.U32 R16, R12, R15, RZ ;  /* 0x0000000f0c107219 */ /* 0x002fc800000006ff */
[----:B------:R-:W-:-:S05]  /*1330*/  LOP3.LUT R16, R13, R16, RZ, 0x30, !PT ;  /* 0x000000100d107212 */ /* 0x000fca00078e30ff */
[----:B------:R-:W-:Y:S04]  /*1340*/  STS [R9+-0x4], R16 ;  /* 0xfffffc1009007388 */ /* 0x000fe80000000800 */
[----:B------:R-:W0:Y:S04]  /*1350*/  LDS R18, [R11+-0x4] ;  /* 0xfffffc000b127984 */ /* 0x000e280000000800 */
        /* <DEDUP_REMOVED lines=16> */
[----:B------:R0:W-:Y:S04]  /*1460*/  STS [R9+-0x10], R12 ;  /* 0xfffff00c09007388 */ /* 0x0001e80000000800 */
[----:B------:R1:W2:Y:S01]  /*1470*/  LDS R16, [R11+-0x10] ;  /* 0xfffff0000b107984 */ /* 0x0002a20000000800 */
[----:B0-----:R-:W-:Y:S02]  /*1480*/  VIADD R9, R9, 0xffffffe0 ;  /* 0xffffffe009097836 */ /* 0x001fe40000000000 */
[----:B-1----:R-:W-:Y:S01]  /*1490*/  VIADD R11, R11, 0xffffffe0 ;  /* 0xffffffe00b0b7836 */ /* 0x002fe20000000000 */
[----:B--2---:R-:W-:Y:S01]  /*14a0*/  SHF.R.S32.HI R13, RZ, R16, R13 ;  /* 0x00000010ff0d7219 */ /* 0x004fe2000001140d */
[----:B------:R-:W-:Y:S06]  /*14b0*/  @P0 BRA `(.L_x_700) ;  /* 0xfffffffc00240947 */ /* 0x000fec000383ffff */
.L_x_699:
[----:B------:R-:W0:Y:S02]  /*14c0*/  LDCU UR9, c[0x0][0x380] ;  /* 0x00007000ff0977ac */ /* 0x000e240008000800 */
[----:B0-----:R-:W-:-:S04]  /*14d0*/  ULOP3.LUT UR9, UR9, 0x7, URZ, 0xc0, !UPT ;  /* 0x0000000709097892 */ /* 0x001fc8000f8ec0ff */
[----:B------:R-:W-:-:S09]  /*14e0*/  UISETP.NE.AND UP0, UPT, UR9, URZ, UPT ;  /* 0x000000ff0900728c */ /* 0x000fd2000bf05270 */
[----:B------:R-:W-:Y:S05]  /*14f0*/  BRA.U !UP0, `(.L_x_701) ;  /* 0x0000000108f47547 */ /* 0x000fea000b800000 */
[----:B------:R-:W-:Y:S01]  /*1500*/  UIADD3 UR9, UPT, UPT, UR9, -0x1, URZ ;  /* 0xffffffff09097890 */ /* 0x000fe2000fffe0ff */
[----:B------:R-:W-:-:S03]  /*1510*/  LOP3.LUT P0, R17, R14, 0x3, RZ, 0xc0, !PT ;  /* 0x000000030e117812 */ /* 0x000fc6000780c0ff */
[----:B------:R-:W-:-:S09]  /*1520*/  UISETP.GE.U32.AND UP0, UPT, UR9, 0x3, UPT ;  /* 0x000000030900788c */ /* 0x000fd2000bf06070 */
[----:B------:R-:W-:Y:S05]  /*1530*/  BRA.U !UP0, `(.L_x_702) ;  /* 0x0000000108707547 */ /* 0x000fea000b800000 */
[----:B------:R-:W-:Y:S01]  /*1540*/  IMAD R9, R7, 0x4, R4 ;  /* 0x0000000407097824 */ /* 0x000fe200078e0204 */
[----:B------:R-:W-:-:S04]  /*1550*/  MOV R10, 0xffffffff ;  /* 0xffffffff000a7802 */ /* 0x000fc80000000f00 */
[----:B------:R-:W1:Y:S02]  /*1560*/  LDS R11, [R9+-0x4] ;  /* 0xfffffc00090b7984 */ /* 0x000e640000000800 */
[----:B-1----:R-:W-:Y:S01]  /*1570*/  SHF.L.U32 R12, R10, R11, RZ ;  /* 0x0000000b0a0c7219 */ /* 0x002fe200000006ff */
[C---:B------:R-:W-:Y:S02]  /*1580*/  IMAD R11, R7.reuse, 0x4, R0 ;  /* 0x00000004070b7824 */ /* 0x040fe400078e0200 */
[----:B------:R-:W-:Y:S01]  /*1590*/  VIADD R7, R7, 0xfffffffc ;  /* 0xfffffffc07077836 */ /* 0x000fe20000000000 */
        /* <DEDUP_REMOVED lines=20> */
[----:B------:R-:W0:Y:S02]  /*16e0*/  LDS R13, [R9+-0x10] ;  /* 0xfffff000090d7984 */ /* 0x000e240000000800 */
[----:B0-----:R-:W-:-:S07]  /*16f0*/  SHF.R.S32.HI R13, RZ, R13, R12 ;  /* 0x0000000dff0d7219 */ /* 0x001fce000001140c */
.L_x_702:
[----:B------:R-:W-:Y:S05]  /*1700*/  @!P0 BRA `(.L_x_701) ;  /* 0x0000000000708947 */ /* 0x000fea0003800000 */
[----:B------:R-:W-:Y:S02]  /*1710*/  ISETP.NE.AND P0, PT, R17, 0x1, PT ;  /* 0x000000011100780c */ /* 0x000fe40003f05270 */
[----:B------:R-:W-:-:S04]  /*1720*/  LOP3.LUT R9, R14, 0x1, RZ, 0xc0, !PT ;  /* 0x000000010e097812 */ /* 0x000fc800078ec0ff */
[----:B------:R-:W-:-:S07]  /*1730*/  ISETP.NE.U32.AND P1, PT, R9, 0x1, PT ;  /* 0x000000010900780c */ /* 0x000fce0003f25070 */
[----:B------:R-:W-:Y:S06]  /*1740*/  @!P0 BRA `(.L_x_703) ;  /* 0x0000000000408947 */ /* 0x000fec0003800000 */
[C---:B------:R-:W-:Y:S02]  /*1750*/  IMAD R11, R7.reuse, 0x4, R4 ;  /* 0x00000004070b7824 */ /* 0x040fe400078e0204 */
[----:B------:R-:W-:Y:S02]  /*1760*/  IMAD.MOV.U32 R16, RZ, RZ, -0x1 ;  /* 0xffffffffff107424 */ /* 0x000fe400078e00ff */
[C---:B-1----:R-:W-:Y:S01]  /*1770*/  IMAD R15, R7.reuse, 0x4, R0 ;  /* 0x00000004070f7824 */ /* 0x042fe200078e0200 */
[----:B------:R-:W0:Y:S01]  /*1780*/  LDS R9, [R11+-0x4] ;  /* 0xfffffc000b097984 */ /* 0x000e220000000800 */
[----:B------:R-:W-:Y:S02]  /*1790*/  IADD3 R7, PT, PT, R7, -0x2, RZ ;  /* 0xfffffffe07077810 */ /* 0x000fe40007ffe0ff */
[----:B0-----:R-:W-:-:S04]  /*17a0*/  SHF.L.U32 R10, R16, R9, RZ ;  /* 0x00000009100a7219 */ /* 0x001fc800000006ff */
        /* <DEDUP_REMOVED lines=10> */
.L_x_703:
[----:B------:R-:W-:Y:S05]  /*1850*/  @P1 BRA `(.L_x_701) ;  /* 0x00000000001c1947 */ /* 0x000fea0003800000 */
[C---:B------:R-:W-:Y:S02]  /*1860*/  IMAD R9, R7.reuse, 0x4, R4 ;  /* 0x0000000407097824 */ /* 0x040fe400078e0204 */
[----:B------:R-:W-:Y:S02]  /*1870*/  IMAD.MOV.U32 R10, RZ, RZ, -0x1 ;  /* 0xffffffffff0a7424 */ /* 0x000fe400078e00ff */
[----:B------:R-:W-:Y:S02]  /*1880*/  IMAD R7, R7, 0x4, R0 ;  /* 0x0000000407077824 */ /* 0x000fe400078e0200 */
[----:B------:R-:W0:Y:S02]  /*1890*/  LDS R9, [R9+-0x4] ;  /* 0xfffffc0009097984 */ /* 0x000e240000000800 */
[----:B0-----:R-:W-:-:S04]  /*18a0*/  SHF.L.U32 R10, R10, R9, RZ ;  /* 0x000000090a0a7219 */ /* 0x001fc800000006ff */
[----:B------:R-:W-:-:S05]  /*18b0*/  LOP3.LUT R10, R13, R10, RZ, 0x30, !PT ;  /* 0x0000000a0d0a7212 */ /* 0x000fca00078e30ff */
[----:B------:R0:W-:Y:S02]  /*18c0*/  STS [R7+-0x4], R10 ;  /* 0xfffffc0a07007388 */ /* 0x0001e40000000800 */
.L_x_701:
[----:B------:R-:W0:Y:S01]  /*18d0*/  LDCU UR9, c[0x0][0x390] ;  /* 0x00007200ff0977ac */ /* 0x000e220008000800 */
[----:B------:R-:W1:Y:S01]  /*18e0*/  LDC R9, c[0x0][0x390] ;  /* 0x0000e400ff097b82 */ /* 0x000e620000000800 */
[----:B------:R-:W-:Y:S01]  /*18f0*/  BSSY.RECONVERGENT B0, `(.L_x_704) ;  /* 0x00000b1000007945 */ /* 0x000fe20003800200 */
[----:B------:R-:W-:Y:S02]  /*1900*/  IMAD.MOV.U32 R11, RZ, RZ, RZ ;  /* 0x000000ffff0b7224 */ /* 0x000fe400078e00ff */
[----:B0-----:R-:W-:-:S04]  /*1910*/  IMAD.U32 R7, RZ, RZ, UR9 ;  /* 0x00000009ff077e24 */ /* 0x001fc8000f8e00ff */
[----:B------:R-:W-:Y:S01]  /*1920*/  IMAD R10, R7, 0x4, R0 ;  /* 0x00000004070a7824 */ /* 0x000fe200078e0200 */
[----:B-1----:R-:W-:-:S05]  /*1930*/  LEA R12, R9, R4, 0x2 ;  /* 0x00000004090c7211 */ /* 0x002fca00078e10ff */
[----:B------:R-:W0:Y:S04]  /*1940*/  LDS R10, [R10] ;  /* 0x000000000a0a7984 */ /* 0x000e280000000800 */
[----:B------:R1:W2:Y:S01]  /*1950*/  LDS R9, [R12] ;  /* 0x000000000c097984 */ /* 0x0002a20000000800 */
[----:B0-----:R-:W-:-:S13]  /*1960*/  ISETP.NE.AND P0, PT, R10, RZ, PT ;  /* 0x000000ff0a00720c */ /* 0x001fda0003f05270 */
[----:B-12---:R-:W-:Y:S05]  /*1970*/  @!P0 BRA `(.L_x_705) ;  /* 0x0000000800a08947 */ /* 0x006fea0003800000 */
[----:B------:R-:W-:Y:S01]  /*1980*/  BSSY.RECONVERGENT B1, `(.L_x_706) ;  /* 0x0000009000017945 */ /* 0x000fe20003800200 */
[----:B------:R-:W-:Y:S02]  /*1990*/  IMAD.MOV.U32 R11, RZ, RZ, R9 ;  /* 0x000000ffff0b7224 */ /* 0x000fe400078e0009 */
[----:B------:R-:W-:-:S07]  /*19a0*/  IMAD.MOV.U32 R12, RZ, RZ, R10 ;  /* 0x000000ffff0c7224 */ /* 0x000fce00078e000a */
.L_x_707:
[----:B------:R-:W-:Y:S02]  /*19b0*/  LOP3.LUT R13, R12, 0x1, RZ, 0xc0, !PT ;  /* 0x000000010c0d7812 */ /* 0x000fe400078ec0ff */
[----:B------:R-:W-:Y:S02]  /*19c0*/  SHF.R.S32.HI R12, RZ, 0x1, R12 ;  /* 0x00000001ff0c7819 */ /* 0x000fe4000001140c */
[----:B------:R-:W-:Y:S01]  /*19d0*/  ISETP.NE.U32.AND P0, PT, R13, 0x1, PT ;  /* 0x000000010d00780c */ /* 0x000fe20003f05070 */
[----:B------:R-:W-:Y:S02]  /*19e0*/  IMAD.MOV.U32 R13, RZ, RZ, R11 ;  /* 0x000000ffff0d7224 */ /* 0x000fe400078e000b */
[----:B------:R-:W-:-:S10]  /*19f0*/  VIADD R11, R11, 0xffffffff ;  /* 0xffffffff0b0b7836 */ /* 0x000fd40000000000 */
[----:B------:R-:W-:Y:S05]  /*1a00*/  @P0 BRA `(.L_x_707) ;  /* 0xfffffffc00e80947 */ /* 0x000fea000383ffff */
[----:B------:R-:W-:Y:S05]  /*1a10*/  BSYNC.RECONVERGENT B1 ;  /* 0x0000000000017941 */ /* 0x000fea0003800200 */
.L_x_706:
[----:B------:R-:W-:Y:S02]  /*1a20*/  ISETP.NE.AND P0, PT, R7, RZ, PT ;  /* 0x000000ff0700720c */ /* 0x000fe40003f05270 */
[----:B------:R-:W-:-:S11]  /*1a30*/  MOV R18, R12 ;  /* 0x0000000c00127202 */ /* 0x000fd60000000f00 */
[----:B------:R0:W1:Y:S01]  /*1a40*/  @P0 LDS R18, [R0] ;  /* 0x0000000000120984 */ /* 0x0000620000000800 */
[----:B------:R-:W-:-:S13]  /*1a50*/  ISETP.GT.AND P0, PT, R14, 0x1, PT ;  /* 0x000000010e00780c */ /* 0x000fda0003f04270 */
[----:B0-----:R-:W-:Y:S05]  /*1a60*/  @!P0 BRA `(.L_x_708) ;  /* 0x00000008004c8947 */ /* 0x001fea0003800000 */
[----:B------:R-:W-:Y:S01]  /*1a70*/  VIADD R14, R14, 0xfffffffe ;  /* 0xfffffffe0e0e7836 */ /* 0x000fe20000000000 */
[----:B------:R-:W-:Y:S01]  /*1a80*/  UISETP.NE.AND UP0, UPT, UR10, URZ, UPT ;  /* 0x000000ff0a00728c */ /* 0x000fe2000bf05270 */
[----:B------:R-:W-:-:S03]  /*1a90*/  IMAD.MOV.U32 R15, RZ, RZ, 0x1 ;  /* 0x00000001ff0f7424 */ /* 0x000fc600078e00ff */
[----:B------:R-:W-:-:S13]  /*1aa0*/  ISETP.GE.U32.AND P0, PT, R14, 0x7, PT ;  /* 0x000000070e00780c */ /* 0x000fda0003f06070 */
[----:B------:R-:W-:Y:S05]  /*1ab0*/  @!P0 BRA `(.L_x_709) ;  /* 0x0000000400208947 */ /* 0x000fea0003800000 */
[----:B------:R-:W-:Y:S01]  /*1ac0*/  IMAD.MOV.U32 R15, RZ, RZ, 0x1 ;  /* 0x00000001ff0f7424 */ /* 0x000fe200078e00ff */
[----:B------:R-:W0:Y:S01]  /*1ad0*/  LDCU UR9, c[0x0][0x390] ;  /* 0x00007200ff0977ac */ /* 0x000e220008000800 */
[----:B------:R-:W-:-:S05]  /*1ae0*/  NOP ;  /* 0x0000000000007918 */ /* 0x000fca0000000000 */
.L_x_710:
[----:B0-----:R-:W-:Y:S01]  /*1af0*/  IMAD.U32 R7, RZ, RZ, UR9 ;  /* 0x00000009ff077e24 */ /* 0x001fe2000f8e00ff */
[C---:B------:R-:W-:Y:S01]  /*1b00*/  IADD3 R14, PT, PT, R15.reuse, 0x1, RZ ;  /* 0x000000010f0e7810 */ /* 0x040fe20007ffe0ff */
[--C-:B------:R-:W-:Y:S01]  /*1b10*/  IMAD.MOV.U32 R17, RZ, RZ, R11.reuse ;  /* 0x000000ffff117224 */ /* 0x100fe200078e000b */
[----:B------:R-:W-:Y:S01]  /*1b20*/  MOV R23, R12 ;  /* 0x0000000c00177202 */ /* 0x000fe20000000f00 */
[C---:B------:R-:W-:Y:S01]  /*1b30*/  IMAD R16, R15.reuse, 0x4, R4 ;  /* 0x000000040f107824 */ /* 0x040fe200078e0204 */
[CC--:B------:R-:W-:Y:S01]  /*1b40*/  ISETP.NE.AND P0, PT, R15.reuse, R7.reuse, PT ;  /* 0x000000070f00720c */ /* 0x0c0fe20003f05270 */
[C---:B------:R-:W-:Y:S01]  /*1b50*/  VIADD R20, R15.reuse, 0x2 ;  /* 0x000000020f147836 */ /* 0x040fe20000000000 */
[-C--:B------:R-:W-:Y:S01]  /*1b60*/  ISETP.NE.AND P1, PT, R14, R7.reuse, PT ;  /* 0x000000070e00720c */ /* 0x080fe20003f25270 */
[----:B------:R-:W-:Y:S02]  /*1b70*/  IMAD R14, R15, 0x4, R0 ;  /* 0x000000040f0e7824 */ /* 0x000fe400078e0200 */
[----:B------:R-:W-:Y:S01]  /*1b80*/  IMAD.MOV.U32 R24, RZ, RZ, R11 ;  /* 0x000000ffff187224 */ /* 0x000fe200078e000b */
[----:B------:R-:W-:Y:S01]  /*1b90*/  ISETP.NE.AND P2, PT, R20, R7, PT ;  /* 0x000000071400720c */ /* 0x000fe20003f45270 */
[----:B------:R-:W-:-:S02]  /*1ba0*/  IMAD.MOV.U32 R22, RZ, RZ, R12 ;  /* 0x000000ffff167224 */ /* 0x000fc400078e000c */
[--C-:B------:R-:W-:Y:S02]  /*1bb0*/  IMAD.MOV.U32 R21, RZ, RZ, R11.reuse ;  /* 0x000000ffff157224 */ /* 0x100fe400078e000b */
[C---:B------:R-:W-:Y:S02]  /*1bc0*/  VIADD R20, R15.reuse, 0x3 ;  /* 0x000000030f147836 */ /* 0x040fe40000000000 */
[----:B------:R-:W1:Y:S01]  /*1bd0*/  @P0 LDS R17, [R16] ;  /* 0x0000000010110984 */ /* 0x000e620000000800 */
[----:B------:R-:W-:Y:S02]  /*1be0*/  IMAD.MOV.U32 R19, RZ, RZ, R11 ;  /* 0x000000ffff137224 */ /* 0x000fe400078e000b */
[----:B------:R-:W-:Y:S01]  /*1bf0*/  VIADD R26, R15, 0x4 ;  /* 0x000000040f1a7836 */ /* 0x000fe20000000000 */
[----:B------:R-:W0:Y:S04]  /*1c00*/  @P0 LDS R23, [R14] ;  /* 0x000000000e170984 */ /* 0x000e280000000800 */
[----:B------:R-:W2:Y:S04]  /*1c10*/  @P1 LDS R24, [R16+0x4] ;  /* 0x0000040010181984 */ /* 0x000ea80000000800 */
[----:B------:R-:W3:Y:S01]  /*1c20*/  @P1 LDS R22, [R14+0x4] ;  /* 0x000004000e161984 */ /* 0x000ee20000000800 */
[----:B------:R-:W-:-:S02]  /*1c30*/  ISETP.NE.AND P1, PT, R20, R7, PT ;  /* 0x000000071400720c */ /* 0x000fc40003f25270 */
[----:B------:R-:W-:Y:S01]  /*1c40*/  MOV R20, R12 ;  /* 0x0000000c00147202 */ /* 0x000fe20000000f00 */
[----:B------:R-:W4:Y:S05]  /*1c50*/  @P2 LDS R21, [R16+0x8] ;  /* 0x0000080010152984 */ /* 0x000f2a0000000800 */
[----:B------:R-:W5:Y:S01]  /*1c60*/  @P2 LDS R20, [R14+0x8] ;  /* 0x000008000e142984 */ /* 0x000f620000000800 */
[----:B------:R-:W-:Y:S01]  /*1c70*/  ISETP.NE.AND P2, PT, R26, R7, PT ;  /* 0x000000071a00720c */ /* 0x000fe20003f45270 */
[----:B------:R-:W-:-:S03]  /*1c80*/  IMAD.MOV.U32 R26, RZ, RZ, R12 ;  /* 0x000000ffff1a7224 */ /* 0x000fc600078e000c */
[----:B------:R-:W5:Y:S01]  /*1c90*/  @P1 LDS R19, [R16+0xc] ;  /* 0x00000c0010131984 */ /* 0x000f620000000800 */
[----:B-1----:R-:W-:Y:S02]  /*1ca0*/  SHF.L.U32 R18, R18, R17, RZ ;  /* 0x0000001112127219 */ /* 0x002fe400000006ff */
[----:B------:R-:W-:-:S03]  /*1cb0*/  MOV R17, R12 ;  /* 0x0000000c00117202 */ /* 0x000fc60000000f00 */
[----:B0-----:R-:W-:Y:S02]  /*1cc0*/  IMAD.IADD R23, R18, 0x1, R23 ;  /* 0x0000000112177824 */ /* 0x001fe400078e0217 */
[----:B------:R-:W-:Y:S01]  /*1cd0*/  VIADD R18, R15, 0x5 ;  /* 0x000000050f127836 */ /* 0x000fe20000000000 */
[----:B------:R-:W0:Y:S02]  /*1ce0*/  @P1 LDS R17, [R14+0xc] ;  /* 0x00000c000e111984 */ /* 0x000e240000000800 */
[----:B--2---:R-:W-:Y:S01]  /*1cf0*/  SHF.L.U32 R23, R23, R24, RZ ;  /* 0x0000001817177219 */ /* 0x004fe200000006ff */
[----:B------:R-:W-:Y:S01]  /*1d00*/  VIADD R24, R15, 0x6 ;  /* 0x000000060f187836 */ /* 0x000fe20000000000 */
[-C--:B------:R-:W-:Y:S01]  /*1d10*/  ISETP.NE.AND P0, PT, R18, R7.reuse, PT ;  /* 0x000000071200720c */ /* 0x080fe20003f05270 */
[----:B------:R-:W-:Y:S02]  /*1d20*/  IMAD.MOV.U32 R18, RZ, RZ, R11 ;  /* 0x000000ffff127224 */ /* 0x000fe400078e000b */
[----:B---3--:R-:W-:Y:S01]  /*1d30*/  IMAD.IADD R22, R23, 0x1, R22 ;  /* 0x0000000117167824 */ /* 0x008fe200078e0216 */
[----:B------:R-:W-:Y:S01]  /*1d40*/  ISETP.NE.AND P1, PT, R24, R7, PT ;  /* 0x000000071800720c */ /* 0x000fe20003f25270 */
[----:B------:R-:W-:-:S02]  /*1d50*/  IMAD.MOV.U32 R23, RZ, RZ, R12 ;  /* 0x000000ffff177224 */ /* 0x000fc400078e000c */
[----:B------:R-:W1:Y:S01]  /*1d60*/  @P2 LDS R18, [R16+0x10] ;  /* 0x0000100010122984 */ /* 0x000e620000000800 */
[----:B----4-:R-:W-:Y:S01]  /*1d70*/  SHF.L.U32 R25, R22, R21, RZ ;  /* 0x0000001516197219 */ /* 0x010fe200000006ff */
[----:B------:R-:W-:Y:S01]  /*1d80*/  IMAD.MOV.U32 R24, RZ, RZ, R12 ;  /* 0x000000ffff187224 */ /* 0x000fe200078e000c */
[----:B------:R-:W-:Y:S01]  /*1d90*/  MOV R21, R11 ;  /* 0x0000000b00157202 */ /* 0x000fe20000000f00 */
[----:B------:R-:W2:Y:S01]  /*1da0*/  @P2 LDS R23, [R14+0x10] ;  /* 0x000010000e172984 */ /* 0x000ea20000000800 */
[----:B------:R-:W-:Y:S02]  /*1db0*/  VIADD R22, R15, 0x7 ;  /* 0x000000070f167836 */ /* 0x000fe40000000000 */
[----:B-----5:R-:W-:Y:S01]  /*1dc0*/  IMAD.IADD R28, R25, 0x1, R20 ;  /* 0x00000001191c7824 */ /* 0x020fe200078e0214 */
[----:B------:R-:W-:Y:S01]  /*1dd0*/  @P0 LDS R24, [R14+0x14] ;  /* 0x000014000e180984 */ /* 0x000fe20000000800 */
[----:B------:R-:W-:Y:S01]  /*1de0*/  IMAD.MOV.U32 R20, RZ, RZ, R11 ;  /* 0x000000ffff147224 */ /* 0x000fe200078e000b */
[----:B------:R-:W-:Y:S01]  /*1df0*/  ISETP.NE.AND P2, PT, R22, R7, PT ;  /* 0x000000071600720c */ /* 0x000fe20003f45270 */
[----:B------:R-:W-:Y:S01]  /*1e00*/  IMAD.MOV.U32 R25, RZ, RZ, R12 ;  /* 0x000000ffff197224 */ /* 0x000fe200078e000c */
[----:B------:R-:W3:Y:S01]  /*1e10*/  @P0 LDS R21, [R16+0x14] ;  /* 0x0000140010150984 */ /* 0x000ee20000000800 */
[----:B------:R-:W-:Y:S01]  /*1e20*/  SHF.L.U32 R28, R28, R19, RZ ;  /* 0x000000131c1c7219 */ /* 0x000fe200000006ff */
[----:B------:R-:W-:Y:S01]  /*1e30*/  VIADD R15, R15, 0x8 ;  /* 0x000000080f0f7836 */ /* 0x000fe20000000000 */
[----:B------:R-:W-:Y:S01]  /*1e40*/  MOV R19, R11 ;  /* 0x0000000b00137202 */ /* 0x000fe20000000f00 */
[----:B------:R-:W4:Y:S01]  /*1e50*/  @P1 LDS R20, [R16+0x18] ;  /* 0x0000180010141984 */ /* 0x000f220000000800 */
[----:B------:R-:W-:-:S03]  /*1e60*/  ISETP.NE.AND P0, PT, R22, UR8, PT ;  /* 0x0000000816007c0c */ /* 0x000fc6000bf05270 */
[----:B------:R-:W5:Y:S04]  /*1e70*/  @P1 LDS R25, [R14+0x18] ;  /* 0x000018000e191984 */ /* 0x000f680000000800 */
[----:B------:R-:W5:Y:S04]  /*1e80*/  @P2 LDS R19, [R16+0x1c] ;  /* 0x00001c0010132984 */ /* 0x000f680000000800 */
[----:B------:R-:W5:Y:S01]  /*1e90*/  @P2 LDS R26, [R14+0x1c] ;  /* 0x00001c000e1a2984 */ /* 0x000f620000000800 */
[----:B0-----:R-:W-:-:S05]  /*1ea0*/  IMAD.IADD R17, R28, 0x1, R17 ;  /* 0x000000011c117824 */ /* 0x001fca00078e0211 */
[----:B-1----:R-:W-:-:S05]  /*1eb0*/  SHF.L.U32 R18, R17, R18, RZ ;  /* 0x0000001211127219 */ /* 0x002fca00000006ff */
[----:B--2---:R-:W-:-:S05]  /*1ec0*/  IMAD.IADD R18, R18, 0x1, R23 ;  /* 0x0000000112127824 */ /* 0x004fca00078e0217 */
[----:B---3--:R-:W-:-:S04]  /*1ed0*/  SHF.L.U32 R17, R18, R21, RZ ;  /* 0x0000001512117219 */ /* 0x008fc800000006ff */
[----:B------:R-:W-:-:S04]  /*1ee0*/  IADD3 R17, PT, PT, R17, R24, RZ ;  /* 0x0000001811117210 */ /* 0x000fc80007ffe0ff */
[----:B----4-:R-:W-:-:S05]  /*1ef0*/  SHF.L.U32 R18, R17, R20, RZ ;  /* 0x0000001411127219 */ /* 0x010fca00000006ff */
[----:B-----5:R-:W-:-:S05]  /*1f00*/  IMAD.IADD R18, R18, 0x1, R25 ;  /* 0x0000000112127824 */ /* 0x020fca00078e0219 */
[----:B------:R-:W-:-:S05]  /*1f10*/  SHF.L.U32 R17, R18, R19, RZ ;  /* 0x0000001312117219 */ /* 0x000fca00000006ff */
[----:B------:R-:W-:Y:S01]  /*1f20*/  IMAD.IADD R18, R17, 0x1, R26 ;  /* 0x0000000111127824 */ /* 0x000fe200078e021a */
[----:B------:R-:W-:Y:S06]  /*1f30*/  @P0 BRA `(.L_x_710) ;  /* 0xfffffff800ec0947 */ /* 0x000fec000383ffff */
.L_x_709:
[----:B------:R-:W-:Y:S05]  /*1f40*/  BRA.U !UP0, `(.L_x_708) ;  /* 0x0000000508147547 */ /* 0x000fea000b800000 */
[----:B------:R-:W-:Y:S02]  /*1f50*/  UISETP.GE.U32.AND UP0, UPT, UR4, 0x3, UPT ;  /* 0x000000030400788c */ /* 0x000fe4000bf06070 */
[----:B------:R-:W-:-:S07]  /*1f60*/  UISETP.NE.AND UP1, UPT, UR5, URZ, UPT ;  /* 0x000000ff0500728c */ /* 0x000fce000bf25270 */
[----:B------:R-:W-:Y:S05]  /*1f70*/  BRA.U !UP0, `(.L_x_711) ;  /* 0x0000000108887547 */ /* 0x000fea000b800000 */
[C---:B------:R-:W-:Y:S01]  /*1f80*/  ISETP.NE.AND P0, PT, R15.reuse, R7, PT ;  /* 0x000000070f00720c */ /* 0x040fe20003f05270 */
[C---:B------:R-:W-:Y:S01]  /*1f90*/  VIADD R14, R15.reuse, 0x1 ;  /* 0x000000010f0e7836 */ /* 0x040fe20000000000 */
[C---:B------:R-:W-:Y:S01]  /*1fa0*/  LEA R24, R15.reuse, R4, 0x2 ;  /* 0x000000040f187211 */ /* 0x040fe200078e10ff */
[----:B------:R-:W-:Y:S01]  /*1fb0*/  IMAD.MOV.U32 R19, RZ, RZ, R11 ;  /* 0x000000ffff137224 */ /* 0x000fe200078e000b */
[----:B------:R-:W-:Y:S01]  /*1fc0*/  MOV R21, R11 ;  /* 0x0000000b00157202 */ /* 0x000fe20000000f00 */
[----:B------:R-:W-:Y:S01]  /*1fd0*/  IMAD.MOV.U32 R20, RZ, RZ, R12 ;  /* 0x000000ffff147224 */ /* 0x000fe200078e000c */
[----:B------:R-:W-:Y:S01]  /*1fe0*/  ISETP.NE.AND P1, PT, R14, R7, PT ;  /* 0x000000070e00720c */ /* 0x000fe20003f25270 */
[C---:B------:R-:W-:Y:S01]  /*1ff0*/  IMAD R25, R15.reuse, 0x4, R0 ;  /* 0x000000040f197824 */ /* 0x040fe200078e0200 */
[----:B------:R-:W-:Y:S01]  /*2000*/  MOV R16, R11 ;  /* 0x0000000b00107202 */ /* 0x000fe20000000f00 */
[----:B------:R-:W-:Y:S02]  /*2010*/  VIADD R14, R15, 0x2 ;  /* 0x000000020f0e7836 */ /* 0x000fe40000000000 */
[----:B------:R-:W-:-:S02]  /*2020*/  IMAD.MOV.U32 R22, RZ, RZ, R12 ;  /* 0x000000ffff167224 */ /* 0x000fc400078e000c */
[----:B------:R-:W1:Y:S01]  /*2030*/  @P0 LDS R19, [R24] ;  /* 0x0000000018130984 */ /* 0x000e620000000800 */
[-C--:B------:R-:W-:Y:S01]  /*2040*/  ISETP.NE.AND P2, PT, R14, R7.reuse, PT ;  /* 0x000000070e00720c */ /* 0x080fe20003f45270 */
[C---:B------:R-:W-:Y:S01]  /*2050*/  VIADD R14, R15.reuse, 0x3 ;  /* 0x000000030f0e7836 */ /* 0x040fe20000000000 */
[----:B------:R-:W-:Y:S01]  /*2060*/  IADD3 R15, PT, PT, R15, 0x4, RZ ;  /* 0x000000040f0f7810 */ /* 0x000fe20007ffe0ff */
[----:B------:R-:W0:Y:S01]  /*2070*/  @P0 LDS R20, [R25] ;  /* 0x0000000019140984 */ /* 0x000e220000000800 */
[----:B------:R-:W-:Y:S02]  /*2080*/  IMAD.MOV.U32 R23, RZ, RZ, R11 ;  /* 0x000000ffff177224 */ /* 0x000fe400078e000b */
[----:B------:R-:W-:Y:S01]  /*2090*/  ISETP.NE.AND P0, PT, R14, R7, PT ;  /* 0x000000070e00720c */ /* 0x000fe20003f05270 */
[----:B------:R-:W2:Y:S01]  /*20a0*/  @P1 LDS R21, [R24+0x4] ;  /* 0x0000040018151984 */ /* 0x000ea20000000800 */
[--C-:B------:R-:W-:Y:S02]  /*20b0*/  IMAD.MOV.U32 R17, RZ, RZ, R12.reuse ;  /* 0x000000ffff117224 */ /* 0x100fe400078e000c */
[----:B------:R-:W-:Y:S01]  /*20c0*/  IMAD.MOV.U32 R14, RZ, RZ, R12 ;  /* 0x000000ffff0e7224 */ /* 0x000fe200078e000c */
[----:B------:R-:W3:Y:S04]  /*20d0*/  @P1 LDS R22, [R25+0x4] ;  /* 0x0000040019161984 */ /* 0x000ee80000000800 */
[----:B------:R-:W4:Y:S04]  /*20e0*/  @P2 LDS R23, [R24+0x8] ;  /* 0x0000080018172984 */ /* 0x000f280000000800 */
[----:B------:R-:W5:Y:S04]  /*20f0*/  @P2 LDS R17, [R25+0x8] ;  /* 0x0000080019112984 */ /* 0x000f680000000800 */
[----:B------:R-:W5:Y:S04]  /*2100*/  @P0 LDS R16, [R24+0xc] ;  /* 0x00000c0018100984 */ /* 0x000f680000000800 */
[----:B------:R-:W5:Y:S01]  /*2110*/  @P0 LDS R14, [R25+0xc] ;  /* 0x00000c00190e0984 */ /* 0x000f620000000800 */
[----:B-1----:R-:W-:-:S05]  /*2120*/  SHF.L.U32 R19, R18, R19, RZ ;  /* 0x0000001312137219 */ /* 0x002fca00000006ff */
[----:B0-----:R-:W-:-:S05]  /*2130*/  IMAD.IADD R18, R19, 0x1, R20 ;  /* 0x0000000113127824 */ /* 0x001fca00078e0214 */
[----:B--2---:R-:W-:-:S05]  /*2140*/  SHF.L.U32 R19, R18, R21, RZ ;  /* 0x0000001512137219 */ /* 0x004fca00000006ff */
[----:B---3--:R-:W-:-:S05]  /*2150*/  IMAD.IADD R18, R19, 0x1, R22 ;  /* 0x0000000113127824 */ /* 0x008fca00078e0216 */
[----:B----4-:R-:W-:-:S05]  /*2160*/  SHF.L.U32 R18, R18, R23, RZ ;  /* 0x0000001712127219 */ /* 0x010fca00000006ff */
[----:B-----5:R-:W-:-:S05]  /*2170*/  IMAD.IADD R17, R18, 0x1, R17 ;  /* 0x0000000112117824 */ /* 0x020fca00078e0211 */
[----:B------:R-:W-:-:S05]  /*2180*/  SHF.L.U32 R17, R17, R16, RZ ;  /* 0x0000001011117219 */ /* 0x000fca00000006ff */
[----:B------:R-:W-:-:S07]  /*2190*/  IMAD.IADD R18, R17, 0x1, R14 ;  /* 0x0000000111127824 */ /* 0x000fce00078e020e */
.L_x_711:
[----:B------:R-:W-:Y:S05]  /*21a0*/  BRA.U !UP1, `(.L_x_708) ;  /* 0x00000001097c7547 */ /* 0x000fea000b800000 */
[----:B------:R-:W-:Y:S02]  /*21b0*/  UISETP.NE.AND UP0, UPT, UR7, URZ, UPT ;  /* 0x000000ff0700728c */ /* 0x000fe4000bf05270 */
[----:B------:R-:W-:-:S07]  /*21c0*/  UISETP.NE.AND UP1, UPT, UR6, URZ, UPT ;  /* 0x000000ff0600728c */ /* 0x000fce000bf25270 */
[----:B------:R-:W-:Y:S05]  /*21d0*/  BRA.U !UP0, `(.L_x_712) ;  /* 0x0000000108507547 */ /* 0x000fea000b800000 */
[CC--:B------:R-:W-:Y:S01]  /*21e0*/  ISETP.NE.AND P0, PT, R15.reuse, R7.reuse, PT ;  /* 0x000000070f00720c */ /* 0x0c0fe20003f05270 */
[----:B------:R-:W-:Y:S02]  /*21f0*/  VIADD R14, R15, 0x1 ;  /* 0x000000010f0e7836 */ /* 0x000fe40000000000 */
[--C-:B------:R-:W-:Y:S02]  /*2200*/  IMAD.MOV.U32 R17, RZ, RZ, R11.reuse ;  /* 0x000000ffff117224 */ /* 0x100fe400078e000b */
[----:B------:R-:W-:Y:S01]  /*2210*/  IMAD.MOV.U32 R16, RZ, RZ, R11 ;  /* 0x000000ffff107224 */ /* 0x000fe200078e000b */
[----:B------:R-:W-:Y:S01]  /*2220*/  ISETP.NE.AND P1, PT, R14, R7, PT ;  /* 0x000000070e00720c */ /* 0x000fe20003f25270 */
[----:B------:R-:W-:Y:S01]  /*2230*/  IMAD.MOV.U32 R19, RZ, RZ, R12 ;  /* 0x000000ffff137224 */ /* 0x000fe200078e000c */
[----:B------:R-:W-:-:S05]  /*2240*/  MOV R14, R12 ;  /* 0x0000000c000e7202 */ /* 0x000fca0000000f00 */
[C---:B------:R-:W-:Y:S02]  /*2250*/  @P0 IMAD R20, R15.reuse, 0x4, R4 ;  /* 0x000000040f140824 */ /* 0x040fe400078e0204 */
[----:B------:R-:W-:-:S03]  /*2260*/  @P0 IMAD R21, R15, 0x4, R0 ;  /* 0x000000040f150824 */ /* 0x000fc600078e0200 */
[----:B------:R-:W1:Y:S01]  /*2270*/  @P0 LDS R17, [R20] ;  /* 0x0000000014110984 */ /* 0x000e620000000800 */
[C---:B------:R-:W-:Y:S01]  /*2280*/  @P1 IMAD R22, R15.reuse, 0x4, R4 ;  /* 0x000000040f161824 */ /* 0x040fe200078e0204 */
[C---:B------:R-:W-:Y:S01]  /*2290*/  @P1 LEA R23, R15.reuse, R0, 0x2 ;  /* 0x000000000f171211 */ /* 0x040fe200078e10ff */
[----:B------:R-:W-:Y:S01]  /*22a0*/  VIADD R15, R15, 0x2 ;  /* 0x000000020f0f7836 */ /* 0x000fe20000000000 */
[----:B------:R-:W0:Y:S04]  /*22b0*/  @P0 LDS R14, [R21] ;  /* 0x00000000150e0984 */ /* 0x000e280000000800 */
[----:B------:R-:W2:Y:S04]  /*22c0*/  @P1 LDS R16, [R22+0x4] ;  /* 0x0000040016101984 */ /* 0x000ea80000000800 */
[----:B------:R-:W3:Y:S01]  /*22d0*/  @P1 LDS R19, [R23+0x4] ;  /* 0x0000040017131984 */ /* 0x000ee20000000800 */
[----:B-1----:R-:W-:-:S05]  /*22e0*/  SHF.L.U32 R17, R18, R17, RZ ;  /* 0x0000001112117219 */ /* 0x002fca00000006ff */
[----:B0-----:R-:W-:-:S05]  /*22f0*/  IMAD.IADD R17, R17, 0x1, R14 ;  /* 0x0000000111117824 */ /* 0x001fca00078e020e */
[----:B--2---:R-:W-:-:S05]  /*2300*/  SHF.L.U32 R18, R17, R16, RZ ;  /* 0x0000001011127219 */ /* 0x004fca00000006ff */
[----:B---3--:R-:W-:-:S07]  /*2310*/  IMAD.IADD R18, R18, 0x1, R19 ;  /* 0x0000000112127824 */ /* 0x008fce00078e0213 */
.L_x_712:
[----:B------:R-:W-:Y:S05]  /*2320*/  BRA.U !UP1, `(.L_x_708) ;  /* 0x00000001091c7547 */ /* 0x000fea000b800000 */
[----:B------:R-:W-:-:S13]  /*2330*/  ISETP.NE.AND P0, PT, R15, R7, PT ;  /* 0x000000070f00720c */ /* 0x000fda0003f05270 */
[C---:B------:R-:W-:Y:S01]  /*2340*/  @P0 IMAD R14, R15.reuse, 0x4, R4 ;  /* 0x000000040f0e0824 */ /* 0x040fe200078e0204 */
[----:B------:R-:W-:-:S04]  /*2350*/  @P0 LEA R15, R15, R0, 0x2 ;  /* 0x000000000f0f0211 */ /* 0x000fc800078e10ff */
[----:B------:R-:W1:Y:S04]  /*2360*/  @P0 LDS R11, [R14] ;  /* 0x000000000e0b0984 */ /* 0x000e680000000800 */
[----:B------:R-:W0:Y:S01]  /*2370*/  @P0 LDS R12, [R15] ;  /* 0x000000000f0c0984 */ /* 0x000e220000000800 */
[----:B-1----:R-:W-:-:S05]  /*2380*/  SHF.L.U32 R11, R18, R11, RZ ;  /* 0x0000000b120b7219 */ /* 0x002fca00000006ff */
[----:B0-----:R-:W-:-:S07]  /*2390*/  IMAD.IADD R18, R11, 0x1, R12 ;  /* 0x000000010b127824 */ /* 0x001fce00078e020c */
.L_x_708:
[----:B------:R-:W-:Y:S02]  /*23a0*/  IMAD R14, R13, 0x4, R2 ;  /* 0x000000040d0e7824 */ /* 0x000fe400078e0202 */
[----:B------:R-:W0:Y:S03]  /*23b0*/  LDC.64 R12, c[0x0][0x388] ;  /* 0x0000e200ff0c7b82 */ /* 0x000e260000000a00 */
[----:B------:R-:W1:Y:S02]  /*23c0*/  LDS R11, [R14+-0x4] ;  /* 0xfffffc000e0b7984 */ /* 0x000e640000000800 */
[----:B-1----:R-:W-:-:S04]  /*23d0*/  IMAD.IADD R11, R11, 0x1, R18 ;  /* 0x000000010b0b7824 */ /* 0x002fc800078e0212 */
[----:B0-----:R-:W-:-:S05]  /*23e0*/  IMAD.WIDE R12, R11, 0x4, R12 ;  /* 0x000000040b0c7825 */ /* 0x001fca00078e020c */
[----:B------:R0:W5:Y:S02]  /*23f0*/  LDG.E R11, desc[UR12][R12.64] ;  /* 0x0000000c0c0b7981 */ /* 0x000164000c1e1900 */
.L_x_705:
[----:B------:R-:W-:Y:S05]  /*2400*/  BSYNC.RECONVERGENT B0 ;  /* 0x0000000000007941 */ /* 0x000fea0003800200 */
.L_x_704:
[----:B0-----:R-:W-:Y:S01]  /*2410*/  IMAD.MOV.U32 R12, RZ, RZ, -0x1 ;  /* 0xffffffffff0c7424 */ /* 0x001fe200078e00ff */
[----:B------:R-:W-:Y:S01]  /*2420*/  BSSY.RECONVERGENT B0, `(.L_x_713) ;  /* 0x00000ae000007945 */ /* 0x000fe20003800200 */
[----:B------:R-:W-:-:S03]  /*2430*/  HFMA2 R14, -RZ, RZ, 0, 0 ;  /* 0x00000000ff0e7431 */ /* 0x000fc600000001ff */
[----:B------:R-:W-:-:S04]  /*2440*/  SHF.L.U32 R13, R12, R9, RZ ;  /* 0x000000090c0d7219 */ /* 0x000fc800000006ff */
[----:B------:R-:W-:-:S04]  /*2450*/  LOP3.LUT R13, R13, R10, RZ, 0x3c, !PT ;  /* 0x0000000a0d0d7212 */ /* 0x000fc800078e3cff */
[----:B------:R-:W-:-:S13]  /*2460*/  ISETP.NE.AND P0, PT, R13, -0x1, PT ;  /* 0xffffffff0d00780c */ /* 0x000fda0003f05270 */
[----:B------:R-:W-:Y:S05]  /*2470*/  @!P0 BRA `(.L_x_714) ;  /* 0x0000000800a08947 */ /* 0x000fea0003800000 */
[----:B------:R-:W-:Y:S01]  /*2480*/  BSSY.RECONVERGENT B1, `(.L_x_715) ;  /* 0x0000008000017945 */ /* 0x000fe20003800200 */
[----:B------:R-:W-:-:S07]  /*2490*/  VIADD R10, R10, 0x1 ;  /* 0x000000010a0a7836 */ /* 0x000fce0000000000 */
.L_x_716:
[----:B------:R-:W-:Y:S01]  /*24a0*/  LOP3.LUT R12, R10, 0x1, RZ, 0xc0, !PT ;  /* 0x000000010a0c7812 */ /* 0x000fe200078ec0ff */
[----:B------:R-:W-:Y:S01]  /*24b0*/  IMAD.MOV.U32 R15, RZ, RZ, R9 ;  /* 0x000000ffff0f7224 */ /* 0x000fe200078e0009 */
[----:B------:R-:W-:Y:S01]  /*24c0*/  SHF.R.S32.HI R10, RZ, 0x1, R10 ;  /* 0x00000001ff0a7819 */ /* 0x000fe2000001140a */
[----:B------:R-:W-:Y:S01]  /*24d0*/  VIADD R9, R9, 0xffffffff ;  /* 0xffffffff09097836 */ /* 0x000fe20000000000 */
[----:B------:R-:W-:-:S13]  /*24e0*/  ISETP.NE.U32.AND P0, PT, R12, 0x1, PT ;  /* 0x000000010c00780c */ /* 0x000fda0003f05070 */
[----:B------:R-:W-:Y:S05]  /*24f0*/  @P0 BRA `(.L_x_716) ;  /* 0xfffffffc00e80947 */ /* 0x000fea000383ffff */
[----:B------:R-:W-:Y:S05]  /*2500*/  BSYNC.RECONVERGENT B1 ;  /* 0x0000000000017941 */ /* 0x000fea0003800200 */
.L_x_715:
[----:B------:R-:W-:Y:S01]  /*2510*/  ISETP.NE.AND P0, PT, R7, RZ, PT ;  /* 0x000000ff0700720c */ /* 0x000fe20003f05270 */
[----:B------:R-:W-:Y:S01]  /*2520*/  IMAD.MOV.U32 R16, RZ, RZ, R10 ;  /* 0x000000ffff107224 */ /* 0x000fe200078e000a */
[----:B------:R-:W0:Y:S11]  /*2530*/  LDCU UR9, c[0x0][0x380] ;  /* 0x00007000ff0977ac */ /* 0x000e360008000800 */
[----:B------:R1:W2:Y:S01]  /*2540*/  @P0 LDS R16, [R0] ;  /* 0x0000000000100984 */ /* 0x0002a20000000800 */
[----:B0-----:R-:W-:-:S09]  /*2550*/  UISETP.GT.AND UP0, UPT, UR9, 0x1, UPT ;  /* 0x000000010900788c */ /* 0x001fd2000bf04270 */
[----:B-1----:R-:W-:Y:S05]  /*2560*/  BRA.U !UP0, `(.L_x_717) ;  /* 0x00000009084c7547 */ /* 0x002fea000b800000 */
[----:B------:R-:W-:Y:S01]  /*2570*/  UIADD3 UR9, UPT, UPT, UR9, -0x2, URZ ;  /* 0xfffffffe09097890 */ /* 0x000fe2000fffe0ff */
[----:B------:R-:W-:Y:S01]  /*2580*/  MOV R13, 0x1 ;  /* 0x00000001000d7802 */ /* 0x000fe20000000f00 */
[----:B------:R-:W-:Y:S02]  /*2590*/  UISETP.NE.AND UP1, UPT, UR10, URZ, UPT ;  /* 0x000000ff0a00728c */ /* 0x000fe4000bf25270 */
[----:B------:R-:W-:-:S09]  /*25a0*/  UISETP.GE.U32.AND UP0, UPT, UR9, 0x7, UPT ;  /* 0x000000070900788c */ /* 0x000fd2000bf06070 */
[----:B------:R-:W-:Y:S05]  /*25b0*/  BRA.U !UP0, `(.L_x_718) ;  /* 0x0000000508207547 */ /* 0x000fea000b800000 */
[----:B------:R-:W-:Y:S01]  /*25c0*/  IMAD.MOV.U32 R13, RZ, RZ, 0x1 ;  /* 0x00000001ff0d7424 */ /* 0x000fe200078e00ff */
[----:B------:R-:W0:Y:S01]  /*25d0*/  LDCU UR9, c[0x0][0x390] ;  /* 0x00007200ff0977ac */ /* 0x000e220008000800 */
[----:B------:R-:W-:-:S05]  /*25e0*/  NOP ;  /* 0x0000000000007918 */ /* 0x000fca0000000000 */
.L_x_719:
[----:B0-----:R-:W-:Y:S01]  /*25f0*/  IMAD.U32 R7, RZ, RZ, UR9 ;  /* 0x00000009ff077e24 */ /* 0x001fe2000f8e00ff */
[----:B------:R-:W-:Y:S01]  /*2600*/  MOV R17, R9 ;  /* 0x0000000900117202 */ /* 0x000fe20000000f00 */
[C---:B------:R-:W-:Y:S01]  /*2610*/  VIADD R12, R13.reuse, 0x1 ;  /* 0x000000010d0c7836 */ /* 0x040fe20000000000 */
[-C--:B------:R-:W-:Y:S01]  /*2620*/  MOV R21, R10.reuse ;  /* 0x0000000a00157202 */ /* 0x080fe20000000f00 */
[C---:B------:R-:W-:Y:S01]  /*2630*/  IMAD R14, R13.reuse, 0x4, R4 ;  /* 0x000000040d0e7824 */ /* 0x040fe200078e0204 */
[CC--:B------:R-:W-:Y:S01]  /*2640*/  ISETP.NE.AND P0, PT, R13.reuse, R7.reuse, PT ;  /* 0x000000070d00720c */ /* 0x0c0fe20003f05270 */
[----:B------:R-:W-:Y:S01]  /*2650*/  IMAD.MOV.U32 R22, RZ, RZ, R10 ;  /* 0x000000ffff167224 */ /* 0x000fe200078e000a */
[----:B------:R-:W-:Y:S01]  /*2660*/  ISETP.NE.AND P1, PT, R12, R7, PT ;  /* 0x000000070c00720c */ /* 0x000fe20003f25270 */
[----:B------:R-:W-:Y:S01]  /*2670*/  IMAD R12, R13, 0x4, R0 ;  /* 0x000000040d0c7824 */ /* 0x000fe200078e0200 */
[----:B------:R-:W-:Y:S01]  /*2680*/  MOV R26, R10 ;  /* 0x0000000a001a7202 */ /* 0x000fe20000000f00 */
[----:B------:R-:W-:-:S02]  /*2690*/  IMAD.MOV.U32 R20, RZ, RZ, R9 ;  /* 0x000000ffff147224 */ /* 0x000fc400078e0009 */
[C---:B------:R-:W-:Y:S02]  /*26a0*/  VIADD R18, R13.reuse, 0x2 ;  /* 0x000000020d127836 */ /* 0x040fe40000000000 */
[----:B------:R-:W-:Y:S02]  /*26b0*/  IMAD.MOV.U32 R19, RZ, RZ, R9 ;  /* 0x000000ffff137224 */ /* 0x000fe400078e0009 */
[----:B------:R-:W-:Y:S01]  /*26c0*/  VIADD R24, R13, 0x3 ;  /* 0x000000030d187836 */ /* 0x000fe20000000000 */
[----:B------:R-:W-:Y:S01]  /*26d0*/  ISETP.NE.AND P2, PT, R18, R7, PT ;  /* 0x000000071200720c */ /* 0x000fe20003f45270 */
[----:B------:R-:W2:Y:S01]  /*26e0*/  @P0 LDS R17, [R14] ;  /* 0x000000000e110984 */ /* 0x000ea20000000800 */
[----:B------:R-:W-:-:S03]  /*26f0*/  IMAD.MOV.U32 R18, RZ, RZ, R10 ;  /* 0x000000ffff127224 */ /* 0x000fc600078e000a */
[----:B------:R-:W0:Y:S04]  /*2700*/  @P0 LDS R22, [R12] ;  /* 0x000000000c160984 */ /* 0x000e280000000800 */
[----:B------:R-:W1:Y:S04]  /*2710*/  @P1 LDS R20, [R14+0x4] ;  /* 0x000004000e141984 */ /* 0x000e680000000800 */
[----:B------:R-:W3:Y:S01]  /*2720*/  @P1 LDS R21, [R12+0x4] ;  /* 0x000004000c151984 */ /* 0x000ee20000000800 */
[----:B------:R-:W-:Y:S01]  /*2730*/  ISETP.NE.AND P1, PT, R24, R7, PT ;  /* 0x000000071800720c */ /* 0x000fe20003f25270 */
[----:B------:R-:W-:-:S02]  /*2740*/  VIADD R24, R13, 0x4 ;  /* 0x000000040d187836 */ /* 0x000fc40000000000 */
[----:B------:R-:W4:Y:S04]  /*2750*/  @P2 LDS R19, [R14+0x8] ;  /* 0x000008000e132984 */ /* 0x000f280000000800 */
[----:B------:R-:W4:Y:S01]  /*2760*/  @P2 LDS R18, [R12+0x8] ;  /* 0x000008000c122984 */ /* 0x000f220000000800 */
[----:B------:R-:W-:Y:S02]  /*2770*/  ISETP.NE.AND P2, PT, R24, R7, PT ;  /* 0x000000071800720c */ /* 0x000fe40003f45270 */
[----:B------:R-:W-:-:S04]  /*2780*/  IADD3 R24, PT, PT, R13, 0x5, RZ ;  /* 0x000000050d187810 */ /* 0x000fc80007ffe0ff */
[----:B------:R-:W-:Y:S01]  /*2790*/  ISETP.NE.AND P0, PT, R24, R7, PT ;  /* 0x000000071800720c */ /* 0x000fe20003f05270 */
[----:B------:R-:W-:Y:S01]  /*27a0*/  VIADD R24, R13, 0x6 ;  /* 0x000000060d187836 */ /* 0x000fe20000000000 */
[----:B--2---:R-:W-:Y:S01]  /*27b0*/  SHF.L.U32 R17, R16, R17, RZ ;  /* 0x0000001110117219 */ /* 0x004fe200000006ff */
[----:B------:R-:W-:-:S04]  /*27c0*/  IMAD.MOV.U32 R16, RZ, RZ, R9 ;  /* 0x000000ffff107224 */ /* 0x000fc800078e0009 */
[----:B0-----:R-:W-:Y:S02]  /*27d0*/  IMAD.IADD R23, R17, 0x1, R22 ;  /* 0x0000000111177824 */ /* 0x001fe400078e0216 */
[--C-:B------:R-:W-:Y:S01]  /*27e0*/  IMAD.MOV.U32 R17, RZ, RZ, R10.reuse ;  /* 0x000000ffff117224 */ /* 0x100fe200078e000a */
[----:B------:R-:W0:Y:S02]  /*27f0*/  @P1 LDS R16, [R14+0xc] ;  /* 0x00000c000e101984 */ /* 0x000e240000000800 */
[----:B-1----:R-:W-:Y:S01]  /*2800*/  SHF.L.U32 R22, R23, R20, RZ ;  /* 0x0000001417167219 */ /* 0x002fe200000006ff */
[----:B------:R-:W-:Y:S01]  /*2810*/  IMAD.MOV.U32 R23, RZ, RZ, R10 ;  /* 0x000000ffff177224 */ /* 0x000fe200078e000a */
[----:B------:R-:W-:Y:S01]  /*2820*/  MOV R20, R9 ;  /* 0x0000000900147202 */ /* 0x000fe20000000f00 */
[----:B------:R-:W1:Y:S01]  /*2830*/  @P1 LDS R17, [R12+0xc] ;  /* 0x00000c000c111984 */ /* 0x000e620000000800 */
[----:B------:R-:W-:Y:S01]  /*2840*/  ISETP.NE.AND P1, PT, R24, R7, PT ;  /* 0x000000071800720c */ /* 0x000fe20003f25270 */
[----:B---3--:R-:W-:-:S02]  /*2850*/  IMAD.IADD R24, R22, 0x1, R21 ;  /* 0x0000000116187824 */ /* 0x008fc400078e0215 */
[--C-:B------:R-:W-:Y:S01]  /*2860*/  IMAD.MOV.U32 R21, RZ, RZ, R9.reuse ;  /* 0x000000ffff157224 */ /* 0x100fe200078e0009 */
[----:B------:R-:W2:Y:S01]  /*2870*/  @P2 LDS R20, [R14+0x10] ;  /* 0x000010000e142984 */ /* 0x000ea20000000800 */
[----:B------:R-:W-:Y:S01]  /*2880*/  VIADD R22, R13, 0x7 ;  /* 0x000000070d167836 */ /* 0x000fe20000000000 */
[----:B----4-:R-:W-:Y:S01]  /*2890*/  SHF.L.U32 R25, R24, R19, RZ ;  /* 0x0000001318197219 */ /* 0x010fe200000006ff */
[--C-:B------:R-:W-:Y:S01]  /*28a0*/  IMAD.MOV.U32 R19, RZ, RZ, R9.reuse ;  /* 0x000000ffff137224 */ /* 0x100fe200078e0009 */
[----:B------:R-:W3:Y:S01]  /*28b0*/  @P2 LDS R23, [R12+0x10] ;  /* 0x000010000c172984 */ /* 0x000ee20000000800 */
[----:B------:R-:W-:Y:S02]  /*28c0*/  MOV R24, R10 ;  /* 0x0000000a00187202 */ /* 0x000fe40000000f00 */
[C---:B------:R-:W-:Y:S01]  /*28d0*/  ISETP.NE.AND P2, PT, R22.reuse, R7, PT ;  /* 0x000000071600720c */ /* 0x040fe20003f45270 */
[----:B------:R-:W4:Y:S01]  /*28e0*/  @P0 LDS R21, [R14+0x14] ;  /* 0x000014000e150984 */ /* 0x000f220000000800 */
[----:B------:R-:W-:Y:S01]  /*28f0*/  IMAD.IADD R27, R25, 0x1, R18 ;  /* 0x00000001191b7824 */ /* 0x000fe200078e0212 */
[----:B------:R-:W-:Y:S01]  /*2900*/  IADD3 R13, PT, PT, R13, 0x8, RZ ;  /* 0x000000080d0d7810 */ /* 0x000fe20007ffe0ff */
[----:B------:R-:W-:Y:S01]  /*2910*/  IMAD.MOV.U32 R25, RZ, RZ, R10 ;  /* 0x000000ffff197224 */ /* 0x000fe200078e000a */
[----:B------:R-:W4:Y:S01]  /*2920*/  @P0 LDS R24, [R12+0x14] ;  /* 0x000014000c180984 */ /* 0x000f220000000800 */
[----:B------:R-:W-:Y:S01]  /*2930*/  IMAD.MOV.U32 R18, RZ, RZ, R9 ;  /* 0x000000ffff127224 */ /* 0x000fe200078e0009 */
[----:B------:R-:W-:-:S02]  /*2940*/  ISETP.NE.AND P0, PT, R22, UR8, PT ;  /* 0x0000000816007c0c */ /* 0x000fc4000bf05270 */
[----:B------:R-:W4:Y:S04]  /*2950*/  @P1 LDS R19, [R14+0x18] ;  /* 0x000018000e131984 */ /* 0x000f280000000800 */
[----:B------:R-:W4:Y:S04]  /*2960*/  @P1 LDS R25, [R12+0x18] ;  /* 0x000018000c191984 */ /* 0x000f280000000800 */
[----:B------:R-:W4:Y:S04]  /*2970*/  @P2 LDS R18, [R14+0x1c] ;  /* 0x00001c000e122984 */ /* 0x000f280000000800 */
[----:B------:R-:W4:Y:S01]  /*2980*/  @P2 LDS R26, [R12+0x1c] ;  /* 0x00001c000c1a2984 */ /* 0x000f220000000800 */
[----:B0-----:R-:W-:-:S05]  /*2990*/  SHF.L.U32 R16, R27, R16, RZ ;  /* 0x000000101b107219 */ /* 0x001fca00000006ff */
[----:B-1----:R-:W-:-:S05]  /*29a0*/  IMAD.IADD R17, R16, 0x1, R17 ;  /* 0x0000000110117824 */ /* 0x002fca00078e0211 */
[----:B--2---:R-:W-:-:S05]  /*29b0*/  SHF.L.U32 R16, R17, R20, RZ ;  /* 0x0000001411107219 */ /* 0x004fca00000006ff */
[----:B---3--:R-:W-:-:S05]  /*29c0*/  IMAD.IADD R16, R16, 0x1, R23 ;  /* 0x0000000110107824 */ /* 0x008fca00078e0217 */
[----:B----4-:R-:W-:-:S05]  /*29d0*/  SHF.L.U32 R17, R16, R21, RZ ;  /* 0x0000001510117219 */ /* 0x010fca00000006ff */
[----:B------:R-:W-:-:S05]  /*29e0*/  IMAD.IADD R16, R17, 0x1, R24 ;  /* 0x0000000111107824 */ /* 0x000fca00078e0218 */
[----:B------:R-:W-:-:S05]  /*29f0*/  SHF.L.U32 R16, R16, R19, RZ ;  /* 0x0000001310107219 */ /* 0x000fca00000006ff */
[----:B------:R-:W-:-:S05]  /*2a00*/  IMAD.IADD R17, R16, 0x1, R25 ;  /* 0x0000000110117824 */ /* 0x000fca00078e0219 */
[----:B------:R-:W-:-:S05]  /*2a10*/  SHF.L.U32 R17, R17, R18, RZ ;  /* 0x0000001211117219 */ /* 0x000fca00000006ff */
[----:B------:R-:W-:Y:S01]  /*2a20*/  IMAD.IADD R16, R17, 0x1, R26 ;  /* 0x0000000111107824 */ /* 0x000fe200078e021a */
[----:B------:R-:W-:Y:S06]  /*2a30*/  @P0 BRA `(.L_x_719) ;  /* 0xfffffff800ec0947 */ /* 0x000fec000383ffff */
.L_x_718:
[----:B------:R-:W-:Y:S05]  /*2a40*/  BRA.U !UP1, `(.L_x_717) ;  /* 0x0000000509147547 */ /* 0x000fea000b800000 */
[----:B------:R-:W-:Y:S02]  /*2a50*/  UISETP.GE.U32.AND UP0, UPT, UR4, 0x3, UPT ;  /* 0x000000030400788c */ /* 0x000fe4000bf06070 */
[----:B------:R-:W-:-:S07]  /*2a60*/  UISETP.NE.AND UP1, UPT, UR5, URZ, UPT ;  /* 0x000000ff0500728c */ /* 0x000fce000bf25270 */
[----:B------:R-:W-:Y:S05]  /*2a70*/  BRA.U !UP0, `(.L_x_720) ;  /* 0x0000000108887547 */ /* 0x000fea000b800000 */
[CC--:B------:R-:W-:Y:S01]  /*2a80*/  ISETP.NE.AND P0, PT, R13.reuse, R7.reuse, PT ;  /* 0x000000070d00720c */ /* 0x0c0fe20003f05270 */
[C---:B------:R-:W-:Y:S01]  /*2a90*/  VIADD R12, R13.reuse, 0x1 ;  /* 0x000000010d0c7836 */ /* 0x040fe20000000000 */
[C---:B------:R-:W-:Y:S01]  /*2aa0*/  LEA R24, R13.reuse, R0, 0x2 ;  /* 0x000000000d187211 */ /* 0x040fe200078e10ff */
[--C-:B------:R-:W-:Y:S01]  /*2ab0*/  IMAD.MOV.U32 R17, RZ, RZ, R9.reuse ;  /* 0x000000ffff117224 */ /* 0x100fe200078e0009 */
[----:B------:R-:W-:Y:S01]  /*2ac0*/  MOV R20, R10 ;  /* 0x0000000a00147202 */ /* 0x000fe20000000f00 */
[C---:B------:R-:W-:Y:S01]  /*2ad0*/  IMAD R23, R13.reuse, 0x4, R4 ;  /* 0x000000040d177824 */ /* 0x040fe200078e0204 */
[----:B------:R-:W-:Y:S01]  /*2ae0*/  ISETP.NE.AND P1, PT, R12, R7, PT ;  /* 0x000000070c00720c */ /* 0x000fe20003f25270 */
[----:B------:R-:W-:Y:S02]  /*2af0*/  IMAD.MOV.U32 R18, RZ, RZ, R10 ;  /* 0x000000ffff127224 */ /* 0x000fe400078e000a */
[----:B------:R-:W-:Y:S02]  /*2b00*/  VIADD R12, R13, 0x2 ;  /* 0x000000020d0c7836 */ /* 0x000fe40000000000 */
[----:B------:R-:W-:-:S02]  /*2b10*/  IMAD.MOV.U32 R19, RZ, RZ, R9 ;  /* 0x000000ffff137224 */ /* 0x000fc400078e0009 */
[----:B------:R-:W2:Y:S01]  /*2b20*/  @P0 LDS R17, [R23] ;  /* 0x0000000017110984 */ /* 0x000ea20000000800 */
[-C--:B------:R-:W-:Y:S01]  /*2b30*/  ISETP.NE.AND P2, PT, R12, R7.reuse, PT ;  /* 0x000000070c00720c */ /* 0x080fe20003f45270 */
[----:B------:R-:W-:Y:S02]  /*2b40*/  VIADD R12, R13, 0x3 ;  /* 0x000000030d0c7836 */ /* 0x000fe40000000000 */
[----:B------:R-:W0:Y:S01]  /*2b50*/  @P0 LDS R18, [R24] ;  /* 0x0000000018120984 */ /* 0x000e220000000800 */
[--C-:B------:R-:W-:Y:S02]  /*2b60*/  IMAD.MOV.U32 R21, RZ, RZ, R9.reuse ;  /* 0x000000ffff157224 */ /* 0x100fe400078e0009 */
[----:B------:R-:W-:Y:S01]  /*2b70*/  ISETP.NE.AND P0, PT, R12, R7, PT ;  /* 0x000000070c00720c */ /* 0x000fe20003f05270 */
[----:B------:R-:W1:Y:S01]  /*2b80*/  @P1 LDS R19, [R23+0x4] ;  /* 0x0000040017131984 */ /* 0x000e620000000800 */
[--C-:B------:R-:W-:Y:S02]  /*2b90*/  IMAD.MOV.U32 R22, RZ, RZ, R10.reuse ;  /* 0x000000ffff167224 */ /* 0x100fe400078e000a */
[----:B------:R-:W-:Y:S01]  /*2ba0*/  IMAD.MOV.U32 R14, RZ, RZ, R9 ;  /* 0x000000ffff0e7224 */ /* 0x000fe200078e0009 */
[----:B------:R-:W3:Y:S01]  /*2bb0*/  @P1 LDS R20, [R24+0x4] ;  /* 0x0000040018141984 */ /* 0x000ee20000000800 */
[----:B------:R-:W-:-:S02]  /*2bc0*/  IMAD.MOV.U32 R12, RZ, RZ, R10 ;  /* 0x000000ffff0c7224 */ /* 0x000fc400078e000a */
[----:B------:R-:W-:Y:S01]  /*2bd0*/  VIADD R13, R13, 0x4 ;  /* 0x000000040d0d7836 */ /* 0x000fe20000000000 */
[----:B------:R-:W4:Y:S04]  /*2be0*/  @P2 LDS R21, [R23+0x8] ;  /* 0x0000080017152984 */ /* 0x000f280000000800 */
[----:B------:R-:W4:Y:S04]  /*2bf0*/  @P2 LDS R22, [R24+0x8] ;  /* 0x0000080018162984 */ /* 0x000f280000000800 */
[----:B------:R-:W4:Y:S04]  /*2c00*/  @P0 LDS R14, [R23+0xc] ;  /* 0x00000c00170e0984 */ /* 0x000f280000000800 */
[----:B------:R-:W4:Y:S01]  /*2c10*/  @P0 LDS R12, [R24+0xc] ;  /* 0x00000c00180c0984 */ /* 0x000f220000000800 */
[----:B--2---:R-:W-:-:S04]  /*2c20*/  SHF.L.U32 R17, R16, R17, RZ ;  /* 0x0000001110117219 */ /* 0x004fc800000006ff */
[----:B0-----:R-:W-:-:S04]  /*2c30*/  IADD3 R16, PT, PT, R17, R18, RZ ;  /* 0x0000001211107210 */ /* 0x001fc80007ffe0ff */
[----:B-1----:R-:W-:-:S05]  /*2c40*/  SHF.L.U32 R17, R16, R19, RZ ;  /* 0x0000001310117219 */ /* 0x002fca00000006ff */
[----:B---3--:R-:W-:-:S05]  /*2c50*/  IMAD.IADD R16, R17, 0x1, R20 ;  /* 0x0000000111107824 */ /* 0x008fca00078e0214 */
[----:B----4-:R-:W-:-:S05]  /*2c60*/  SHF.L.U32 R17, R16, R21, RZ ;  /* 0x0000001510117219 */ /* 0x010fca00000006ff */
[----:B------:R-:W-:-:S05]  /*2c70*/  IMAD.IADD R17, R17, 0x1, R22 ;  /* 0x0000000111117824 */ /* 0x000fca00078e0216 */
[----:B------:R-:W-:-:S05]  /*2c80*/  SHF.L.U32 R17, R17, R14, RZ ;  /* 0x0000000e11117219 */ /* 0x000fca00000006ff */
[----:B------:R-:W-:-:S07]  /*2c90*/  IMAD.IADD R16, R17, 0x1, R12 ;  /* 0x0000000111107824 */ /* 0x000fce00078e020c */
.L_x_720:
[----:B------:R-:W-:Y:S05]  /*2ca0*/  BRA.U !UP1, `(.L_x_717) ;  /* 0x00000001097c7547 */ /* 0x000fea000b800000 */
[----:B------:R-:W-:Y:S02]  /*2cb0*/  UISETP.NE.AND UP0, UPT, UR7, URZ, UPT ;  /* 0x000000ff0700728c */ /* 0x000fe4000bf05270 */
[----:B------:R-:W-:-:S07]  /*2cc0*/  UISETP.NE.AND UP1, UPT, UR6, URZ, UPT ;  /* 0x000000ff0600728c */ /* 0x000fce000bf25270 */
[----:B------:R-:W-:Y:S05]  /*2cd0*/  BRA.U !UP0, `(.L_x_721) ;  /* 0x0000000108507547 */ /* 0x000fea000b800000 */
[C---:B------:R-:W-:Y:S01]  /*2ce0*/  ISETP.NE.AND P0, PT, R13.reuse, R7, PT ;  /* 0x000000070d00720c */ /* 0x040fe20003f05270 */
[----:B------:R-:W-:Y:S01]  /*2cf0*/  IMAD.MOV.U32 R17, RZ, RZ, R9 ;  /* 0x000000ffff117224 */ /* 0x000fe200078e0009 */
[----:B------:R-:W-:Y:S01]  /*2d00*/  IADD3 R12, PT, PT, R13, 0x1, RZ ;  /* 0x000000010d0c7810 */ /* 0x000fe20007ffe0ff */
[--C-:B------:R-:W-:Y:S01]  /*2d10*/  IMAD.MOV.U32 R18, RZ, RZ, R10.reuse ;  /* 0x000000ffff127224 */ /* 0x100fe200078e000a */
[----:B------:R-:W-:Y:S02]  /*2d20*/  MOV R14, R9 ;  /* 0x00000009000e7202 */ /* 0x000fe40000000f00 */
[----:B------:R-:W-:Y:S01]  /*2d30*/  ISETP.NE.AND P1, PT, R12, R7, PT ;  /* 0x000000070c00720c */ /* 0x000fe20003f25270 */
[----:B------:R-:W-:-:S06]  /*2d40*/  IMAD.MOV.U32 R12, RZ, RZ, R10 ;  /* 0x000000ffff0c7224 */ /* 0x000fcc00078e000a */
[C---:B------:R-:W-:Y:S02]  /*2d50*/  @P0 IMAD R19, R13.reuse, 0x4, R4 ;  /* 0x000000040d130824 */ /* 0x040fe400078e0204 */
[----:B------:R-:W-:-:S03]  /*2d60*/  @P0 IMAD R20, R13, 0x4, R0 ;  /* 0x000000040d140824 */ /* 0x000fc600078e0200 */
[----:B------:R-:W2:Y:S01]  /*2d70*/  @P0 LDS R17, [R19] ;  /* 0x0000000013110984 */ /* 0x000ea20000000800 */
[C---:B------:R-:W-:Y:S02]  /*2d80*/  @P1 IMAD R21, R13.reuse, 0x4, R4 ;  /* 0x000000040d151824 */ /* 0x040fe400078e0204 */
[C---:B------:R-:W-:Y:S01]  /*2d90*/  @P1 IMAD R22, R13.reuse, 0x4, R0 ;  /* 0x000000040d161824 */ /* 0x040fe200078e0200 */
[----:B------:R-:W0:Y:S01]  /*2da0*/  @P0 LDS R12, [R20] ;  /* 0x00000000140c0984 */ /* 0x000e220000000800 */
[----:B------:R-:W-:-:S03]  /*2db0*/  IADD3 R13, PT, PT, R13, 0x2, RZ ;  /* 0x000000020d0d7810 */ /* 0x000fc60007ffe0ff */
[----:B------:R-:W1:Y:S04]  /*2dc0*/  @P1 LDS R14, [R21+0x4] ;  /* 0x00000400150e1984 */ /* 0x000e680000000800 */
[----:B------:R-:W3:Y:S01]  /*2dd0*/  @P1 LDS R18, [R22+0x4] ;  /* 0x0000040016121984 */ /* 0x000ee20000000800 */
[----:B--2---:R-:W-:-:S05]  /*2de0*/  SHF.L.U32 R17, R16, R17, RZ ;  /* 0x0000001110117219 */ /* 0x004fca00000006ff */
[----:B0-----:R-:W-:-:S05]  /*2df0*/  IMAD.IADD R17, R17, 0x1, R12 ;  /* 0x0000000111117824 */ /* 0x001fca00078e020c */
[----:B-1----:R-:W-:-:S05]  /*2e00*/  SHF.L.U32 R17, R17, R14, RZ ;  /* 0x0000000e11117219 */ /* 0x002fca00000006ff */
[----:B---3--:R-:W-:-:S07]  /*2e10*/  IMAD.IADD R16, R17, 0x1, R18 ;  /* 0x0000000111107824 */ /* 0x008fce00078e0212 */
.L_x_721:
[----:B------:R-:W-:Y:S05]  /*2e20*/  BRA.U !UP1, `(.L_x_717) ;  /* 0x00000001091c7547 */ /* 0x000fea000b800000 */
[----:B------:R-:W-:-:S13]  /*2e30*/  ISETP.NE.AND P0, PT, R13, R7, PT ;  /* 0x000000070d00720c */ /* 0x000fda0003f05270 */
[C---:B------:R-:W-:Y:S02]  /*2e40*/  @P0 IMAD R7, R13.reuse, 0x4, R4 ;  /* 0x000000040d070824 */ /* 0x040fe400078e0204 */
[----:B------:R-:W-:-:S03]  /*2e50*/  @P0 IMAD R13, R13, 0x4, R0 ;  /* 0x000000040d0d0824 */ /* 0x000fc600078e0200 */
[----:B------:R-:W2:Y:S04]  /*2e60*/  @P0 LDS R9, [R7] ;  /* 0x0000000007090984 */ /* 0x000ea80000000800 */
[----:B------:R-:W0:Y:S01]  /*2e70*/  @P0 LDS R10, [R13] ;  /* 0x000000000d0a0984 */ /* 0x000e220000000800 */
[----:B--2---:R-:W-:-:S05]  /*2e80*/  SHF.L.U32 R9, R16, R9, RZ ;  /* 0x0000000910097219 */ /* 0x004fca00000006ff */
[----:B0-----:R-:W-:-:S07]  /*2e90*/  IMAD.IADD R16, R9, 0x1, R10 ;  /* 0x0000000109107824 */ /* 0x001fce00078e020a */
.L_x_717:
[----:B------:R-:W-:Y:S01]  /*2ea0*/  LEA R15, R15, R2, 0x2 ;  /* 0x000000020f0f7211 */ /* 0x000fe200078e10ff */
[----:B------:R-:W0:Y:S05]  /*2eb0*/  LDC.64 R12, c[0x0][0x388] ;  /* 0x0000e200ff0c7b82 */ /* 0x000e2a0000000a00 */
[----:B------:R-:W2:Y:S02]  /*2ec0*/  LDS R15, [R15+-0x4] ;  /* 0xfffffc000f0f7984 */ /* 0x000ea40000000800 */
[----:B--2---:R-:W-:-:S04]  /*2ed0*/  IMAD.IADD R7, R15, 0x1, R16 ;  /* 0x000000010f077824 */ /* 0x004fc800078e0210 */
[----:B0-----:R-:W-:-:S05]  /*2ee0*/  IMAD.WIDE R12, R7, 0x4, R12 ;  /* 0x00000004070c7825 */ /* 0x001fca00078e020c */
[----:B------:R0:W5:Y:S02]  /*2ef0*/  LDG.E R14, desc[UR12][R12.64] ;  /* 0x0000000c0c0e7981 */ /* 0x000164000c1e1900 */
.L_x_714:
[----:B------:R-:W-:Y:S05]  /*2f00*/  BSYNC.RECONVERGENT B0 ;  /* 0x0000000000007941 */ /* 0x000fea0003800200 */
.L_x_713:
[----:B0-----:R-:W0:Y:S02]  /*2f10*/  LDC.64 R12, c[0x0][0x388] ;  /* 0x0000e200ff0c7b82 */ /* 0x001e240000000a00 */
        /* <DEDUP_REMOVED lines=9> */
.L_x_698:
[----:B------:R-:W0:Y:S01]  /*2fb0*/  LDC R5, c[0x0][0x390] ;  /* 0x0000e400ff057b82 */ /* 0x000e220000000800 */
[----:B------:R-:W-:Y:S01]  /*2fc0*/  LDS R7, [R7] ;  /* 0x0000000007077984 */ /* 0x000fe20000000800 */
[----:B------:R-:W-:Y:S02]  /*2fd0*/  UIADD3 UR6, UPT, UPT, UR9, 0x7, URZ ;  /* 0x0000000709067890 */ /* 0x000fe4000fffe0ff */
[----:B------:R-:W-:Y:S02]  /*2fe0*/  UIADD3 UR9, UPT, UPT, UR9, 0x3, URZ ;  /* 0x0000000309097890 */ /* 0x000fe4000fffe0ff */
[----:B------:R-:W-:Y:S02]  /*2ff0*/  ULOP3.LUT UR5, UR6, 0x7, URZ, 0xc0, !UPT ;  /* 0x0000000706057892 */ /* 0x000fe4000f8ec0ff */
[----:B------:R-:W-:Y:S02]  /*3000*/  ULOP3.LUT UR7, UR9, 0x3, URZ, 0xc0, !UPT ;  /* 0x0000000309077892 */ /* 0x000fe4000f8ec0ff */
[----:B------:R-:W-:-:S02]  /*3010*/  UIADD3 UR5, UPT, UPT, UR5, -0x1, URZ ;  /* 0xffffffff05057890 */ /* 0x000fc4000fffe0ff */
[----:B------:R-:W-:Y:S02]  /*3020*/  ULOP3.LUT UR8, UR4, 0xfffffff8, URZ, 0xc0, !UPT ;  /* 0xfffffff804087892 */ /* 0x000fe4000f8ec0ff */
[----:B------:R-:W-:Y:S02]  /*3030*/  UISETP.NE.AND UP1, UPT, UR7, 0x1, UPT ;  /* 0x000000010700788c */ /* 0x000fe4000bf25270 */
[----:B------:R-:W-:Y:S01]  /*3040*/  UISETP.GE.U32.AND UP0, UPT, UR5, 0x3, UPT ;  /* 0x000000030500788c */ /* 0x000fe2000bf06070 */
[----:B0-----:R-:W-:Y:S02]  /*3050*/  IMAD R8, R5, 0x4, R4 ;  /* 0x0000000405087824 */ /* 0x001fe400078e0204 */
[----:B------:R-:W-:-:S04]  /*3060*/  IMAD.MOV.U32 R5, RZ, RZ, -0x1 ;  /* 0xffffffffff057424 */ /* 0x000fc800078e00ff */
[----:B------:R-:W0:Y:S02]  /*3070*/  LDS R8, [R8] ;  /* 0x0000000008087984 */ /* 0x000e240000000800 */
[----:B0-----:R-:W-:Y:S02]  /*3080*/  SHF.L.U32 R10, R5, R8, RZ ;  /* 0x00000008050a7219 */ /* 0x001fe400000006ff */
[----:B------:R-:W-:Y:S02]  /*3090*/  IADD3 R5, PT, PT, R7, 0x1, RZ ;  /* 0x0000000107057810 */ /* 0x000fe40007ffe0ff */
[----:B------:R-:W-:-:S04]  /*30a0*/  LOP3.LUT R10, R10, R7, RZ, 0x3c, !PT ;  /* 0x000000070a0a7212 */ /* 0x000fc800078e3cff */
[----:B------:R-:W-:-:S13]  /*30b0*/  ISETP.NE.AND P0, PT, R10, -0x1, PT ;  /* 0xffffffff0a00780c */ /* 0x000fda0003f05270 */
.L_x_736:
[----:B------:R-:W-:Y:S01]  /*30c0*/  ISETP.NE.AND P1, PT, R7, RZ, PT ;  /* 0x000000ff0700720c */ /* 0x000fe20003f25270 */
[----:B------:R-:W-:Y:S01]  /*30d0*/  BSSY.RECONVERGENT B0, `(.L_x_723) ;  /* 0x00000a3000007945 */ /* 0x000fe20003800200 */
[----:B0-----:R-:W-:-:S11]  /*30e0*/  IMAD.MOV.U32 R9, RZ, RZ, RZ ;  /* 0x000000ffff097224 */ /* 0x001fd600078e00ff */
[----:B------:R-:W-:Y:S05]  /*30f0*/  @!P1 BRA `(.L_x_724) ;  /* 0x0000000800809947 */ /* 0x000fea0003800000 */
[----:B------:R-:W-:Y:S01]  /*3100*/  BSSY.RECONVERGENT B1, `(.L_x_725) ;  /* 0x0000009000017945 */ /* 0x000fe20003800200 */
[----:B------:R-:W-:Y:S02]  /*3110*/  IMAD.MOV.U32 R9, RZ, RZ, R8 ;  /* 0x000000ffff097224 */ /* 0x000fe400078e0008 */
[----:B------:R-:W-:-:S07]  /*3120*/  IMAD.MOV.U32 R10, RZ, RZ, R7 ;  /* 0x000000ffff0a7224 */ /* 0x000fce00078e0007 */
.L_x_726:
[----:B------:R-:W-:Y:S02]  /*3130*/  LOP3.LUT R11, R10, 0x1, RZ, 0xc0, !PT ;  /* 0x000000010a0b7812 */ /* 0x000fe400078ec0ff */
[----:B------:R-:W-:Y:S02]  /*3140*/  SHF.R.S32.HI R10, RZ, 0x1, R10 ;  /* 0x00000001ff0a7819 */ /* 0x000fe4000001140a */
[----:B------:R-:W-:Y:S01]  /*3150*/  ISETP.NE.U32.AND P1, PT, R11, 0x1, PT ;  /* 0x000000010b00780c */ /* 0x000fe20003f25070 */
[----:B------:R-:W-:Y:S01]  /*3160*/  IMAD.MOV.U32 R11, RZ, RZ, R9 ;  /* 0x000000ffff0b7224 */ /* 0x000fe200078e0009 */
[----:B------:R-:W-:-:S11]  /*3170*/  IADD3 R9, PT, PT, R9, -0x1, RZ ;  /* 0xffffffff09097810 */ /* 0x000fd60007ffe0ff */
[----:B------:R-:W-:Y:S05]  /*3180*/  @P1 BRA `(.L_x_726) ;  /* 0xfffffffc00e81947 */ /* 0x000fea000383ffff */
[----:B------:R-:W-:Y:S05]  /*3190*/  BSYNC.RECONVERGENT B1 ;  /* 0x0000000000017941 */ /* 0x000fea0003800200 */
.L_x_725:
[----:B------:R-:W0:Y:S01]  /*31a0*/  LDCU UR5, c[0x0][0x390] ;  /* 0x00007200ff0577ac */ /* 0x000e220008000800 */
[----:B------:R-:W-:Y:S01]  /*31b0*/  IMAD.MOV.U32 R22, RZ, RZ, R10 ;  /* 0x000000ffff167224 */ /* 0x000fe200078e000a */
[----:B0-----:R-:W-:Y:S01]  /*31c0*/  ISETP.NE.AND P1, PT, RZ, UR5, PT ;  /* 0x00000005ff007c0c */ /* 0x001fe2000bf25270 */
[----:B------:R-:W0:-:S12]  /*31d0*/  LDCU UR5, c[0x0][0x380] ;  /* 0x00007000ff0577ac */ /* 0x000e180008000800 */
[----:B------:R2:W3:Y:S01]  /*31e0*/  @P1 LDS R22, [R0] ;  /* 0x0000000000161984 */ /* 0x0004e20000000800 */
[----:B0-----:R-:W-:-:S09]  /*31f0*/  UISETP.GE.AND UP2, UPT, UR5, 0x2, UPT ;  /* 0x000000020500788c */ /* 0x001fd2000bf46270 */
[----:B--2---:R-:W-:Y:S05]  /*3200*/  BRA.U !UP2, `(.L_x_727) ;  /* 0x000000090a247547 */ /* 0x004fea000b800000 */
[----:B------:R-:W-:Y:S01]  /*3210*/  IMAD.MOV.U32 R13, RZ, RZ, 0x1 ;  /* 0x00000001ff0d7424 */ /* 0x000fe200078e00ff */
[----:B------:R-:W0:Y:S01]  /*3220*/  LDCU UR5, c[0x0][0x390] ;  /* 0x00007200ff0577ac */ /* 0x000e220008000800 */
[----:B------:R-:W-:-:S05]  /*3230*/  NOP ;  /* 0x0000000000007918 */ /* 0x000fca0000000000 */
.L_x_728:
[C---:B0-----:R-:W-:Y:S01]  /*3240*/  ISETP.NE.AND P1, PT, R13.reuse, UR5, PT ;  /* 0x000000050d007c0c */ /* 0x041fe2000bf25270 */
[C---:B------:R-:W-:Y:S01]  /*3250*/  VIADD R14, R13.reuse, 0x1 ;  /* 0x000000010d0e7836 */ /* 0x040fe20000000000 */
[----:B------:R-:W-:Y:S01]  /*3260*/  MOV R17, R9 ;  /* 0x0000000900117202 */ /* 0x000fe20000000f00 */
[C---:B-1----:R-:W-:Y:S01]  /*3270*/  IMAD R12, R13.reuse, 0x4, R4 ;  /* 0x000000040d0c7824 */ /* 0x042fe200078e0204 */
[----:B------:R-:W-:Y:S01]  /*3280*/  MOV R23, R10 ;  /* 0x0000000a00177202 */ /* 0x000fe20000000f00 */
[----:B------:R-:W-:Y:S01]  /*3290*/  IMAD.MOV.U32 R19, RZ, RZ, R10 ;  /* 0x000000ffff137224 */ /* 0x000fe200078e000a */
[----:B------:R-:W-:Y:S01]  /*32a0*/  ISETP.NE.AND P2, PT, R14, UR5, PT ;  /* 0x000000050e007c0c */ /* 0x000fe2000bf45270 */
[C---:B------:R-:W-:Y:S02]  /*32b0*/  IMAD R14, R13.reuse, 0x4, R0 ;  /* 0x000000040d0e7824 */ /* 0x040fe400078e0200 */
[----:B------:R-:W-:Y:S02]  /*32c0*/  VIADD R15, R13, 0x2 ;  /* 0x000000020d0f7836 */ /* 0x000fe40000000000 */
[----:B------:R-:W-:-:S02]  /*32d0*/  IMAD.MOV.U32 R21, RZ, RZ, R9 ;  /* 0x000000ffff157224 */ /* 0x000fc400078e0009 */
[----:B------:R-:W3:Y:S01]  /*32e0*/  @P1 LDS R17, [R12] ;  /* 0x000000000c111984 */ /* 0x000ee20000000800 */
[----:B------:R-:W-:Y:S01]  /*32f0*/  ISETP.NE.AND P3, PT, R15, UR5, PT ;  /* 0x000000050f007c0c */ /* 0x000fe2000bf65270 */
[----:B------:R-:W-:Y:S02]  /*3300*/  IMAD.MOV.U32 R20, RZ, RZ, R9 ;  /* 0x000000ffff147224 */ /* 0x000fe400078e0009 */
[----:B------:R-:W0:Y:S01]  /*3310*/  @P1 LDS R19, [R14] ;  /* 0x000000000e131984 */ /* 0x000e220000000800 */
[--C-:B------:R-:W-:Y:S02]  /*3320*/  IMAD.MOV.U32 R18, RZ, RZ, R10.reuse ;  /* 0x000000ffff127224 */ /* 0x100fe400078e000a */
[C---:B------:R-:W-:Y:S01]  /*3330*/  VIADD R15, R13.reuse, 0x3 ;  /* 0x000000030d0f7836 */ /* 0x040fe20000000000 */
[----:B------:R-:W1:Y:S01]  /*3340*/  @P2 LDS R21, [R12+0x4] ;  /* 0x000004000c152984 */ /* 0x000e620000000800 */
[----:B------:R-:W-:Y:S02]  /*3350*/  IMAD.MOV.U32 R16, RZ, RZ, R10 ;  /* 0x000000ffff107224 */ /* 0x000fe400078e000a */
[C---:B------:R-:W-:Y:S01]  /*3360*/  VIADD R24, R13.reuse, 0x5 ;  /* 0x000000050d187836 */ /* 0x040fe20000000000 */
[----:B------:R-:W2:Y:S04]  /*3370*/  @P2 LDS R23, [R14+0x4] ;  /* 0x000004000e172984 */ /* 0x000ea80000000800 */
[----:B------:R-:W4:Y:S01]  /*3380*/  @P3 LDS R20, [R12+0x8] ;  /* 0x000008000c143984 */ /* 0x000f220000000800 */
[----:B------:R-:W-:Y:S01]  /*3390*/  ISETP.NE.AND P2, PT, R24, UR5, PT ;  /* 0x0000000518007c0c */ /* 0x000fe2000bf45270 */
[----:B------:R-:W-:-:S02]  /*33a0*/  VIADD R24, R13, 0x6 ;  /* 0x000000060d187836 */ /* 0x000fc40000000000 */
[----:B------:R-:W5:Y:S01]  /*33b0*/  @P3 LDS R18, [R14+0x8] ;  /* 0x000008000e123984 */ /* 0x000f620000000800 */
[----:B------:R-:W-:Y:S01]  /*33c0*/  ISETP.NE.AND P3, PT, R15, UR5, PT ;  /* 0x000000050f007c0c */ /* 0x000fe2000bf65270 */
[----:B------:R-:W-:-:S05]  /*33d0*/  VIADD R15, R13, 0x4 ;  /* 0x000000040d0f7836 */ /* 0x000fca0000000000 */
[----:B------:R-:W-:Y:S02]  /*33e0*/  ISETP.NE.AND P1, PT, R15, UR5, PT ;  /* 0x000000050f007c0c */ /* 0x000fe4000bf25270 */
[----:B------:R-:W-:-:S05]  /*33f0*/  MOV R15, R9 ;  /* 0x00000009000f7202 */ /* 0x000fca0000000f00 */
[----:B------:R-:W-:Y:S04]  /*3400*/  @P3 LDS R16, [R14+0xc] ;  /* 0x00000c000e103984 */ /* 0x000fe80000000800 */
[----:B------:R-:W5:Y:S01]  /*3410*/  @P3 LDS R15, [R12+0xc] ;  /* 0x00000c000c0f3984 */ /* 0x000f620000000800 */
[----:B------:R-:W-:Y:S02]  /*3420*/  ISETP.NE.AND P3, PT, R24, UR5, PT ;  /* 0x0000000518007c0c */ /* 0x000fe4000bf65270 */
[----:B---3--:R-:W-:Y:S01]  /*3430*/  SHF.L.U32 R22, R22, R17, RZ ;  /* 0x0000001116167219 */ /* 0x008fe200000006ff */
[----:B------:R-:W-:-:S03]  /*3440*/  IMAD.MOV.U32 R17, RZ, RZ, R9 ;  /* 0x000000ffff117224 */ /* 0x000fc600078e0009 */
[----:B0-----:R-:W-:Y:S01]  /*3450*/  IADD3 R22, PT, PT, R22, R19, RZ ;  /* 0x0000001316167210 */ /* 0x001fe20007ffe0ff */
[--C-:B------:R-:W-:Y:S02]  /*3460*/  IMAD.MOV.U32 R19, RZ, RZ, R10.reuse ;  /* 0x000000ffff137224 */ /* 0x100fe400078e000a */
[----:B------:R-:W0:Y:S01]  /*3470*/  @P1 LDS R17, [R12+0x10] ;  /* 0x000010000c111984 */ /* 0x000e220000000800 */
[----:B-1----:R-:W-:Y:S01]  /*3480*/  SHF.L.U32 R24, R22, R21, RZ ;  /* 0x0000001516187219 */ /* 0x002fe200000006ff */
[----:B------:R-:W-:Y:S02]  /*3490*/  IMAD.MOV.U32 R22, RZ, RZ, R9 ;  /* 0x000000ffff167224 */ /* 0x000fe400078e0009 */
[----:B------:R-:W1:Y:S01]  /*34a0*/  @P1 LDS R19, [R14+0x10] ;  /* 0x000010000e131984 */ /* 0x000e620000000800 */
[----:B------:R-:W-:Y:S02]  /*34b0*/  VIADD R21, R13, 0x7 ;  /* 0x000000070d157836 */ /* 0x000fe40000000000 */
[----:B--2---:R-:W-:Y:S01]  /*34c0*/  IMAD.IADD R25, R24, 0x1, R23 ;  /* 0x0000000118197824 */ /* 0x004fe200078e0217 */
[----:B------:R-:W-:Y:S01]  /*34d0*/  MOV R23, R10 ;  /* 0x0000000a00177202 */ /* 0x000fe20000000f00 */
[----:B------:R-:W2:Y:S01]  /*34e0*/  @P2 LDS R22, [R12+0x14] ;  /* 0x000014000c162984 */ /* 0x000ea20000000800 */
[----:B------:R-:W-:Y:S01]  /*34f0*/  ISETP.NE.AND P1, PT, R21, UR5, PT ;  /* 0x0000000515007c0c */ /* 0x000fe2000bf25270 */
[----:B------:R-:W-:Y:S01]  /*3500*/  IMAD.MOV.U32 R24, RZ, RZ, R10 ;  /* 0x000000ffff187224 */ /* 0x000fe200078e000a */
[----:B----4-:R-:W-:Y:S01]  /*3510*/  SHF.L.U32 R25, R25, R20, RZ ;  /* 0x0000001419197219 */ /* 0x010fe200000006ff */
[--C-:B------:R-:W-:Y:S01]  /*3520*/  IMAD.MOV.U32 R20, RZ, RZ, R9.reuse ;  /* 0x000000ffff147224 */ /* 0x100fe200078e0009 */
[----:B------:R-:W3:Y:S03]  /*3530*/  @P2 LDS R23, [R14+0x14] ;  /* 0x000014000e172984 */ /* 0x000ee60000000800 */
[----:B-----5:R-:W-:Y:S01]  /*3540*/  IMAD.IADD R26, R25, 0x1, R18 ;  /* 0x00000001191a7824 */ /* 0x020fe200078e0212 */
[----:B------:R-:W-:Y:S01]  /*3550*/  @P3 LDS R24, [R14+0x18] ;  /* 0x000018000e183984 */ /* 0x000fe20000000800 */
[----:B------:R-:W-:Y:S01]  /*3560*/  IMAD.MOV.U32 R25, RZ, RZ, R9 ;  /* 0x000000ffff197224 */ /* 0x000fe200078e0009 */
[----:B------:R-:W-:-:S02]  /*3570*/  MOV R18, R10 ;  /* 0x0000000a00127202 */ /* 0x000fc40000000f00 */
[----:B------:R-:W4:Y:S04]  /*3580*/  @P3 LDS R20, [R12+0x18] ;  /* 0x000018000c143984 */ /* 0x000f280000000800 */
[----:B------:R-:W5:Y:S01]  /*3590*/  @P1 LDS R25, [R12+0x1c] ;  /* 0x00001c000c191984 */ /* 0x000f620000000800 */
[----:B------:R-:W-:-:S03]  /*35a0*/  SHF.L.U32 R15, R26, R15, RZ ;  /* 0x0000000f1a0f7219 */ /* 0x000fc600000006ff */
[----:B------:R-:W5:Y:S01]  /*35b0*/  @P1 LDS R18, [R14+0x1c] ;  /* 0x00001c000e121984 */ /* 0x000f620000000800 */
[----:B------:R-:W-:Y:S01]  /*35c0*/  ISETP.NE.AND P1, PT, R21, UR8, PT ;  /* 0x0000000815007c0c */ /* 0x000fe2000bf25270 */
[----:B------:R-:W-:-:S05]  /*35d0*/  IMAD.IADD R16, R15, 0x1, R16 ;  /* 0x000000010f107824 */ /* 0x000fca00078e0210 */
[----:B0-----:R-:W-:-:S05]  /*35e0*/  SHF.L.U32 R16, R16, R17, RZ ;  /* 0x0000001110107219 */ /* 0x001fca00000006ff */
[----:B-1----:R-:W-:-:S05]  /*35f0*/  IMAD.IADD R15, R16, 0x1, R19 ;  /* 0x00000001100f7824 */ /* 0x002fca00078e0213 */
[----:B--2---:R-:W-:-:S05]  /*3600*/  SHF.L.U32 R16, R15, R22, RZ ;  /* 0x000000160f107219 */ /* 0x004fca00000006ff */
[----:B---3--:R-:W-:-:S05]  /*3610*/  IMAD.IADD R15, R16, 0x1, R23 ;  /* 0x00000001100f7824 */ /* 0x008fca00078e0217 */
[----:B----4-:R-:W-:-:S05]  /*3620*/  SHF.L.U32 R15, R15, R20, RZ ;  /* 0x000000140f0f7219 */ /* 0x010fca00000006ff */
[----:B------:R-:W-:Y:S01]  /*3630*/  IMAD.IADD R16, R15, 0x1, R24 ;  /* 0x000000010f107824 */ /* 0x000fe200078e0218 */
[----:B------:R-:W-:Y:S01]  /*3640*/  MOV R15, R13 ;  /* 0x0000000d000f7202 */ /* 0x000fe20000000f00 */
[----:B------:R-:W-:-:S03]  /*3650*/  VIADD R13, R13, 0x8 ;  /* 0x000000080d0d7836 */ /* 0x000fc60000000000 */
[----:B-----5:R-:W-:-:S05]  /*3660*/  SHF.L.U32 R17, R16, R25, RZ ;  /* 0x0000001910117219 */ /* 0x020fca00000006ff */
[----:B------:R-:W-:Y:S01]  /*3670*/  IMAD.IADD R22, R17, 0x1, R18 ;  /* 0x0000000111167824 */ /* 0x000fe200078e0212 */
[----:B------:R-:W-:Y:S06]  /*3680*/  @P1 BRA `(.L_x_728) ;  /* 0xfffffff800ec1947 */ /* 0x000fec000383ffff */
[----:B------:R-:W-:-:S09]  /*3690*/  ULOP3.LUT UP2, URZ, UR4, 0x7, URZ, 0xc0, !UPT ;  /* 0x0000000704ff7892 */ /* 0x000fd2000f84c0ff */
[----:B------:R-:W-:Y:S05]  /*36a0*/  BRA.U !UP2, `(.L_x_727) ;  /* 0x000000010afc7547 */ /* 0x000fea000b800000 */
[----:B------:R-:W-:Y:S01]  /*36b0*/  ULOP3.LUT UP2, URZ, UR6, 0x3, URZ, 0xc0, !UPT ;  /* 0x0000000306ff7892 */ /* 0x000fe2000f84c0ff */
[----:B------:R-:W-:Y:S10]  /*36c0*/  BRA.U !UP0, `(.L_x_729) ;  /* 0x0000000108807547 */ /* 0x000ff4000b800000 */
[----:B------:R-:W-:Y:S01]  /*36d0*/  ISETP.NE.AND P3, PT, R13, UR5, PT ;  /* 0x000000050d007c0c */ /* 0x000fe2000bf65270 */
[C---:B------:R-:W-:Y:S01]  /*36e0*/  VIADD R16, R15.reuse, 0x9 ;  /* 0x000000090f107836 */ /* 0x040fe20000000000 */
[----:B------:R-:W-:Y:S01]  /*36f0*/  MOV R21, R9 ;  /* 0x0000000900157202 */ /* 0x000fe20000000f00 */
[--C-:B------:R-:W-:Y:S02]  /*3700*/  IMAD.MOV.U32 R13, RZ, RZ, R9.reuse ;  /* 0x000000ffff0d7224 */ /* 0x100fe400078e0009 */
[--C-:B------:R-:W-:Y:S01]  /*3710*/  IMAD.MOV.U32 R17, RZ, RZ, R10.reuse ;  /* 0x000000ffff117224 */ /* 0x100fe200078e000a */
[----:B------:R-:W-:Y:S01]  /*3720*/  ISETP.NE.AND P2, PT, R16, UR5, PT ;  /* 0x0000000510007c0c */ /* 0x000fe2000bf45270 */
[----:B------:R-:W-:Y:S01]  /*3730*/  IMAD.MOV.U32 R19, RZ, RZ, R9 ;  /* 0x000000ffff137224 */ /* 0x000fe200078e0009 */
[C---:B------:R-:W-:Y:S01]  /*3740*/  IADD3 R16, PT, PT, R15.reuse, 0xa, RZ ;  /* 0x0000000a0f107810 */ /* 0x040fe20007ffe0ff */
[--C-:B------:R-:W-:Y:S02]  /*3750*/  IMAD.MOV.U32 R20, RZ, RZ, R10.reuse ;  /* 0x000000ffff147224 */ /* 0x100fe400078e000a */
[----:B------:R-:W-:Y:S01]  /*3760*/  IMAD.MOV.U32 R23, RZ, RZ, R10 ;  /* 0x000000ffff177224 */ /* 0x000fe200078e000a */
[----:B------:R-:W-:Y:S01]  /*3770*/  ISETP.NE.AND P1, PT, R16, UR5, PT ;  /* 0x0000000510007c0c */ /* 0x000fe2000bf25270 */
[----:B------:R-:W0:Y:S01]  /*3780*/  @P3 LDS R13, [R12+0x20] ;  /* 0x000020000c0d3984 */ /* 0x000e220000000800 */
[----:B------:R-:W-:-:S02]  /*3790*/  VIADD R16, R15, 0xb ;  /* 0x0000000b0f107836 */ /* 0x000fc40000000000 */
[----:B------:R-:W-:Y:S01]  /*37a0*/  IMAD.MOV.U32 R24, RZ, RZ, R9 ;  /* 0x000000ffff187224 */ /* 0x000fe200078e0009 */
[----:B------:R-:W1:Y:S02]  /*37b0*/  @P3 LDS R17, [R14+0x20] ;  /* 0x000020000e113984 */ /* 0x000e640000000800 */
[----:B------:R-:W-:Y:S01]  /*37c0*/  ISETP.NE.AND P3, PT, R16, UR5, PT ;  /* 0x0000000510007c0c */ /* 0x000fe2000bf65270 */
[----:B------:R-:W-:Y:S01]  /*37d0*/  IMAD.MOV.U32 R16, RZ, RZ, R10 ;  /* 0x000000ffff107224 */ /* 0x000fe200078e000a */
[----:B------:R-:W2:Y:S04]  /*37e0*/  @P2 LDS R19, [R12+0x24] ;  /* 0x000024000c132984 */ /* 0x000ea80000000800 */
[----:B------:R-:W3:Y:S04]  /*37f0*/  @P2 LDS R20, [R14+0x24] ;  /* 0x000024000e142984 */ /* 0x000ee80000000800 */
[----:B------:R-:W4:Y:S04]  /*3800*/  @P1 LDS R21, [R12+0x28] ;  /* 0x000028000c151984 */ /* 0x000f280000000800 */
[----:B------:R-:W5:Y:S04]  /*3810*/  @P1 LDS R23, [R14+0x28] ;  /* 0x000028000e171984 */ /* 0x000f680000000800 */
[----:B------:R-:W5:Y:S04]  /*3820*/  @P3 LDS R24, [R12+0x2c] ;  /* 0x00002c000c183984 */ /* 0x000f680000000800 */
[----:B------:R-:W5:Y:S01]  /*3830*/  @P3 LDS R16, [R14+0x2c] ;  /* 0x00002c000e103984 */ /* 0x000f620000000800 */
[----:B0-----:R-:W-:-:S05]  /*3840*/  SHF.L.U32 R18, R22, R13, RZ ;  /* 0x0000000d16127219 */ /* 0x001fca00000006ff */
[----:B-1----:R-:W-:-:S05]  /*3850*/  IMAD.IADD R18, R18, 0x1, R17 ;  /* 0x0000000112127824 */ /* 0x002fca00078e0211 */
[----:B--2---:R-:W-:-:S04]  /*3860*/  SHF.L.U32 R13, R18, R19, RZ ;  /* 0x00000013120d7219 */ /* 0x004fc800000006ff */
[----:B---3--:R-:W-:Y:S01]  /*3870*/  IADD3 R18, PT, PT, R13, R20, RZ ;  /* 0x000000140d127210 */ /* 0x008fe20007ffe0ff */
[----:B------:R-:W-:-:S03]  /*3880*/  VIADD R13, R15, 0xc ;  /* 0x0000000c0f0d7836 */ /* 0x000fc60000000000 */
[----:B----4-:R-:W-:-:S05]  /*3890*/  SHF.L.U32 R18, R18, R21, RZ ;  /* 0x0000001512127219 */ /* 0x010fca00000006ff */
[----:B-----5:R-:W-:-:S05]  /*38a0*/  IMAD.IADD R17, R18, 0x1, R23 ;  /* 0x0000000112117824 */ /* 0x020fca00078e0217 */
[----:B------:R-:W-:-:S05]  /*38b0*/  SHF.L.U32 R17, R17, R24, RZ ;  /* 0x0000001811117219 */ /* 0x000fca00000006ff */
[----:B------:R-:W-:-:S07]  /*38c0*/  IMAD.IADD R22, R17, 0x1, R16 ;  /* 0x0000000111167824 */ /* 0x000fce00078e0210 */
.L_x_729:
[----:B------:R-:W-:Y:S05]  /*38d0*/  BRA.U !UP2, `(.L_x_727) ;  /* 0x000000010a707547 */ /* 0x000fea000b800000 */
[----:B------:R-:W-:Y:S01]  /*38e0*/  ULOP3.LUT UP2, URZ, UR9, 0x1, URZ, 0xc0, !UPT ;  /* 0x0000000109ff7892 */ /* 0x000fe2000f84c0ff */
[----:B------:R-:W-:Y:S10]  /*38f0*/  BRA.U !UP1, `(.L_x_730) ;  /* 0x0000000109487547 */ /* 0x000ff4000b800000 */
[C---:B------:R-:W-:Y:S01]  /*3900*/  ISETP.NE.AND P2, PT, R13.reuse, UR5, PT ;  /* 0x000000050d007c0c */ /* 0x040fe2000bf45270 */
[C---:B------:R-:W-:Y:S01]  /*3910*/  VIADD R12, R13.reuse, 0x1 ;  /* 0x000000010d0c7836 */ /* 0x040fe20000000000 */
[C---:B------:R-:W-:Y:S01]  /*3920*/  LEA R17, R13.reuse, R4, 0x2 ;  /* 0x000000040d117211 */ /* 0x040fe200078e10ff */
[--C-:B------:R-:W-:Y:S01]  /*3930*/  IMAD.MOV.U32 R15, RZ, RZ, R9.reuse ;  /* 0x000000ffff0f7224 */ /* 0x100fe200078e0009 */
[----:B------:R-:W-:Y:S01]  /*3940*/  MOV R16, R10 ;  /* 0x0000000a00107202 */ /* 0x000fe20000000f00 */
[C---:B------:R-:W-:Y:S01]  /*3950*/  IMAD R18, R13.reuse, 0x4, R0 ;  /* 0x000000040d127824 */ /* 0x040fe200078e0200 */
[----:B------:R-:W-:Y:S01]  /*3960*/  ISETP.NE.AND P1, PT, R12, UR5, PT ;  /* 0x000000050c007c0c */ /* 0x000fe2000bf25270 */
[----:B------:R-:W-:Y:S02]  /*3970*/  IMAD.MOV.U32 R12, RZ, RZ, R10 ;  /* 0x000000ffff0c7224 */ /* 0x000fe400078e000a */
[----:B------:R-:W-:Y:S02]  /*3980*/  IMAD.MOV.U32 R14, RZ, RZ, R9 ;  /* 0x000000ffff0e7224 */ /* 0x000fe400078e0009 */
[----:B------:R-:W-:-:S02]  /*3990*/  VIADD R13, R13, 0x2 ;  /* 0x000000020d0d7836 */ /* 0x000fc40000000000 */
[----:B------:R-:W0:Y:S04]  /*39a0*/  @P2 LDS R15, [R17] ;  /* 0x00000000110f2984 */ /* 0x000e280000000800 */
[----:B------:R-:W1:Y:S04]  /*39b0*/  @P2 LDS R12, [R18] ;  /* 0x00000000120c2984 */ /* 0x000e680000000800 */
[----:B------:R-:W2:Y:S04]  /*39c0*/  @P1 LDS R14, [R17+0x4] ;  /* 0x00000400110e1984 */ /* 0x000ea80000000800 */
[----:B------:R-:W3:Y:S01]  /*39d0*/  @P1 LDS R16, [R18+0x4] ;  /* 0x0000040012101984 */ /* 0x000ee20000000800 */
[----:B0-----:R-:W-:-:S05]  /*39e0*/  SHF.L.U32 R15, R22, R15, RZ ;  /* 0x0000000f160f7219 */ /* 0x001fca00000006ff */
[----:B-1----:R-:W-:-:S05]  /*39f0*/  IMAD.IADD R15, R15, 0x1, R12 ;  /* 0x000000010f0f7824 */ /* 0x002fca00078e020c */
[----:B--2---:R-:W-:-:S05]  /*3a00*/  SHF.L.U32 R15, R15, R14, RZ ;  /* 0x0000000e0f0f7219 */ /* 0x004fca00000006ff */
[----:B---3--:R-:W-:-:S07]  /*3a10*/  IMAD.IADD R22, R15, 0x1, R16 ;  /* 0x000000010f167824 */ /* 0x008fce00078e0210 */
.L_x_730:
[----:B------:R-:W-:Y:S05]  /*3a20*/  BRA.U !UP2, `(.L_x_727) ;  /* 0x000000010a1c7547 */ /* 0x000fea000b800000 */
[----:B------:R-:W-:-:S13]  /*3a30*/  ISETP.NE.AND P1, PT, R13, UR5, PT ;  /* 0x000000050d007c0c */ /* 0x000fda000bf25270 */
[C---:B------:R-:W-:Y:S01]  /*3a40*/  @P1 IMAD R12, R13.reuse, 0x4, R4 ;  /* 0x000000040d0c1824 */ /* 0x040fe200078e0204 */
[----:B------:R-:W-:-:S04]  /*3a50*/  @P1 LEA R13, R13, R0, 0x2 ;  /* 0x000000000d0d1211 */ /* 0x000fc800078e10ff */
[----:B------:R-:W0:Y:S04]  /*3a60*/  @P1 LDS R9, [R12] ;  /* 0x000000000c091984 */ /* 0x000e280000000800 */
[----:B------:R-:W1:Y:S01]  /*3a70*/  @P1 LDS R10, [R13] ;  /* 0x000000000d0a1984 */ /* 0x000e620000000800 */
[----:B0-----:R-:W-:-:S05]  /*3a80*/  SHF.L.U32 R9, R22, R9, RZ ;  /* 0x0000000916097219 */ /* 0x001fca00000006ff */
[----:B-1----:R-:W-:-:S07]  /*3a90*/  IMAD.IADD R22, R9, 0x1, R10 ;  /* 0x0000000109167824 */ /* 0x002fce00078e020a */
.L_x_727:
[----:B-1----:R-:W-:Y:S02]  /*3aa0*/  IMAD R12, R11, 0x4, R2 ;  /* 0x000000040b0c7824 */ /* 0x002fe400078e0202 */
[----:B------:R-:W0:Y:S03]  /*3ab0*/  LDC.64 R10, c[0x0][0x388] ;  /* 0x0000e200ff0a7b82 */ /* 0x000e260000000a00 */
[----:B------:R-:W3:Y:S02]  /*3ac0*/  LDS R9, [R12+-0x4] ;  /* 0xfffffc000c097984 */ /* 0x000ee40000000800 */
[----:B---3--:R-:W-:-:S04]  /*3ad0*/  IMAD.IADD R9, R9, 0x1, R22 ;  /* 0x0000000109097824 */ /* 0x008fc800078e0216 */
[----:B0-----:R-:W-:-:S05]  /*3ae0*/  IMAD.WIDE R10, R9, 0x4, R10 ;  /* 0x00000004090a7825 */ /* 0x001fca00078e020a */
[----:B------:R0:W5:Y:S02]  /*3af0*/  LDG.E R9, desc[UR12][R10.64] ;  /* 0x0000000c0a097981 */ /* 0x000164000c1e1900 */
.L_x_724:
[----:B------:R-:W-:Y:S05]  /*3b00*/  BSYNC.RECONVERGENT B0 ;  /* 0x0000000000007941 */ /* 0x000fea0003800200 */
.L_x_723:
[----:B------:R-:W-:Y:S01]  /*3b10*/  BSSY.RECONVERGENT B0, `(.L_x_731) ;  /* 0x000001f000007945 */ /* 0x000fe20003800200 */
[----:B-1----:R-:W-:-:S03]  /*3b20*/  IMAD.MOV.U32 R12, RZ, RZ, RZ ;  /* 0x000000ffff0c7224 */ /* 0x002fc600078e00ff */
[----:B------:R-:W-:Y:S05]  /*3b30*/  @!P0 BRA `(.L_x_732) ;  /* 0x0000000000708947 */ /* 0x000fea0003800000 */
[----:B------:R-:W-:Y:S01]  /*3b40*/  BSSY.RECONVERGENT B1, `(.L_x_733) ;  /* 0x0000009000017945 */ /* 0x000fe20003800200 */
[----:B------:R-:W-:Y:S01]  /*3b50*/  MOV R12, R8 ;  /* 0x00000008000c7202 */ /* 0x000fe20000000f00 */
[----:B------:R-:W-:-:S07]  /*3b60*/  IMAD.MOV.U32 R13, RZ, RZ, R5 ;  /* 0x000000ffff0d7224 */ /* 0x000fce00078e0005 */
.L_x_734:
[----:B0-----:R-:W-:Y:S01]  /*3b70*/  LOP3.LUT R10, R13, 0x1, RZ, 0xc0, !PT ;  /* 0x000000010d0a7812 */ /* 0x001fe200078ec0ff */
[----:B------:R-:W-:Y:S01]  /*3b80*/  IMAD.MOV.U32 R11, RZ, RZ, R12 ;  /* 0x000000ffff0b7224 */ /* 0x000fe200078e000c */
[----:B------:R-:W-:Y:S01]  /*3b90*/  SHF.R.S32.HI R13, RZ, 0x1, R13 ;  /* 0x00000001ff0d7819 */ /* 0x000fe2000001140d */
[----:B------:R-:W-:Y:S01]  /*3ba0*/  VIADD R12, R12, 0xffffffff ;  /* 0xffffffff0c0c7836 */ /* 0x000fe20000000000 */
[----:B------:R-:W-:-:S13]  /*3bb0*/  ISETP.NE.U32.AND P1, PT, R10, 0x1, PT ;  /* 0x000000010a00780c */ /* 0x000fda0003f25070 */
[----:B------:R-:W-:Y:S05]  /*3bc0*/  @P1 BRA `(.L_x_734) ;  /* 0xfffffffc00e81947 */ /* 0x000fea000383ffff */
[----:B------:R-:W-:Y:S05]  /*3bd0*/  BSYNC.RECONVERGENT B1 ;  /* 0x0000000000017941 */ /* 0x000fea0003800200 */
.L_x_733:
[----:B------:R-:W0:Y:S01]  /*3be0*/  LDC R16, c[0x0][0x390] ;  /* 0x0000e400ff107b82 */ /* 0x000e220000000800 */
[----:B------:R-:W-:Y:S01]  /*3bf0*/  IMAD R14, R11, 0x4, R2 ;  /* 0x000000040b0e7824 */ /* 0x000fe200078e0202 */
[----:B------:R-:W-:Y:S01]  /*3c00*/  MOV R15, R13 ;  /* 0x0000000d000f7202 */ /* 0x000fe20000000f00 */
[----:B------:R-:W1:Y:S04]  /*3c10*/  LDCU UR5, c[0x0][0x380] ;  /* 0x00007000ff0577ac */ /* 0x000e680008000800 */
        /* <DEDUP_REMOVED lines=9> */
[----:B-1----:R-:W-:-:S05]  /*3cb0*/  SHF.L.U32 R12, R15, R12, RZ ;  /* 0x0000000c0f0c7219 */ /* 0x002fca00000006ff */
[----:B--2---:R-:W-:-:S07]  /*3cc0*/  IMAD.IADD R15, R12, 0x1, R13 ;  /* 0x000000010c0f7824 */ /* 0x004fce00078e020d */
.L_x_735:
[----:B-1----:R-:W-:-:S04]  /*3cd0*/  IMAD.IADD R15, R14, 0x1, R15 ;  /* 0x000000010e0f7824 */ /* 0x002fc800078e020f */
[----:B------:R-:W-:-:S05]  /*3ce0*/  IMAD.WIDE R10, R15, 0x4, R10 ;  /* 0x000000040f0a7825 */ /* 0x000fca00078e020a */
[----:B------:R1:W5:Y:S02]  /*3cf0*/  LDG.E R12, desc[UR12][R10.64] ;  /* 0x0000000c0a0c7981 */ /* 0x000364000c1e1900 */
.L_x_732:
[----:B------:R-:W-:Y:S05]  /*3d00*/  BSYNC.RECONVERGENT B0 ;  /* 0x0000000000007941 */ /* 0x000fea0003800200 */
.L_x_731:
        /* <DEDUP_REMOVED lines=10> */
.L_x_737:
        /* <DEDUP_REMOVED lines=13> */
.L_x_904:


//--------------------- .text._Z12hierarchize1iiPfii --------------------------
	.section	.text._Z12hierarchize1iiPfii,"ax",@progbits
	.align	128
        .global         _Z12hierarchize1iiPfii
        .type           _Z12hierarchize1iiPfii,@function
        .size           _Z12hierarchize1iiPfii,(.L_x_905 - _Z12hierarchize1iiPfii)
        .other          _Z12hierarchize1iiPfii,@"STO_CUDA_ENTRY STV_DEFAULT"
_Z12hierarchize1iiPfii:
.text._Z12hierarchize1iiPfii:
        /* <DEDUP_REMOVED lines=29> */
[----:B------:R-:W-:Y:S01]  /*01d0*/  ISETP.NE.AND P0, PT, R3, RZ, PT ;  /* 0x000000ff0300720c */ /* 0x000fe20003f05270 */
[----:B------:R-:W-:Y:S01]  /*01e0*/  UMOV UR5, 0x400 ;  /* 0x0000040000057882 */ /* 0x000fe20000000000 */
[----:B------:R-:W-:Y:S01]  /*01f0*/  SHF.R.U32.HI R7, RZ, 0x5, R6 ;  /* 0x00000005ff077819 */ /* 0x000fe20000011606 */
[----:B------:R-:W-:Y:S01]  /*0200*/  BSSY.RECONVERGENT B0, `(.L_x_738) ;  /* 0x0000038000007945 */ /* 0x000fe20003800200 */
[----:B------:R-:W-:-:S03]  /*0210*/  IMAD.MOV.U32 R3, RZ, RZ, R9 ;  /* 0x000000ffff037224 */ /* 0x000fc600078e0009 */
[----:B------:R-:W-:Y:S01]  /*0220*/  IMAD R4, R7, UR8, RZ ;  /* 0x0000000807047c24 */ /* 0x000fe2000f8e02ff */
[----:B0-----:R-:W-:-:S06]  /*0230*/  ULEA UR5, UR6, UR5, 0x18 ;  /* 0x0000000506057291 */ /* 0x001fcc000f8ec0ff */
[----:B------:R-:W-:Y:S01]  /*0240*/  LEA R4, R4, UR5, 0x2 ;  /* 0x0000000504047c11 */ /* 0x000fe2000f8e10ff */
[----:B------:R-:W-:Y:S06]  /*0250*/  @P0 BRA `(.L_x_739) ;  /* 0x0000000000c80947 */ /* 0x000fec0003800000 */
[----:B------:R-:W-:Y:S01]  /*0260*/  BSSY.RECONVERGENT B1, `(.L_x_740) ;  /* 0x0000009000017945 */ /* 0x000fe20003800200 */
[----:B------:R-:W-:-:S07]  /*0270*/  IMAD.MOV.U32 R8, RZ, RZ, RZ ;  /* 0x000000ffff087224 */ /* 0x000fce00078e00ff */
.L_x_741:
[C---:B------:R-:W-:Y:S01]  /*0280*/  LEA R9, R8.reuse, UR10, 0x2 ;  /* 0x0000000a08097c11 */ /* 0x040fe2000f8e10ff */
[----:B------:R-:W-:Y:S01]  /*0290*/  IMAD.MOV.U32 R11, RZ, RZ, R8 ;  /* 0x000000ffff0b7224 */ /* 0x000fe200078e0008 */
[C---:B------:R-:W-:Y:S02]  /*02a0*/  ISETP.LT.AND P1, PT, R8.reuse, UR9, PT ;  /* 0x0000000908007c0c */ /* 0x040fe4000bf21270 */
[----:B------:R-:W0:Y:S01]  /*02b0*/  LDC R10, c[0x3][R9] ;  /* 0x00c00000090a7b82 */ /* 0x000e220000000800 */
[----:B------:R-:W-:Y:S02]  /*02c0*/  IADD3 R8, PT, PT, R8, 0x1, RZ ;  /* 0x0000000108087810 */ /* 0x000fe40007ffe0ff */
[----:B0-----:R-:W-:-:S13]  /*02d0*/  ISETP.GT.AND P0, PT, R10, R3, PT ;  /* 0x000000030a00720c */ /* 0x001fda0003f04270 */
[----:B------:R-:W-:Y:S05]  /*02e0*/  @!P0 BRA P1, `(.L_x_741) ;  /* 0xfffffffc00e48947 */ /* 0x000fea000083ffff */
[----:B------:R-:W-:Y:S05]  /*02f0*/  BSYNC.RECONVERGENT B1 ;  /* 0x0000000000017941 */ /* 0x000fea0003800200 */
.L_x_740:
[----:B------:R-:W-:Y:S01]  /*0300*/  UISETP.GE.AND UP0, UPT, UR8, 0x2, UPT ;  /* 0x000000020800788c */ /* 0x000fe2000bf06270 */
[----:B------:R-:W-:-:S08]  /*0310*/  VIADD R11, R11, 0xffffffff ;  /* 0xffffffff0b0b7836 */ /* 0x000fd00000000000 */
[----:B------:R-:W-:Y:S05]  /*0320*/  BRA.U !UP0, `(.L_x_742) ;  /* 0x0000000108907547 */ /* 0x000fea000b800000 */
[----:B------:R-:W0:Y:S01]  /*0330*/  LDC R8, c[0x3][R9+-0x4] ;  /* 0x00ffff0009087b82 */ /* 0x000e220000000800 */
[----:B------:R-:W-:Y:S01]  /*0340*/  UIADD3 UR6, UPT, UPT, UR8, -0x2, URZ ;  /* 0xfffffffe08067890 */ /* 0x000fe2000fffe0ff */
[----:B------:R-:W-:-:S05]  /*0350*/  IMAD.MOV.U32 R10, RZ, RZ, R11 ;  /* 0x000000ffff0a7224 */ /* 0x000fca00078e000b */
[----:B------:R-:W-:Y:S02]  /*0360*/  IMAD.U32 R13, RZ, RZ, UR6 ;  /* 0x00000006ff0d7e24 */ /* 0x000fe4000f8e00ff */
[----:B0-----:R-:W-:-:S05]  /*0370*/  IMAD.IADD R8, R3, 0x1, -R8 ;  /* 0x0000000103087824 */ /* 0x001fca00078e0a08 */
[----:B------:R-:W-:-:S07]  /*0380*/  SHF.R.S32.HI R8, RZ, R11, R8 ;  /* 0x0000000bff087219 */ /* 0x000fce0000011408 */
.L_x_746:
[----:B------:R-:W0:Y:S01]  /*0390*/  LDCU UR6, c[0x0][0x384] ;  /* 0x00007080ff0677ac */ /* 0x000e220008000800 */
        /* <DEDUP_REMOVED lines=8> */
[----:B------:R-:W-:Y:S01]  /*0420*/  HFMA2 R12, -RZ, RZ, 0, 0 ;  /* 0x00000000ff0c7431 */ /* 0x000fe200000001ff */
[----:B------:R-:W-:Y:S01]  /*0430*/  BSSY.RECONVERGENT B2, `(.L_x_744) ;  /* 0x000000a000027945 */ /* 0x000fe20003800200 */
[----:B------:R-:W-:-:S07]  /*0440*/  IMAD.MOV.U32 R11, RZ, RZ, R10 ;  /* 0x000000ffff0b7224 */ /* 0x000fce00078e000a */
.L_x_745:
        /* <DEDUP_REMOVED lines=9> */
.L_x_744:
[----:B------:R-:W-:Y:S05]  /*04e0*/  BSYNC.RECONVERGENT B1 ;  /* 0x0000000000017941 */ /* 0x000fea0003800200 */
.L_x_743:
[--C-:B------:R-:W-:Y:S01]  /*04f0*/  IMAD.IADD R9, R10, 0x1, -R11.reuse ;  /* 0x000000010a097824 */ /* 0x100fe200078e0a0b */
[C---:B------:R-:W-:Y:S01]  /*0500*/  LEA R14, R13.reuse, R4, 0x2 ;  /* 0x000000040d0e7211 */ /* 0x040fe200078e10ff */
[----:B------:R-:W-:Y:S01]  /*0510*/  IMAD.IADD R8, R8, 0x1, -R12 ;  /* 0x0000000108087824 */ /* 0x000fe200078e0a0c */
[C---:B------:R-:W-:Y:S01]  /*0520*/  ISETP.NE.AND P0, PT, R13.reuse, RZ, PT ;  /* 0x000000ff0d00720c */ /* 0x040fe20003f05270 */
[----:B------:R-:W-:Y:S02]  /*0530*/  VIADD R13, R13, 0xffffffff ;  /* 0xffffffff0d0d7836 */ /* 0x000fe40000000000 */
[----:B------:R0:W-:Y:S01]  /*0540*/  STS [R14+0x4], R9 ;  /* 0x000004090e007388 */ /* 0x0001e20000000800 */
[----:B------:R-:W-:-:S09]  /*0550*/  IMAD.MOV.U32 R10, RZ, RZ, R11 ;  /* 0x000000ffff0a7224 */ /* 0x000fd200078e000b */
[----:B0-----:R-:W-:Y:S05]  /*0560*/  @P0 BRA `(.L_x_746) ;  /* 0xfffffffc00880947 */ /* 0x001fea000383ffff */
.L_x_742:
[----:B------:R0:W-:Y:S02]  /*0570*/  STS [R4], R11 ;  /* 0x0000000b04007388 */ /* 0x0001e40000000800 */
.L_x_739:
[----:B------:R-:W-:Y:S05]  /*0580*/  BSYNC.RECONVERGENT B0 ;  /* 0x0000000000007941 */ /* 0x000fea0003800200 */
.L_x_738:
[----:B------:R-:W1:Y:S01]  /*0590*/  LDC R10, c[0x0][0x380] ;  /* 0x0000e000ff0a7b82 */ /* 0x000e620000000800 */
[----:B------:R-:W-:Y:S01]  /*05a0*/  LEA.HI R5, R5, R6, RZ, 0x1b ;  /* 0x0000000605057211 */ /* 0x000fe200078fd8ff */
[----:B------:R-:W-:Y:S01]  /*05b0*/  ULOP3.LUT UR7, UR4, 0x7, URZ, 0xc0, !UPT ;  /* 0x0000000704077892 */ /* 0x000fe2000f8ec0ff */
[----:B------:R-:W-:Y:S01]  /*05c0*/  LEA R7, R7, 0x4, 0x2 ;  /* 0x0000000407077811 */ /* 0x000fe200078e10ff */
[----:B------:R-:W-:Y:S01]  /*05d0*/  ULOP3.LUT UR6, UR4, 0x3, URZ, 0xc0, !UPT ;  /* 0x0000000304067892 */ /* 0x000fe2000f8ec0ff */
[C---:B------:R-:W-:Y:S01]  /*05e0*/  LEA R8, R5.reuse, 0x4, 0x2 ;  /* 0x0000000405087811 */ /* 0x040fe200078e10ff */
[----:B------:R-:W-:Y:S01]  /*05f0*/  ULOP3.LUT UR4, UR4, 0xfffffff8, URZ, 0xc0, !UPT ;  /* 0xfffffff804047892 */ /* 0x000fe2000f8ec0ff */
[----:B------:R-:W2:Y:S01]  /*0600*/  LDCU.64 UR10, c[0x0][0x358] ;  /* 0x00006b00ff0a77ac */ /* 0x000ea20008000a00 */
[----:B------:R-:W-:Y:S02]  /*0610*/  UIADD3 UR8, UPT, UPT, UR7, -0x1, URZ ;  /* 0xffffffff07087890 */ /* 0x000fe4000fffe0ff */
[----:B------:R-:W-:Y:S01]  /*0620*/  UIADD3 UR6, UPT, UPT, UR6, -0x1, URZ ;  /* 0xffffffff06067890 */ /* 0x000fe2000fffe0ff */
[----:B-1----:R-:W-:-:S02]  /*0630*/  IMAD R6, R5, R10, RZ ;  /* 0x0000000a05067224 */ /* 0x002fc400078e02ff */
[-C--:B------:R-:W-:Y:S02]  /*0640*/  IMAD R7, R7, R10.reuse, UR5 ;  /* 0x0000000507077e24 */ /* 0x080fe4000f8e020a */
[----:B------:R-:W-:Y:S01]  /*0650*/  IMAD R5, R8, R10, UR5 ;  /* 0x0000000508057e24 */ /* 0x000fe2000f8e020a */
[----:B------:R-:W-:Y:S01]  /*0660*/  LOP3.LUT R8, R10, 0x7, RZ, 0xc0, !PT ;  /* 0x000000070a087812 */ /* 0x000fe200078ec0ff */
[----:B------:R-:W-:Y:S01]  /*0670*/  VIADD R7, R7, 0xfffffff0 ;  /* 0xfffffff007077836 */ /* 0x000fe20000000000 */
[----:B------:R-:W-:Y:S01]  /*0680*/  LEA R6, R6, UR5, 0x2 ;  /* 0x0000000506067c11 */ /* 0x000fe2000f8e10ff */
[----:B--2---:R-:W-:-:S07]  /*0690*/  VIADD R5, R5, 0xfffffff0 ;  /* 0xfffffff005057836 */ /* 0x004fce0000000000 */
.L_x_808:
[----:B-1----:R-:W1:Y:S02]  /*06a0*/  LDCU UR5, c[0x0][0x380] ;  /* 0x00007000ff0577ac */ /* 0x002e640008000800 */
[----:B-1----:R-:W-:-:S05]  /*06b0*/  IMAD.U32 R14, RZ, RZ, UR5 ;  /* 0x00000005ff0e7e24 */ /* 0x002fca000f8e00ff */
[----:B------:R-:W-:-:S13]  /*06c0*/  ISETP.GE.AND P0, PT, R14, 0x1, PT ;  /* 0x000000010e00780c */ /* 0x000fda0003f06270 */
[----:B------:R-:W-:Y:S05]  /*06d0*/  @!P0 BRA `(.L_x_747) ;  /* 0x0000000800008947 */ /* 0x000fea0003800000 */
[----:B------:R-:W1:Y:S01]  /*06e0*/  LDCU UR5, c[0x0][0x380] ;  /* 0x00007000ff0577ac */ /* 0x000e620008000800 */
[----:B------:R-:W-:Y:S01]  /*06f0*/  ISETP.GE.U32.AND P0, PT, R14, 0x8, PT ;  /* 0x000000080e00780c */ /* 0x000fe20003f06070 */
[----:B------:R-:W-:Y:S01]  /*0700*/  IMAD.IADD R15, R3, 0x1, -R0 ;  /* 0x00000001030f7824 */ /* 0x000fe200078e0a00 */
[----:B------:R-:W-:Y:S02]  /*0710*/  ISETP.NE.AND P1, PT, R8, RZ, PT ;  /* 0x000000ff0800720c */ /* 0x000fe40003f25270 */
[----:B-1----:R-:W-:-:S09]  /*0720*/  MOV R9, UR5 ;  /* 0x0000000500097c02 */ /* 0x002fd20008000f00 */
[----:B------:R-:W-:Y:S05]  /*0730*/  @!P0 BRA `(.L_x_748) ;  /* 0x0000000000f08947 */ /* 0x000fea0003800000 */
[----:B------:R-:W-:Y:S01]  /*0740*/  LOP3.LUT R12, R14, 0x7ffffff8, RZ, 0xc0, !PT ;  /* 0x7ffffff80e0c7812 */ /* 0x000fe200078ec0ff */
[----:B------:R-:W-:Y:S02]  /*0750*/  IMAD.MOV.U32 R10, RZ, RZ, R5 ;  /* 0x000000ffff0a7224 */ /* 0x000fe400078e0005 */
[----:B0-----:R-:W-:Y:S02]  /*0760*/  IMAD.MOV.U32 R11, RZ, RZ, R7 ;  /* 0x000000ffff0b7224 */ /* 0x001fe400078e0007 */
[----:B------:R-:W-:Y:S02]  /*0770*/  IMAD.U32 R9, RZ, RZ, UR5 ;  /* 0x00000005ff097e24 */ /* 0x000fe4000f8e00ff */
[----:B------:R-:W-:-:S07]  /*0780*/  IMAD.MOV R12, RZ, RZ, -R12 ;  /* 0x000000ffff0c7224 */ /* 0x000fce00078e0a0c */
.L_x_749:
[----:B------:R-:W0:Y:S01]  /*0790*/  LDS R16, [R11+0xc] ;  /* 0x00000c000b107984 */ /* 0x000e220000000800 */
[----:B------:R-:W-:Y:S02]  /*07a0*/  IMAD.MOV.U32 R13, RZ, RZ, -0x1 ;  /* 0xffffffffff0d7424 */ /* 0x000fe400078e00ff */
        /* <DEDUP_REMOVED lines=49> */
[----:B0-----:R-:W-:Y:S01]  /*0ac0*/  IADD3 R10, PT, PT, R10, -0x20, RZ ;  /* 0xffffffe00a0a7810 */ /* 0x001fe20007ffe0ff */
[----:B-1----:R-:W-:Y:S01]  /*0ad0*/  VIADD R11, R11, 0xffffffe0 ;  /* 0xffffffe00b0b7836 */ /* 0x002fe20000000000 */
[----:B--2---:R-:W-:Y:S01]  /*0ae0*/  SHF.R.S32.HI R15, RZ, R15, R16 ;  /* 0x0000000fff0f7219 */ /* 0x004fe20000011410 */
[----:B------:R-:W-:Y:S06]  /*0af0*/  @P0 BRA `(.L_x_749) ;  /* 0xfffffffc00240947 */ /* 0x000fec000383ffff */
.L_x_748:
[----:B------:R-:W-:Y:S05]  /*0b00*/  @!P1 BRA `(.L_x_747) ;  /* 0x0000000000f49947 */ /* 0x000fea0003800000 */
[----:B------:R-:W-:Y:S01]  /*0b10*/  VIADD R10, R8, 0xffffffff ;  /* 0xffffffff080a7836 */ /* 0x000fe20000000000 */
[----:B------:R-:W-:-:S04]  /*0b20*/  LOP3.LUT P1, R19, R14, 0x3, RZ, 0xc0, !PT ;  /* 0x000000030e137812 */ /* 0x000fc8000782c0ff */
[----:B------:R-:W-:-:S13]  /*0b30*/  ISETP.GE.U32.AND P0, PT, R10, 0x3, PT ;  /* 0x000000030a00780c */ /* 0x000fda0003f06070 */
[----:B------:R-:W-:Y:S05]  /*0b40*/  @!P0 BRA `(.L_x_750) ;  /* 0x0000000000708947 */ /* 0x000fea0003800000 */
[----:B------:R-:W-:Y:S02]  /*0b50*/  IMAD R10, R9, 0x4, R4 ;  /* 0x00000004090a7824 */ /* 0x000fe400078e0204 */
[----:B0-----:R-:W-:-:S03]  /*0b60*/  IMAD.MOV.U32 R11, RZ, RZ, -0x1 ;  /* 0xffffffffff0b7424 */ /* 0x001fc600078e00ff */
[----:B------:R-:W0:Y:S02]  /*0b70*/  LDS R12, [R10+-0x4] ;  /* 0xfffffc000a0c7984 */ /* 0x000e240000000800 */
[----:B0-----:R-:W-:Y:S01]  /*0b80*/  SHF.L.U32 R16, R11, R12, RZ ;  /* 0x0000000c0b107219 */ /* 0x001fe200000006ff */
        /* <DEDUP_REMOVED lines=24> */
.L_x_750:
[----:B------:R-:W-:Y:S05]  /*0d10*/  @!P1 BRA `(.L_x_747) ;  /* 0x0000000000709947 */ /* 0x000fea0003800000 */
[----:B------:R-:W-:Y:S02]  /*0d20*/  ISETP.NE.AND P0, PT, R19, 0x1, PT ;  /* 0x000000011300780c */ /* 0x000fe40003f05270 */
[----:B------:R-:W-:-:S04]  /*0d30*/  LOP3.LUT R10, R14, 0x1, RZ, 0xc0, !PT ;  /* 0x000000010e0a7812 */ /* 0x000fc800078ec0ff */
[----:B------:R-:W-:-:S07]  /*0d40*/  ISETP.NE.U32.AND P1, PT, R10, 0x1, PT ;  /* 0x000000010a00780c */ /* 0x000fce0003f25070 */
[----:B------:R-:W-:Y:S06]  /*0d50*/  @!P0 BRA `(.L_x_751) ;  /* 0x0000000000408947 */ /* 0x000fec0003800000 */
[C---:B------:R-:W-:Y:S01]  /*0d60*/  IMAD R13, R9.reuse, 0x4, R4 ;  /* 0x00000004090d7824 */ /* 0x040fe200078e0204 */
[----:B------:R-:W-:Y:S01]  /*0d70*/  MOV R16, 0xffffffff ;  /* 0xffffffff00107802 */ /* 0x000fe20000000f00 */
[C---:B------:R-:W-:Y:S02]  /*0d80*/  IMAD R17, R9.reuse, 0x4, R6 ;  /* 0x0000000409117824 */ /* 0x040fe400078e0206 */
[----:B------:R-:W-:Y:S01]  /*0d90*/  VIADD R9, R9, 0xfffffffe ;  /* 0xfffffffe09097836 */ /* 0x000fe20000000000 */
[----:B------:R-:W1:Y:S02]  /*0da0*/  LDS R10, [R13+-0x4] ;  /* 0xfffffc000d0a7984 */ /* 0x000e640000000800 */
[----:B-1----:R-:W-:-:S04]  /*0db0*/  SHF.L.U32 R10, R16, R10, RZ ;  /* 0x0000000a100a7219 */ /* 0x002fc800000006ff */
[----:B------:R-:W-:-:S05]  /*0dc0*/  LOP3.LUT R10, R15, R10, RZ, 0x30, !PT ;  /* 0x0000000a0f0a7212 */ /* 0x000fca00078e30ff */
[----:B------:R-:W-:Y:S04]  /*0dd0*/  STS [R17+-0x4], R10 ;  /* 0xfffffc0a11007388 */ /* 0x000fe80000000800 */
[----:B------:R-:W1:Y:S04]  /*0de0*/  LDS R12, [R13+-0x4] ;  /* 0xfffffc000d0c7984 */ /* 0x000e680000000800 */
[----:B0-----:R-:W0:Y:S01]  /*0df0*/  LDS R11, [R13+-0x8] ;  /* 0xfffff8000d0b7984 */ /* 0x001e220000000800 */
[----:B-1----:R-:W-:Y:S02]  /*0e00*/  SHF.R.S32.HI R12, RZ, R12, R15 ;  /* 0x0000000cff0c7219 */ /* 0x002fe4000001140f */
[----:B0-----:R-:W-:-:S04]  /*0e10*/  SHF.L.U32 R11, R16, R11, RZ ;  /* 0x0000000b100b7219 */ /* 0x001fc800000006ff */
[----:B------:R-:W-:-:S05]  /*0e20*/  LOP3.LUT R11, R12, R11, RZ, 0x30, !PT ;  /* 0x0000000b0c0b7212 */ /* 0x000fca00078e30ff */
[----:B------:R-:W-:Y:S04]  /*0e30*/  STS [R17+-0x8], R11 ;  /* 0xfffff80b11007388 */ /* 0x000fe80000000800 */
[----:B------:R-:W0:Y:S02]  /*0e40*/  LDS R15, [R13+-0x8] ;  /* 0xfffff8000d0f7984 */ /* 0x000e240000000800 */
[----:B0-----:R-:W-:-:S07]  /*0e50*/  SHF.R.S32.HI R15, RZ, R15, R12 ;  /* 0x0000000fff0f7219 */ /* 0x001fce000001140c */
.L_x_751:
[----:B------:R-:W-:Y:S05]  /*0e60*/  @P1 BRA `(.L_x_747) ;  /* 0x00000000001c1947 */ /* 0x000fea0003800000 */
[C---:B------:R-:W-:Y:S02]  /*0e70*/  IMAD R10, R9.reuse, 0x4, R4 ;  /* 0x00000004090a7824 */ /* 0x040fe400078e0204 */
[----:B0-----:R-:W-:Y:S02]  /*0e80*/  IMAD.MOV.U32 R11, RZ, RZ, -0x1 ;  /* 0xffffffffff0b7424 */ /* 0x001fe400078e00ff */
[----:B------:R-:W-:Y:S02]  /*0e90*/  IMAD R9, R9, 0x4, R6 ;  /* 0x0000000409097824 */ /* 0x000fe400078e0206 */
[----:B------:R-:W0:Y:S02]  /*0ea0*/  LDS R10, [R10+-0x4] ;  /* 0xfffffc000a0a7984 */ /* 0x000e240000000800 */
[----:B0-----:R-:W-:-:S04]  /*0eb0*/  SHF.L.U32 R12, R11, R10, RZ ;  /* 0x0000000a0b0c7219 */ /* 0x001fc800000006ff */
[----:B------:R-:W-:-:S05]  /*0ec0*/  LOP3.LUT R12, R15, R12, RZ, 0x30, !PT ;  /* 0x0000000c0f0c7212 */ /* 0x000fca00078e30ff */
[----:B------:R1:W-:Y:S02]  /*0ed0*/  STS [R9+-0x4], R12 ;  /* 0xfffffc0c09007388 */ /* 0x0003e40000000800 */
.L_x_747:
[----:B------:R-:W2:Y:S01]  /*0ee0*/  LDCU UR5, c[0x0][0x390] ;  /* 0x00007200ff0577ac */ /* 0x000ea20008000800 */
[----:B------:R-:W-:Y:S01]  /*0ef0*/  BSSY.RECONVERGENT B0, `(.L_x_752) ;  /* 0x000013d000007945 */ /* 0x000fe20003800200 */
[----:B-1----:R-:W-:Y:S02]  /*0f00*/  IMAD.MOV.U32 R12, RZ, RZ, RZ ;  /* 0x000000ffff0c7224 */ /* 0x002fe400078e00ff */
[----:B--2---:R-:W-:-:S04]  /*0f10*/  IMAD.U32 R9, RZ, RZ, UR5 ;  /* 0x00000005ff097e24 */ /* 0x004fc8000f8e00ff */
[C---:B0-----:R-:W-:Y:S01]  /*0f20*/  IMAD R11, R9.reuse, 0x4, R6 ;  /* 0x00000004090b7824 */ /* 0x041fe200078e0206 */
[----:B------:R-:W-:-:S05]  /*0f30*/  LEA R10, R9, R4, 0x2 ;  /* 0x00000004090a7211 */ /* 0x000fca00078e10ff */
[----:B------:R-:W0:Y:S04]  /*0f40*/  LDS R11, [R11] ;  /* 0x000000000b0b7984 */ /* 0x000e280000000800 */
[----:B------:R-:W1:Y:S01]  /*0f50*/  LDS R10, [R10] ;  /* 0x000000000a0a7984 */ /* 0x000e620000000800 */
[----:B0-----:R-:W-:-:S13]  /*0f60*/  ISETP.NE.AND P0, PT, R11, RZ, PT ;  /* 0x000000ff0b00720c */ /* 0x001fda0003f05270 */
[----:B-1----:R-:W-:Y:S05]  /*0f70*/  @!P0 BRA `(.L_x_753) ;  /* 0x0000001000d08947 */ /* 0x002fea0003800000 */
[----:B------:R-:W-:Y:S01]  /*0f80*/  BSSY.RECONVERGENT B1, `(.L_x_754) ;  /* 0x0000008000017945 */ /* 0x000fe20003800200 */
[----:B------:R-:W-:Y:S02]  /*0f90*/  IMAD.MOV.U32 R12, RZ, RZ, R10 ;  /* 0x000000ffff0c7224 */ /* 0x000fe400078e000a */
[----:B------:R-:W-:-:S07]  /*0fa0*/  IMAD.MOV.U32 R13, RZ, RZ, R11 ;  /* 0x000000ffff0d7224 */ /* 0x000fce00078e000b */
.L_x_755:
[----:B------:R-:W-:Y:S01]  /*0fb0*/  LOP3.LUT R15, R13, 0x1, RZ, 0xc0, !PT ;  /* 0x000000010d0f7812 */ /* 0x000fe200078ec0ff */
[----:B------:R-:W-:Y:S01]  /*0fc0*/  VIADD R12, R12, 0xffffffff ;  /* 0xffffffff0c0c7836 */ /* 0x000fe20000000000 */
[----:B------:R-:W-:Y:S02]  /*0fd0*/  SHF.R.S32.HI R13, RZ, 0x1, R13 ;  /* 0x00000001ff0d7819 */ /* 0x000fe4000001140d */
[----:B------:R-:W-:-:S13]  /*0fe0*/  ISETP.NE.U32.AND P0, PT, R15, 0x1, PT ;  /* 0x000000010f00780c */ /* 0x000fda0003f05070 */
[----:B------:R-:W-:Y:S05]  /*0ff0*/  @P0 BRA `(.L_x_755) ;  /* 0xfffffffc00ec0947 */ /* 0x000fea000383ffff */
[----:B------:R-:W-:Y:S05]  /*1000*/  BSYNC.RECONVERGENT B1 ;  /* 0x0000000000017941 */ /* 0x000fea0003800200 */
.L_x_754:
[----:B------:R-:W-:Y:S01]  /*1010*/  ISETP.NE.AND P0, PT, R9, RZ, PT ;  /* 0x000000ff0900720c */ /* 0x000fe20003f05270 */
[----:B------:R-:W-:-:S12]  /*1020*/  IMAD.MOV.U32 R17, RZ, RZ, R13 ;  /* 0x000000ffff117224 */ /* 0x000fd800078e000d */
[----:B------:R0:W1:Y:S01]  /*1030*/  @P0 LDS R17, [R6] ;  /* 0x0000000006110984 */ /* 0x0000620000000800 */
[----:B------:R-:W-:-:S13]  /*1040*/  ISETP.GE.AND P0, PT, R14, 0x2, PT ;  /* 0x000000020e00780c */ /* 0x000fda0003f06270 */
[----:B0-----:R-:W-:Y:S05]  /*1050*/  @!P0 BRA `(.L_x_756) ;  /* 0x00000008005c8947 */ /* 0x001fea0003800000 */
[----:B------:R-:W-:Y:S01]  /*1060*/  VIADD R14, R14, 0xfffffffe ;  /* 0xfffffffe0e0e7836 */ /* 0x000fe20000000000 */
[----:B------:R-:W-:Y:S01]  /*1070*/  UISETP.NE.AND UP0, UPT, UR7, URZ, UPT ;  /* 0x000000ff0700728c */ /* 0x000fe2000bf05270 */
[----:B------:R-:W-:-:S03]  /*1080*/  IMAD.MOV.U32 R15, RZ, RZ, 0x1 ;  /* 0x00000001ff0f7424 */ /* 0x000fc600078e00ff */
[----:B------:R-:W-:-:S13]  /*1090*/  ISETP.GE.U32.AND P0, PT, R14, 0x7, PT ;  /* 0x000000070e00780c */ /* 0x000fda0003f06070 */
[----:B------:R-:W-:Y:S05]  /*10a0*/  @!P0 BRA `(.L_x_757) ;  /* 0x0000000400208947 */ /* 0x000fea0003800000 */
[----:B------:R-:W-:Y:S01]  /*10b0*/  HFMA2 R15, -RZ, RZ, 0, 5.9604644775390625e-08 ;  /* 0x00000001ff0f7431 */ /* 0x000fe200000001ff */
[----:B------:R-:W0:Y:S01]  /*10c0*/  LDCU UR5, c[0x0][0x390] ;  /* 0x00007200ff0577ac */ /* 0x000e220008000800 */
[----:B------:R-:W-:-:S05]  /*10d0*/  NOP ;  /* 0x0000000000007918 */ /* 0x000fca0000000000 */
.L_x_758:
[----:B0-----:R-:W-:Y:S01]  /*10e0*/  IMAD.U32 R9, RZ, RZ, UR5 ;  /* 0x00000005ff097e24 */ /* 0x001fe2000f8e00ff */
[----:B------:R-:W-:Y:S01]  /*10f0*/  MOV R24, R12 ;  /* 0x0000000c00187202 */ /* 0x000fe20000000f00 */
[C---:B------:R-:W-:Y:S02]  /*1100*/  VIADD R14, R15.reuse, 0x1 ;  /* 0x000000010f0e7836 */ /* 0x040fe40000000000 */
[----:B------:R-:W-:Y:S01]  /*1110*/  IMAD.MOV.U32 R22, RZ, RZ, R12 ;  /* 0x000000ffff167224 */ /* 0x000fe200078e000c */
[CC--:B------:R-:W-:Y:S01]  /*1120*/  ISETP.NE.AND P0, PT, R15.reuse, R9.reuse, PT ;  /* 0x000000090f00720c */ /* 0x0c0fe20003f05270 */
[C---:B------:R-:W-:Y:S01]  /*1130*/  IMAD R16, R15.reuse, 0x4, R4 ;  /* 0x000000040f107824 */ /* 0x040fe200078e0204 */
[----:B------:R-:W-:Y:S01]  /*1140*/  ISETP.NE.AND P2, PT, R14, R9, PT ;  /* 0x000000090e00720c */ /* 0x000fe20003f45270 */
[----:B------:R-:W-:Y:S02]  /*1150*/  IMAD.MOV.U32 R23, RZ, RZ, R13 ;  /* 0x000000ffff177224 */ /* 0x000fe400078e000d */
[----:B------:R-:W-:-:S02]  /*1160*/  IMAD R14, R15, 0x4, R6 ;  /* 0x000000040f0e7824 */ /* 0x000fc400078e0206 */
[C---:B------:R-:W-:Y:S02]  /*1170*/  VIADD R18, R15.reuse, 0x2 ;  /* 0x000000020f127836 */ /* 0x040fe40000000000 */
[--C-:B------:R-:W-:Y:S02]  /*1180*/  IMAD.MOV.U32 R20, RZ, RZ, R13.reuse ;  /* 0x000000ffff147224 */ /* 0x100fe400078e000d */
[--C-:B------:R-:W-:Y:S01]  /*1190*/  IMAD.MOV.U32 R21, RZ, RZ, R12.reuse ;  /* 0x000000ffff157224 */ /* 0x100fe200078e000c */
[-C--:B------:R-:W-:Y:S01]  /*11a0*/  ISETP.NE.AND P1, PT, R18, R9.reuse, PT ;  /* 0x000000091200720c */ /* 0x080fe20003f25270 */
[----:B------:R-:W1:Y:S01]  /*11b0*/  @P0 LDS R22, [R16] ;  /* 0x0000000010160984 */ /* 0x000e620000000800 */
[C---:B------:R-:W-:Y:S02]  /*11c0*/  VIADD R18, R15.reuse, 0x3 ;  /* 0x000000030f127836 */ /* 0x040fe40000000000 */
[--C-:B------:R-:W-:Y:S01]  /*11d0*/  IMAD.MOV.U32 R19, RZ, RZ, R13.reuse ;  /* 0x000000ffff137224 */ /* 0x100fe200078e000d */
[----:B------:R-:W0:Y:S01]  /*11e0*/  @P0 LDS R23, [R14] ;  /* 0x000000000e170984 */ /* 0x000e220000000800 */
[----:B------:R-:W-:Y:S01]  /*11f0*/  VIADD R26, R15, 0x4 ;  /* 0x000000040f1a7836 */ /* 0x000fe20000000000 */
[-C--:B------:R-:W-:Y:S01]  /*1200*/  ISETP.NE.AND P0, PT, R18, R9.reuse, PT ;  /* 0x000000091200720c */ /* 0x080fe20003f05270 */
[----:B------:R-:W-:Y:S01]  /*1210*/  IMAD.MOV.U32 R18, RZ, RZ, R12 ;  /* 0x000000ffff127224 */ /* 0x000fe200078e000c */
[----:B------:R-:W2:Y:S04]  /*1220*/  @P2 LDS R24, [R16+0x4] ;  /* 0x0000040010182984 */ /* 0x000ea80000000800 */
[----:B------:R-:W3:Y:S01]  /*1230*/  @P2 LDS R20, [R14+0x4] ;  /* 0x000004000e142984 */ /* 0x000ee20000000800 */
[----:B------:R-:W-:Y:S01]  /*1240*/  ISETP.NE.AND P2, PT, R26, R9, PT ;  /* 0x000000091a00720c */ /* 0x000fe20003f45270 */
[----:B------:R-:W-:-:S02]  /*1250*/  IMAD.MOV.U32 R26, RZ, RZ, R13 ;  /* 0x000000ffff1a7224 */ /* 0x000fc400078e000d */
[----:B------:R-:W4:Y:S04]  /*1260*/  @P1 LDS R21, [R16+0x8] ;  /* 0x0000080010151984 */ /* 0x000f280000000800 */
[----:B------:R-:W5:Y:S04]  /*1270*/  @P1 LDS R19, [R14+0x8] ;  /* 0x000008000e131984 */ /* 0x000f680000000800 */
[----:B------:R-:W5:Y:S01]  /*1280*/  @P0 LDS R18, [R16+0xc] ;  /* 0x00000c0010120984 */ /* 0x000f620000000800 */
[----:B-1----:R-:W-:Y:S01]  /*1290*/  SHF.L.U32 R22, R17, R22, RZ ;  /* 0x0000001611167219 */ /* 0x002fe200000006ff */
[----:B------:R-:W-:-:S04]  /*12a0*/  IMAD.MOV.U32 R17, RZ, RZ, R13 ;  /* 0x000000ffff117224 */ /* 0x000fc800078e000d */
[----:B0-----:R-:W-:Y:S01]  /*12b0*/  IMAD.IADD R23, R22, 0x1, R23 ;  /* 0x0000000116177824 */ /* 0x001fe200078e0217 */
[----:B------:R-:W-:Y:S01]  /*12c0*/  IADD3 R22, PT, PT, R15, 0x5, RZ ;  /* 0x000000050f167810 */ /* 0x000fe20007ffe0ff */
[----:B------:R-:W0:Y:S03]  /*12d0*/  @P0 LDS R17, [R14+0xc] ;  /* 0x00000c000e110984 */ /* 0x000e260000000800 */
[----:B--2---:R-:W-:Y:S02]  /*12e0*/  SHF.L.U32 R23, R23, R24, RZ ;  /* 0x0000001817177219 */ /* 0x004fe400000006ff */
[----:B------:R-:W-:Y:S01]  /*12f0*/  ISETP.NE.AND P1, PT, R22, R9, PT ;  /* 0x000000091600720c */ /* 0x000fe20003f25270 */
[----:B------:R-:W-:Y:S02]  /*1300*/  VIADD R22, R15, 0x6 ;  /* 0x000000060f167836 */ /* 0x000fe40000000000 */
[----:B---3--:R-:W-:-:S02]  /*1310*/  IMAD.IADD R24, R23, 0x1, R20 ;  /* 0x0000000117187824 */ /* 0x008fc400078e0214 */
[--C-:B------:R-:W-:Y:S01]  /*1320*/  IMAD.MOV.U32 R20, RZ, RZ, R12.reuse ;  /* 0x000000ffff147224 */ /* 0x100fe200078e000c */
[----:B------:R-:W-:Y:S01]  /*1330*/  ISETP.NE.AND P0, PT, R22, R9, PT ;  /* 0x000000091600720c */ /* 0x000fe20003f05270 */
[--C-:B------:R-:W-:Y:S01]  /*1340*/  IMAD.MOV.U32 R23, RZ, RZ, R13.reuse ;  /* 0x000000ffff177224 */ /* 0x100fe200078e000d */
[----:B----4-:R-:W-:Y:S01]  /*1350*/  SHF.L.U32 R24, R24, R21, RZ ;  /* 0x0000001518187219 */ /* 0x010fe200000006ff */
[--C-:B------:R-:W-:Y:S02]  /*1360*/  IMAD.MOV.U32 R21, RZ, RZ, R12.reuse ;  /* 0x000000ffff157224 */ /* 0x100fe400078e000c */
[----:B------:R-:W1:Y:S01]  /*1370*/  @P2 LDS R20, [R16+0x10] ;  /* 0x0000100010142984 */ /* 0x000e620000000800 */
[----:B-----5:R-:W-:Y:S01]  /*1380*/  IADD3 R25, PT, PT, R24, R19, RZ ;  /* 0x0000001318197210 */ /* 0x020fe20007ffe0ff */
[--C-:B------:R-:W-:Y:S02]  /*1390*/  IMAD.MOV.U32 R24, RZ, RZ, R13.reuse ;  /* 0x000000ffff187224 */ /* 0x100fe400078e000d */
[----:B------:R-:W2:Y:S01]  /*13a0*/  @P2 LDS R23, [R14+0x10] ;  /* 0x000010000e172984 */ /* 0x000ea20000000800 */
[----:B------:R-:W-:Y:S01]  /*13b0*/  VIADD R22, R15, 0x7 ;  /* 0x000000070f167836 */ /* 0x000fe20000000000 */
[----:B------:R-:W-:Y:S01]  /*13c0*/  SHF.L.U32 R28, R25, R18, RZ ;  /* 0x00000012191c7219 */ /* 0x000fe200000006ff */
[--C-:B------:R-:W-:Y:S01]  /*13d0*/  IMAD.MOV.U32 R19, RZ, RZ, R12.reuse ;  /* 0x000000ffff137224 */ /* 0x100fe200078e000c */
[----:B------:R-:W3:Y:S01]  /*13e0*/  @P1 LDS R21, [R16+0x14] ;  /* 0x0000140010151984 */ /* 0x000ee20000000800 */
[----:B------:R-:W-:Y:S01]  /*13f0*/  IMAD.MOV.U32 R25, RZ, RZ, R13 ;  /* 0x000000ffff197224 */ /* 0x000fe200078e000d */
[----:B------:R-:W-:Y:S01]  /*1400*/  ISETP.NE.AND P2, PT, R22, R9, PT ;  /* 0x000000091600720c */ /* 0x000fe20003f45270 */
[----:B------:R-:W-:Y:S01]  /*1410*/  IMAD.MOV.U32 R18, RZ, RZ, R12 ;  /* 0x000000ffff127224 */ /* 0x000fe200078e000c */
[----:B------:R-:W4:Y:S01]  /*1420*/  @P1 LDS R24, [R14+0x14] ;  /* 0x000014000e181984 */ /* 0x000f220000000800 */
[----:B------:R-:W-:-:S03]  /*1430*/  VIADD R15, R15, 0x8 ;  /* 0x000000080f0f7836 */ /* 0x000fc60000000000 */
[----:B------:R-:W5:Y:S04]  /*1440*/  @P0 LDS R19, [R16+0x18] ;  /* 0x0000180010130984 */ /* 0x000f680000000800 */
[----:B------:R-:W5:Y:S01]  /*1450*/  @P0 LDS R25, [R14+0x18] ;  /* 0x000018000e190984 */ /* 0x000f620000000800 */
[----:B------:R-:W-:-:S03]  /*1460*/  ISETP.NE.AND P0, PT, R22, UR4, PT ;  /* 0x0000000416007c0c */ /* 0x000fc6000bf05270 */
[----:B------:R-:W5:Y:S01]  /*1470*/  @P2 LDS R18, [R16+0x1c] ;  /* 0x00001c0010122984 */ /* 0x000f620000000800 */
[----:B0-----:R-:W-:-:S03]  /*1480*/  IMAD.IADD R17, R28, 0x1, R17 ;  /* 0x000000011c117824 */ /* 0x001fc600078e0211 */
[----:B------:R-:W0:Y:S02]  /*1490*/  @P2 LDS R26, [R14+0x1c] ;  /* 0x00001c000e1a2984 */ /* 0x000e240000000800 */
[----:B-1----:R-:W-:-:S05]  /*14a0*/  SHF.L.U32 R20, R17, R20, RZ ;  /* 0x0000001411147219 */ /* 0x002fca00000006ff */
[----:B--2---:R-:W-:-:S05]  /*14b0*/  IMAD.IADD R20, R20, 0x1, R23 ;  /* 0x0000000114147824 */ /* 0x004fca00078e0217 */
[----:B---3--:R-:W-:-:S04]  /*14c0*/  SHF.L.U32 R17, R20, R21, RZ ;  /* 0x0000001514117219 */ /* 0x008fc800000006ff */
[----:B----4-:R-:W-:-:S04]  /*14d0*/  IADD3 R20, PT, PT, R17, R24, RZ ;  /* 0x0000001811147210 */ /* 0x010fc80007ffe0ff */
[----:B-----5:R-:W-:-:S05]  /*14e0*/  SHF.L.U32 R20, R20, R19, RZ ;  /* 0x0000001314147219 */ /* 0x020fca00000006ff */
[----:B------:R-:W-:-:S05]  /*14f0*/  IMAD.IADD R17, R20, 0x1, R25 ;  /* 0x0000000114117824 */ /* 0x000fca00078e0219 */
[----:B------:R-:W-:-:S05]  /*1500*/  SHF.L.U32 R17, R17, R18, RZ ;  /* 0x0000001211117219 */ /* 0x000fca00000006ff */
[----:B0-----:R-:W-:Y:S01]  /*1510*/  IMAD.IADD R17, R17, 0x1, R26 ;  /* 0x0000000111117824 */ /* 0x001fe200078e021a */
[----:B------:R-:W-:Y:S06]  /*1520*/  @P0 BRA `(.L_x_758) ;  /* 0xfffffff800ec0947 */ /* 0x000fec000383ffff */
.L_x_757:
[----:B------:R-:W-:Y:S05]  /*1530*/  BRA.U !UP0, `(.L_x_756) ;  /* 0x0000000508247547 */ /* 0x000fea000b800000 */
[----:B------:R-:W0:Y:S01]  /*1540*/  LDCU UR5, c[0x0][0x380] ;  /* 0x00007000ff0577ac */ /* 0x000e220008000800 */
[----:B------:R-:W-:Y:S02]  /*1550*/  UISETP.GE.U32.AND UP0, UPT, UR8, 0x3, UPT ;  /* 0x000000030800788c */ /* 0x000fe4000bf06070 */
[----:B0-----:R-:W-:-:S04]  /*1560*/  UIADD3 UR9, UPT, UPT, UR5, -0x1, URZ ;  /* 0xffffffff05097890 */ /* 0x001fc8000fffe0ff */
[----:B------:R-:W-:-:S03]  /*1570*/  ULOP3.LUT UP1, URZ, UR9, 0x3, URZ, 0xc0, !UPT ;  /* 0x0000000309ff7892 */ /* 0x000fc6000f82c0ff */
[----:B------:R-:W-:Y:S08]  /*1580*/  BRA.U !UP0, `(.L_x_759) ;  /* 0x0000000108887547 */ /* 0x000ff0000b800000 */
[CC--:B------:R-:W-:Y:S01]  /*1590*/  ISETP.NE.AND P2, PT, R15.reuse, R9.reuse, PT ;  /* 0x000000090f00720c */ /* 0x0c0fe20003f45270 */
[C---:B------:R-:W-:Y:S02]  /*15a0*/  VIADD R14, R15.reuse, 0x1 ;  /* 0x000000010f0e7836 */ /* 0x040fe40000000000 */
[----:B------:R-:W-:Y:S02]  /*15b0*/  IMAD.MOV.U32 R20, RZ, RZ, R12 ;  /* 0x000000ffff147224 */ /* 0x000fe400078e000c */
[C---:B------:R-:W-:Y:S01]  /*15c0*/  IMAD R24, R15.reuse, 0x4, R4 ;  /* 0x000000040f187824 */ /* 0x040fe200078e0204 */
[-C--:B------:R-:W-:Y:S01]  /*15d0*/  ISETP.NE.AND P1, PT, R14, R9.reuse, PT ;  /* 0x000000090e00720c */ /* 0x080fe20003f25270 */
[--C-:B------:R-:W-:Y:S01]  /*15e0*/  IMAD.MOV.U32 R19, RZ, RZ, R13.reuse ;  /* 0x000000ffff137224 */ /* 0x100fe200078e000d */
[C---:B------:R-:W-:Y:S01]  /*15f0*/  IADD3 R14, PT, PT, R15.reuse, 0x2, RZ ;  /* 0x000000020f0e7810 */ /* 0x040fe20007ffe0ff */
[----:B------:R-:W-:Y:S02]  /*1600*/  IMAD R25, R15, 0x4, R6 ;  /* 0x000000040f197824 */ /* 0x000fe400078e0206 */
[----:B------:R-:W-:Y:S01]  /*1610*/  IMAD.MOV.U32 R21, RZ, RZ, R12 ;  /* 0x000000ffff157224 */ /* 0x000fe200078e000c */
[----:B------:R-:W-:Y:S01]  /*1620*/  ISETP.NE.AND P0, PT, R14, R9, PT ;  /* 0x000000090e00720c */ /* 0x000fe20003f05270 */
[----:B------:R-:W1:Y:S01]  /*1630*/  @P2 LDS R20, [R24] ;  /* 0x0000000018142984 */ /* 0x000e620000000800 */
[----:B------:R-:W-:-:S02]  /*1640*/  IMAD.MOV.U32 R22, RZ, RZ, R13 ;  /* 0x000000ffff167224 */ /* 0x000fc400078e000d */
[C---:B------:R-:W-:Y:S01]  /*1650*/  VIADD R14, R15.reuse, 0x3 ;  /* 0x000000030f0e7836 */ /* 0x040fe20000000000 */
[----:B------:R-:W0:Y:S01]  /*1660*/  @P2 LDS R19, [R25] ;  /* 0x0000000019132984 */ /* 0x000e220000000800 */
[--C-:B------:R-:W-:Y:S02]  /*1670*/  IMAD.MOV.U32 R23, RZ, RZ, R12.reuse ;  /* 0x000000ffff177224 */ /* 0x100fe400078e000c */
[----:B------:R-:W-:Y:S01]  /*1680*/  IMAD.MOV.U32 R18, RZ, RZ, R13 ;  /* 0x000000ffff127224 */ /* 0x000fe200078e000d */
[----:B------:R-:W2:Y:S01]  /*1690*/  @P1 LDS R21, [R24+0x4] ;  /* 0x0000040018151984 */ /* 0x000ea20000000800 */
[----:B------:R-:W-:Y:S01]  /*16a0*/  ISETP.NE.AND P2, PT, R14, R9, PT ;  /* 0x000000090e00720c */ /* 0x000fe20003f45270 */
[----:B------:R-:W-:Y:S01]  /*16b0*/  IMAD.MOV.U32 R16, RZ, RZ, R12 ;  /* 0x000000ffff107224 */ /* 0x000fe200078e000c */
[----:B------:R-:W-:Y:S01]  /*16c0*/  MOV R14, R13 ;  /* 0x0000000d000e7202 */ /* 0x000fe20000000f00 */
[----:B------:R-:W3:Y:S01]  /*16d0*/  @P1 LDS R22, [R25+0x4] ;  /* 0x0000040019161984 */ /* 0x000ee20000000800 */
[----:B------:R-:W-:-:S03]  /*16e0*/  VIADD R15, R15, 0x4 ;  /* 0x000000040f0f7836 */ /* 0x000fc60000000000 */
        /* <DEDUP_REMOVED lines=12> */
.L_x_759:
[----:B------:R-:W-:Y:S05]  /*17b0*/  BRA.U !UP1, `(.L_x_756) ;  /* 0x0000000109847547 */ /* 0x000fea000b800000 */
[----:B------:R-:W-:Y:S02]  /*17c0*/  UISETP.NE.AND UP0, UPT, UR6, URZ, UPT ;  /* 0x000000ff0600728c */ /* 0x000fe4000bf05270 */
[----:B------:R-:W-:-:S04]  /*17d0*/  ULOP3.LUT UR5, UR5, 0x1, URZ, 0xc0, !UPT ;  /* 0x0000000105057892 */ /* 0x000fc8000f8ec0ff */
[----:B------:R-:W-:-:S03]  /*17e0*/  UISETP.NE.U32.AND UP1, UPT, UR5, 0x1, UPT ;  /* 0x000000010500788c */ /* 0x000fc6000bf25070 */
[----:B------:R-:W-:Y:S08]  /*17f0*/  BRA.U !UP0, `(.L_x_760) ;  /* 0x0000000108507547 */ /* 0x000ff0000b800000 */
[CC--:B------:R-:W-:Y:S01]  /*1800*/  ISETP.NE.AND P0, PT, R15.reuse, R9.reuse, PT ;  /* 0x000000090f00720c */ /* 0x0c0fe20003f05270 */
[----:B------:R-:W-:Y:S02]  /*1810*/  VIADD R14, R15, 0x1 ;  /* 0x000000010f0e7836 */ /* 0x000fe40000000000 */
[--C-:B------:R-:W-:Y:S02]  /*1820*/  IMAD.MOV.U32 R16, RZ, RZ, R13.reuse ;  /* 0x000000ffff107224 */ /* 0x100fe400078e000d */
[--C-:B------:R-:W-:Y:S01]  /*1830*/  IMAD.MOV.U32 R18, RZ, RZ, R12.reuse ;  /* 0x000000ffff127224 */ /* 0x100fe200078e000c */
[----:B------:R-:W-:Y:S01]  /*1840*/  ISETP.NE.AND P1, PT, R14, R9, PT ;  /* 0x000000090e00720c */ /* 0x000fe20003f25270 */
[----:B------:R-:W-:Y:S02]  /*1850*/  IMAD.MOV.U32 R14, RZ, RZ, R12 ;  /* 0x000000ffff0e7224 */ /* 0x000fe400078e000c */
[----:B------:R-:W-:-:S04]  /*1860*/  IMAD.MOV.U32 R19, RZ, RZ, R13 ;  /* 0x000000ffff137224 */ /* 0x000fc800078e000d */
[C---:B------:R-:W-:Y:S01]  /*1870*/  @P0 LEA R20, R15.reuse, R4, 0x2 ;  /* 0x000000040f140211 */ /* 0x040fe200078e10ff */
[----:B------:R-:W-:-:S04]  /*1880*/  @P0 IMAD R21, R15, 0x4, R6 ;  /* 0x000000040f150824 */ /* 0x000fc800078e0206 */
[----:B------:R-:W1:Y:S01]  /*1890*/  @P0 LDS R14, [R20] ;  /* 0x00000000140e0984 */ /* 0x000e620000000800 */
[C---:B------:R-:W-:Y:S02]  /*18a0*/  @P1 IMAD R22, R15.reuse, 0x4, R4 ;  /* 0x000000040f161824 */ /* 0x040fe400078e0204 */
[C---:B------:R-:W-:Y:S01]  /*18b0*/  @P1 IMAD R23, R15.reuse, 0x4, R6 ;  /* 0x000000040f171824 */ /* 0x040fe200078e0206 */
[----:B------:R-:W0:Y:S01]  /*18c0*/  @P0 LDS R16, [R21] ;  /* 0x0000000015100984 */ /* 0x000e220000000800 */
[----:B------:R-:W-:-:S03]  /*18d0*/  IADD3 R15, PT, PT, R15, 0x2, RZ ;  /* 0x000000020f0f7810 */ /* 0x000fc60007ffe0ff */
[----:B------:R-:W2:Y:S04]  /*18e0*/  @P1 LDS R18, [R22+0x4] ;  /* 0x0000040016121984 */ /* 0x000ea80000000800 */
[----:B------:R-:W3:Y:S01]  /*18f0*/  @P1 LDS R19, [R23+0x4] ;  /* 0x0000040017131984 */ /* 0x000ee20000000800 */
[----:B-1----:R-:W-:-:S05]  /*1900*/  SHF.L.U32 R17, R17, R14, RZ ;  /* 0x0000000e11117219 */ /* 0x002fca00000006ff */
[----:B0-----:R-:W-:-:S05]  /*1910*/  IMAD.IADD R17, R17, 0x1, R16 ;  /* 0x0000000111117824 */ /* 0x001fca00078e0210 */
[----:B--2---:R-:W-:-:S05]  /*1920*/  SHF.L.U32 R14, R17, R18, RZ ;  /* 0x00000012110e7219 */ /* 0x004fca00000006ff */
[----:B---3--:R-:W-:-:S07]  /*1930*/  IMAD.IADD R17, R14, 0x1, R19 ;  /* 0x000000010e117824 */ /* 0x008fce00078e0213 */
.L_x_760:
[----:B------:R-:W-:Y:S05]  /*1940*/  BRA.U !UP1, `(.L_x_756) ;  /* 0x0000000109207547 */ /* 0x000fea000b800000 */
[----:B------:R-:W-:Y:S01]  /*1950*/  ISETP.NE.AND P0, PT, R15, R9, PT ;  /* 0x000000090f00720c */ /* 0x000fe20003f05270 */
[----:B------:R-:W-:-:S12]  /*1960*/  IMAD.MOV.U32 R14, RZ, RZ, R12 ;  /* 0x000000ffff0e7224 */ /* 0x000fd800078e000c */
[C---:B------:R-:W-:Y:S02]  /*1970*/  @P0 IMAD R16, R15.reuse, 0x4, R4 ;  /* 0x000000040f100824 */ /* 0x040fe400078e0204 */
[----:B------:R-:W-:-:S03]  /*1980*/  @P0 IMAD R15, R15, 0x4, R6 ;  /* 0x000000040f0f0824 */ /* 0x000fc600078e0206 */
[----:B------:R-:W1:Y:S04]  /*1990*/  @P0 LDS R14, [R16] ;  /* 0x00000000100e0984 */ /* 0x000e680000000800 */
[----:B------:R-:W0:Y:S01]  /*19a0*/  @P0 LDS R13, [R15] ;  /* 0x000000000f0d0984 */ /* 0x000e220000000800 */
[----:B-1----:R-:W-:-:S05]  /*19b0*/  SHF.L.U32 R14, R17, R14, RZ ;  /* 0x0000000e110e7219 */ /* 0x002fca00000006ff */
[----:B0-----:R-:W-:-:S07]  /*19c0*/  IMAD.IADD R17, R14, 0x1, R13 ;  /* 0x000000010e117824 */ /* 0x001fce00078e020d */
.L_x_756:
[----:B------:R-:W0:Y:S01]  /*19d0*/  LDCU UR5, c[0x0][0x380] ;  /* 0x00007000ff0577ac */ /* 0x000e220008000800 */
[----:B------:R-:W-:Y:S01]  /*19e0*/  ISETP.NE.AND P0, PT, R9, RZ, PT ;  /* 0x000000ff0900720c */ /* 0x000fe20003f05270 */
[----:B------:R-:W-:Y:S02]  /*19f0*/  IMAD.MOV.U32 R15, RZ, RZ, R12 ;  /* 0x000000ffff0f7224 */ /* 0x000fe400078e000c */
[----:B------:R-:W-:-:S10]  /*1a00*/  HFMA2 R16, -RZ, RZ, 0, 0 ;  /* 0x00000000ff107431 */ /* 0x000fd400000001ff */
[----:B------:R2:W3:Y:S01]  /*1a10*/  @P0 LDS R15, [R4] ;  /* 0x00000000040f0984 */ /* 0x0004e20000000800 */
[----:B0-----:R-:W-:-:S05]  /*1a20*/  IMAD.U32 R14, RZ, RZ, UR5 ;  /* 0x00000005ff0e7e24 */ /* 0x001fca000f8e00ff */
[----:B------:R-:W-:-:S13]  /*1a30*/  ISETP.GE.AND P0, PT, R14, 0x2, PT ;  /* 0x000000020e00780c */ /* 0x000fda0003f06270 */
[----:B--2---:R-:W-:Y:S05]  /*1a40*/  @!P0 BRA `(.L_x_761) ;  /* 0x0000000400fc8947 */ /* 0x004fea0003800000 */
[----:B------:R-:W-:Y:S01]  /*1a50*/  VIMNMX R13, PT, PT, RZ, R12, !PT ;  /* 0x0000000cff0d7248 */ /* 0x000fe20007fe0100 */
[----:B------:R-:W-:Y:S02]  /*1a60*/  IMAD.MOV.U32 R16, RZ, RZ, RZ ;  /* 0x000000ffff107224 */ /* 0x000fe400078e00ff */
[----:B------:R-:W-:-:S07]  /*1a70*/  IMAD.MOV.U32 R19, RZ, RZ, 0x1 ;  /* 0x00000001ff137424 */ /* 0x000fce00078e00ff */
.L_x_778:
[----:B------:R-:W0:Y:S01]  /*1a80*/  LDCU UR5, c[0x0][0x390] ;  /* 0x00007200ff0577ac */ /* 0x000e220008000800 */
[----:B------:R-:W-:Y:S01]  /*1a90*/  IMAD.MOV.U32 R14, RZ, RZ, R12 ;  /* 0x000000ffff0e7224 */ /* 0x000fe200078e000c */
[----:B------:R-:W-:Y:S01]  /*1aa0*/  BSSY.RECONVERGENT B2, `(.L_x_762) ;  /* 0x0000074000027945 */ /* 0x000fe20003800200 */
[----:B0-----:R-:W-:Y:S01]  /*1ab0*/  IMAD.U32 R9, RZ, RZ, UR5 ;  /* 0x00000005ff097e24 */ /* 0x001fe2000f8e00ff */
[----:B------:R-:W0:Y:S04]  /*1ac0*/  LDCU UR5, c[0x0][0x384] ;  /* 0x00007080ff0577ac */ /* 0x000e280008000800 */
[----:B------:R-:W-:-:S13]  /*1ad0*/  ISETP.NE.AND P0, PT, R19, R9, PT ;  /* 0x000000091300720c */ /* 0x000fda0003f05270 */
[----:B------:R-:W-:-:S05]  /*1ae0*/  @P0 IMAD R18, R19, 0x4, R4 ;  /* 0x0000000413120824 */ /* 0x000fca00078e0204 */
[----:B------:R-:W3:Y:S01]  /*1af0*/  @P0 LDS R14, [R18] ;  /* 0x00000000120e0984 */ /* 0x000ee20000000800 */
[C---:B------:R-:W-:Y:S01]  /*1b00*/  ISETP.NE.AND P0, PT, R19.reuse, R9, PT ;  /* 0x000000091300720c */ /* 0x040fe20003f05270 */
[----:B---3--:R-:W-:Y:S01]  /*1b10*/  IMAD.IADD R15, R14, 0x1, R15 ;  /* 0x000000010e0f7824 */ /* 0x008fe200078e020f */
[----:B------:R-:W-:-:S05]  /*1b20*/  IADD3 R14, PT, PT, R19, -0x1, RZ ;  /* 0xffffffff130e7810 */ /* 0x000fca0007ffe0ff */
[----:B0-----:R-:W-:-:S06]  /*1b30*/  IMAD R14, R14, UR5, R15 ;  /* 0x000000050e0e7c24 */ /* 0x001fcc000f8e020f */
[----:B------:R-:W-:Y:S05]  /*1b40*/  @P0 BRA `(.L_x_763) ;  /* 0x0000000000e00947 */ /* 0x000fea0003800000 */
[----:B------:R-:W-:Y:S01]  /*1b50*/  ISETP.NE.AND P0, PT, R13, RZ, PT ;  /* 0x000000ff0d00720c */ /* 0x000fe20003f05270 */
[----:B------:R-:W-:-:S12]  /*1b60*/  BSSY.RECONVERGENT B1, `(.L_x_764) ;  /* 0x0000035000017945 */ /* 0x000fd80003800200 */
[----:B------:R-:W-:Y:S05]  /*1b70*/  @!P0 BRA `(.L_x_765) ;  /* 0x0000000000cc8947 */ /* 0x000fea0003800000 */
[----:B------:R-:W-:-:S05]  /*1b80*/  IMAD.MOV.U32 R21, RZ, RZ, RZ ;  /* 0x000000ffff157224 */ /* 0x000fca00078e00ff */
[----:B------:R-:W-:-:S13]  /*1b90*/  ISETP.GE.AND P0, PT, R21, R13, PT ;  /* 0x0000000d1500720c */ /* 0x000fda0003f06270 */
[----:B------:R-:W-:Y:S05]  /*1ba0*/  @P0 BRA `(.L_x_766) ;  /* 0x0000000000a40947 */ /* 0x000fea0003800000 */
[----:B------:R-:W-:Y:S01]  /*1bb0*/  IMAD.IADD R18, R13, 0x1, -R21 ;  /* 0x000000010d127824 */ /* 0x000fe200078e0a15 */
[----:B------:R-:W-:Y:S01]  /*1bc0*/  BSSY.RECONVERGENT B3, `(.L_x_767) ;  /* 0x0000017000037945 */ /* 0x000fe20003800200 */
[----:B------:R-:W-:-:S03]  /*1bd0*/  PLOP3.LUT P0, PT, PT, PT, PT, 0x80, 0x8 ;  /* 0x000000000008781c */ /* 0x000fc60003f0f070 */
[----:B------:R-:W-:-:S13]  /*1be0*/  ISETP.GT.AND P1, PT, R18, 0x3, PT ;  /* 0x000000031200780c */ /* 0x000fda0003f24270 */
[----:B------:R-:W-:Y:S05]  /*1bf0*/  @!P1 BRA `(.L_x_768) ;  /* 0x00000000004c9947 */ /* 0x000fea0003800000 */
[----:B------:R-:W-:Y:S01]  /*1c00*/  PLOP3.LUT P0, PT, PT, PT, PT, 0x8, 0x80 ;  /* 0x000000000080781c */ /* 0x000fe20003f0e170 */
[----:B------:R-:W-:-:S12]  /*1c10*/  VIADD R18, R13, 0xfffffffd ;  /* 0xfffffffd0d127836 */ /* 0x000fd80000000000 */
.L_x_769:
[C-C-:B------:R-:W-:Y:S01]  /*1c20*/  IADD3 R22, PT, PT, R14.reuse, -0x1, -R21.reuse ;  /* 0xffffffff0e167810 */ /* 0x140fe20007ffe815 */
[C-C-:B------:R-:W-:Y:S01]  /*1c30*/  IMAD.IADD R20, R14.reuse, 0x1, -R21.reuse ;  /* 0x000000010e147824 */ /* 0x140fe200078e0a15 */
[C-C-:B------:R-:W-:Y:S02]  /*1c40*/  IADD3 R25, PT, PT, R14.reuse, -0x3, -R21.reuse ;  /* 0xfffffffd0e197810 */ /* 0x140fe40007ffe815 */
[----:B------:R-:W-:Y:S01]  /*1c50*/  IADD3 R23, PT, PT, R14, -0x2, -R21 ;  /* 0xfffffffe0e177810 */ /* 0x000fe20007ffe815 */
[----:B------:R-:W-:Y:S02]  /*1c60*/  IMAD.SHL.U32 R22, R22, 0x4, RZ ;  /* 0x0000000416167824 */ /* 0x000fe400078e00ff */
[----:B------:R-:W-:Y:S01]  /*1c70*/  IMAD.SHL.U32 R20, R20, 0x4, RZ ;  /* 0x0000000414147824 */ /* 0x000fe200078e00ff */
[----:B------:R-:W-:Y:S01]  /*1c80*/  SHF.L.U32 R24, R23, 0x2, RZ ;  /* 0x0000000217187819 */ /* 0x000fe200000006ff */
[----:B------:R-:W-:Y:S02]  /*1c90*/  IMAD.SHL.U32 R26, R25, 0x4, RZ ;  /* 0x00000004191a7824 */ /* 0x000fe400078e00ff */
[----:B------:R-:W0:Y:S01]  /*1ca0*/  LDC R23, c[0x3][R20] ;  /* 0x00c0000014177b82 */ /* 0x000e220000000800 */
[----:B------:R-:W-:-:S05]  /*1cb0*/  VIADD R21, R21, 0x4 ;  /* 0x0000000415157836 */ /* 0x000fca0000000000 */
[----:B------:R-:W-:Y:S02]  /*1cc0*/  ISETP.GE.AND P1, PT, R21, R18, PT ;  /* 0x000000121500720c */ /* 0x000fe40003f26270 */
[----:B------:R-:W0:Y:S08]  /*1cd0*/  LDC R22, c[0x3][R22] ;  /* 0x00c0000016167b82 */ /* 0x000e300000000800 */
[----:B------:R-:W2:Y:S08]  /*1ce0*/  LDC R25, c[0x3][R24] ;  /* 0x00c0000018197b82 */ /* 0x000eb00000000800 */
[----:B------:R-:W2:Y:S01]  /*1cf0*/  LDC R26, c[0x3][R26] ;  /* 0x00c000001a1a7b82 */ /* 0x000ea20000000800 */
[----:B0-----:R-:W-:-:S04]  /*1d00*/  IADD3 R16, PT, PT, R22, R23, R16 ;  /* 0x0000001716107210 */ /* 0x001fc80007ffe010 */
[----:B--2---:R-:W-:Y:S01]  /*1d10*/  IADD3 R16, PT, PT, R26, R25, R16 ;  /* 0x000000191a107210 */ /* 0x004fe20007ffe010 */
[----:B------:R-:W-:Y:S06]  /*1d20*/  @!P1 BRA `(.L_x_769) ;  /* 0xfffffffc00bc9947 */ /* 0x000fec000383ffff */
.L_x_768:
[----:B------:R-:W-:Y:S05]  /*1d30*/  BSYNC.RECONVERGENT B3 ;  /* 0x0000000000037941 */ /* 0x000fea0003800200 */
.L_x_767:
[----:B------:R-:W-:Y:S01]  /*1d40*/  IMAD.IADD R18, R13, 0x1, -R21 ;  /* 0x000000010d127824 */ /* 0x000fe200078e0a15 */
[----:B------:R-:W-:Y:S04]  /*1d50*/  BSSY.RECONVERGENT B3, `(.L_x_770) ;  /* 0x000000c000037945 */ /* 0x000fe80003800200 */
[----:B------:R-:W-:-:S13]  /*1d60*/  ISETP.GT.AND P1, PT, R18, 0x1, PT ;  /* 0x000000011200780c */ /* 0x000fda0003f24270 */
[----:B------:R-:W-:Y:S05]  /*1d70*/  @!P1 BRA `(.L_x_771) ;  /* 0x0000000000249947 */ /* 0x000fea0003800000 */
[C-C-:B------:R-:W-:Y:S01]  /*1d80*/  IADD3 R20, PT, PT, R14.reuse, -0x1, -R21.reuse ;  /* 0xffffffff0e147810 */ /* 0x140fe20007ffe815 */
[----:B------:R-:W-:Y:S01]  /*1d90*/  IMAD.IADD R18, R14, 0x1, -R21 ;  /* 0x000000010e127824 */ /* 0x000fe200078e0a15 */
[----:B------:R-:W-:Y:S02]  /*1da0*/  PLOP3.LUT P0, PT, PT, PT, PT, 0x8, 0x80 ;  /* 0x000000000080781c */ /* 0x000fe40003f0e170 */
[----:B------:R-:W-:Y:S01]  /*1db0*/  IADD3 R21, PT, PT, R21, 0x2, RZ ;  /* 0x0000000215157810 */ /* 0x000fe20007ffe0ff */
[----:B------:R-:W-:Y:S02]  /*1dc0*/  IMAD.SHL.U32 R20, R20, 0x4, RZ ;  /* 0x0000000414147824 */ /* 0x000fe400078e00ff */
[----:B------:R-:W-:-:S04]  /*1dd0*/  IMAD.SHL.U32 R18, R18, 0x4, RZ ;  /* 0x0000000412127824 */ /* 0x000fc800078e00ff */
[----:B------:R-:W0:Y:S08]  /*1de0*/  LDC R23, c[0x3][R18] ;  /* 0x00c0000012177b82 */ /* 0x000e300000000800 */
[----:B------:R-:W0:Y:S02]  /*1df0*/  LDC R20, c[0x3][R20] ;  /* 0x00c0000014147b82 */ /* 0x000e240000000800 */
[----:B0-----:R-:W-:-:S07]  /*1e00*/  IADD3 R16, PT, PT, R20, R23, R16 ;  /* 0x0000001714107210 */ /* 0x001fce0007ffe010 */
.L_x_771:
[----:B------:R-:W-:Y:S05]  /*1e10*/  BSYNC.RECONVERGENT B3 ;  /* 0x0000000000037941 */ /* 0x000fea0003800200 */
.L_x_770:
[----:B------:R-:W-:-:S13]  /*1e20*/  ISETP.EQ.AND P1, PT, R21, R13, PT ;  /* 0x0000000d1500720c */ /* 0x000fda0003f22270 */
[----:B------:R-:W-:Y:S05]  /*1e30*/  @!P0 BRA P1, `(.L_x_765) ;  /* 0x00000000001c8947 */ /* 0x000fea0000800000 */
.L_x_766:
[----:B------:R-:W-:Y:S02]  /*1e40*/  IMAD.IADD R18, R14, 0x1, -R21 ;  /* 0x000000010e127824 */ /* 0x000fe400078e0a15 */
[----:B------:R-:W-:Y:S02]  /*1e50*/  VIADD R21, R21, 0x1 ;  /* 0x0000000115157836 */ /* 0x000fe40000000000 */
[----:B------:R-:W-:-:S03]  /*1e60*/  IMAD.SHL.U32 R18, R18, 0x4, RZ ;  /* 0x0000000412127824 */ /* 0x000fc600078e00ff */
[----:B------:R-:W-:Y:S01]  /*1e70*/  ISETP.NE.AND P0, PT, R21, R13, PT ;  /* 0x0000000d1500720c */ /* 0x000fe20003f05270 */
[----:B------:R-:W0:Y:S02]  /*1e80*/  LDC R23, c[0x3][R18] ;  /* 0x00c0000012177b82 */ /* 0x000e240000000800 */
[----:B0-----:R-:W-:-:S10]  /*1e90*/  IMAD.IADD R16, R23, 0x1, R16 ;  /* 0x0000000117107824 */ /* 0x001fd400078e0210 */
[----:B------:R-:W-:Y:S05]  /*1ea0*/  @P0 BRA `(.L_x_766) ;  /* 0xfffffffc00e40947 */ /* 0x000fea000383ffff */
.L_x_765:
[----:B------:R-:W-:Y:S05]  /*1eb0*/  BSYNC.RECONVERGENT B1 ;  /* 0x0000000000017941 */ /* 0x000fea0003800200 */
.L_x_764:
[----:B------:R-:W-:Y:S05]  /*1ec0*/  BRA `(.L_x_772) ;  /* 0x0000000000c47947 */ /* 0x000fea0003800000 */
.L_x_763:
[----:B------:R-:W-:-:S06]  /*1ed0*/  IMAD R20, R19, 0x4, R4 ;  /* 0x0000000413147824 */ /* 0x000fcc00078e0204 */
[----:B------:R-:W0:Y:S02]  /*1ee0*/  LDS R20, [R20] ;  /* 0x0000000014147984 */ /* 0x000e240000000800 */
[----:B0-----:R-:W-:-:S13]  /*1ef0*/  ISETP.GT.AND P0, PT, R20, RZ, PT ;  /* 0x000000ff1400720c */ /* 0x001fda0003f04270 */
[----:B------:R-:W-:Y:S05]  /*1f00*/  @!P0 BRA `(.L_x_772) ;  /* 0x0000000000b48947 */ /* 0x000fea0003800000 */
[----:B------:R-:W-:Y:S01]  /*1f10*/  IMAD.MOV.U32 R21, RZ, RZ, RZ ;  /* 0x000000ffff157224 */ /* 0x000fe200078e00ff */
[----:B------:R-:W-:Y:S01]  /*1f20*/  BSSY.RECONVERGENT B1, `(.L_x_773) ;  /* 0x0000018000017945 */ /* 0x000fe20003800200 */
[----:B------:R-:W-:-:S03]  /*1f30*/  PLOP3.LUT P0, PT, PT, PT, PT, 0x80, 0x8 ;  /* 0x000000000008781c */ /* 0x000fc60003f0f070 */
[----:B------:R-:W-:-:S04]  /*1f40*/  IADD3 R18, PT, PT, R20, -R21, RZ ;  /* 0x8000001514127210 */ /* 0x000fc80007ffe0ff */
[----:B------:R-:W-:-:S13]  /*1f50*/  ISETP.GT.AND P1, PT, R18, 0x3, PT ;  /* 0x000000031200780c */ /* 0x000fda0003f24270 */
[----:B------:R-:W-:Y:S05]  /*1f60*/  @!P1 BRA `(.L_x_774) ;  /* 0x00000000004c9947 */ /* 0x000fea0003800000 */
[----:B------:R-:W-:Y:S01]  /*1f70*/  PLOP3.LUT P0, PT, PT, PT, PT, 0x8, 0x80 ;  /* 0x000000000080781c */ /* 0x000fe20003f0e170 */
[----:B------:R-:W-:-:S12]  /*1f80*/  VIADD R18, R20, 0xfffffffd ;  /* 0xfffffffd14127836 */ /* 0x000fd80000000000 */
.L_x_775:
[C-C-:B------:R-:W-:Y:S01]  /*1f90*/  IADD3 R23, PT, PT, R14.reuse, -0x1, -R21.reuse ;  /* 0xffffffff0e177810 */ /* 0x140fe20007ffe815 */
[C-C-:B------:R-:W-:Y:S01]  /*1fa0*/  IMAD.IADD R22, R14.reuse, 0x1, -R21.reuse ;  /* 0x000000010e167824 */ /* 0x140fe200078e0a15 */
[C-C-:B------:R-:W-:Y:S02]  /*1fb0*/  IADD3 R25, PT, PT, R14.reuse, -0x2, -R21.reuse ;  /* 0xfffffffe0e197810 */ /* 0x140fe40007ffe815 */
[----:B------:R-:W-:Y:S01]  /*1fc0*/  IADD3 R26, PT, PT, R14, -0x3, -R21 ;  /* 0xfffffffd0e1a7810 */ /* 0x000fe20007ffe815 */
[----:B------:R-:W-:Y:S01]  /*1fd0*/  IMAD.SHL.U32 R24, R23, 0x4, RZ ;  /* 0x0000000417187824 */ /* 0x000fe200078e00ff */
[----:B------:R-:W-:Y:S01]  /*1fe0*/  IADD3 R21, PT, PT, R21, 0x4, RZ ;  /* 0x0000000415157810 */ /* 0x000fe20007ffe0ff */
[----:B------:R-:W-:Y:S02]  /*1ff0*/  IMAD.SHL.U32 R22, R22, 0x4, RZ ;  /* 0x0000000416167824 */ /* 0x000fe400078e00ff */
[----:B------:R-:W-:Y:S01]  /*2000*/  IMAD.SHL.U32 R25, R25, 0x4, RZ ;  /* 0x0000000419197824 */ /* 0x000fe200078e00ff */
[----:B------:R-:W-:Y:S01]  /*2010*/  ISETP.GE.AND P1, PT, R21, R18, PT ;  /* 0x000000121500720c */ /* 0x000fe20003f26270 */
[----:B------:R-:W-:Y:S01]  /*2020*/  IMAD.SHL.U32 R26, R26, 0x4, RZ ;  /* 0x000000041a1a7824 */ /* 0x000fe200078e00ff */
[----:B------:R-:W0:Y:S08]  /*2030*/  LDC R23, c[0x3][R22] ;  /* 0x00c0000016177b82 */ /* 0x000e300000000800 */
[----:B------:R-:W0:Y:S08]  /*2040*/  LDC R24, c[0x3][R24] ;  /* 0x00c0000018187b82 */ /* 0x000e300000000800 */
[----:B------:R-:W2:Y:S08]  /*2050*/  LDC R25, c[0x3][R25] ;  /* 0x00c0000019197b82 */ /* 0x000eb00000000800 */
[----:B------:R-:W2:Y:S01]  /*2060*/  LDC R26, c[0x3][R26] ;  /* 0x00c000001a1a7b82 */ /* 0x000ea20000000800 */
[----:B0-----:R-:W-:-:S04]  /*2070*/  IADD3 R16, PT, PT, R24, R23, R16 ;  /* 0x0000001718107210 */ /* 0x001fc80007ffe010 */
[----:B--2---:R-:W-:Y:S01]  /*2080*/  IADD3 R16, PT, PT, R26, R25, R16 ;  /* 0x000000191a107210 */ /* 0x004fe20007ffe010 */
[----:B------:R-:W-:Y:S06]  /*2090*/  @!P1 BRA `(.L_x_775) ;  /* 0xfffffffc00bc9947 */ /* 0x000fec000383ffff */
.L_x_774:
[----:B------:R-:W-:Y:S05]  /*20a0*/  BSYNC.RECONVERGENT B1 ;  /* 0x0000000000017941 */ /* 0x000fea0003800200 */
.L_x_773:
[----:B------:R-:W-:Y:S01]  /*20b0*/  IMAD.IADD R18, R20, 0x1, -R21 ;  /* 0x0000000114127824 */ /* 0x000fe200078e0a15 */
[----:B------:R-:W-:Y:S04]  /*20c0*/  BSSY.RECONVERGENT B1, `(.L_x_776) ;  /* 0x000000c000017945 */ /* 0x000fe80003800200 */
[----:B------:R-:W-:-:S13]  /*20d0*/  ISETP.GT.AND P1, PT, R18, 0x1, PT ;  /* 0x000000011200780c */ /* 0x000fda0003f24270 */
[----:B------:R-:W-:Y:S05]  /*20e0*/  @!P1 BRA `(.L_x_777) ;  /* 0x0000000000249947 */ /* 0x000fea0003800000 */
[C-C-:B------:R-:W-:Y:S01]  /*20f0*/  IADD3 R22, PT, PT, R14.reuse, -0x1, -R21.reuse ;  /* 0xffffffff0e167810 */ /* 0x140fe20007ffe815 */
[----:B------:R-:W-:Y:S01]  /*2100*/  IMAD.IADD R18, R14, 0x1, -R21 ;  /* 0x000000010e127824 */ /* 0x000fe200078e0a15 */
[----:B------:R-:W-:Y:S01]  /*2110*/  PLOP3.LUT P0, PT, PT, PT, PT, 0x8, 0x80 ;  /* 0x000000000080781c */ /* 0x000fe20003f0e170 */
[----:B------:R-:W-:Y:S02]  /*2120*/  VIADD R21, R21, 0x2 ;  /* 0x0000000215157836 */ /* 0x000fe40000000000 */
[----:B------:R-:W-:Y:S02]  /*2130*/  IMAD.SHL.U32 R22, R22, 0x4, RZ ;  /* 0x0000000416167824 */ /* 0x000fe400078e00ff */
[----:B------:R-:W-:-:S04]  /*2140*/  IMAD.SHL.U32 R18, R18, 0x4, RZ ;  /* 0x0000000412127824 */ /* 0x000fc800078e00ff */
[----:B------:R-:W0:Y:S08]  /*2150*/  LDC R23, c[0x3][R18] ;  /* 0x00c0000012177b82 */ /* 0x000e300000000800 */
[----:B------:R-:W0:Y:S02]  /*2160*/  LDC R22, c[0x3][R22] ;  /* 0x00c0000016167b82 */ /* 0x000e240000000800 */
[----:B0-----:R-:W-:-:S07]  /*2170*/  IADD3 R16, PT, PT, R22, R23, R16 ;  /* 0x0000001716107210 */ /* 0x001fce0007ffe010 */
.L_x_777:
[----:B------:R-:W-:Y:S05]  /*2180*/  BSYNC.RECONVERGENT B1 ;  /* 0x0000000000017941 */ /* 0x000fea0003800200 */
.L_x_776:
[----:B------:R-:W-:-:S13]  /*2190*/  ISETP.GE.AND P0, PT, R21, R20, !P0 ;  /* 0x000000141500720c */ /* 0x000fda0004706270 */
[----:B------:R-:W-:-:S05]  /*21a0*/  @!P0 IMAD.IADD R14, R14, 0x1, -R21 ;  /* 0x000000010e0e8824 */ /* 0x000fca00078e0a15 */
[----:B------:R-:W-:-:S04]  /*21b0*/  @!P0 SHF.L.U32 R14, R14, 0x2, RZ ;  /* 0x000000020e0e8819 */ /* 0x000fc800000006ff */
[----:B------:R-:W0:Y:S02]  /*21c0*/  @!P0 LDC R21, c[0x3][R14] ;  /* 0x00c000000e158b82 */ /* 0x000e240000000800 */
[----:B0-----:R-:W-:-:S07]  /*21d0*/  @!P0 IMAD.IADD R16, R16, 0x1, R21 ;  /* 0x0000000110108824 */ /* 0x001fce00078e0215 */
.L_x_772:
[----:B------:R-:W-:Y:S05]  /*21e0*/  BSYNC.RECONVERGENT B2 ;  /* 0x0000000000027941 */ /* 0x000fea0003800200 */
.L_x_762:
[----:B------:R-:W0:Y:S01]  /*21f0*/  LDCU UR5, c[0x0][0x380] ;  /* 0x00007000ff0577ac */ /* 0x000e220008000800 */
[----:B------:R-:W-:Y:S02]  /*2200*/  VIADD R19, R19, 0x1 ;  /* 0x0000000113137836 */ /* 0x000fe40000000000 */
[----:B0-----:R-:W-:-:S05]  /*2210*/  IMAD.U32 R14, RZ, RZ, UR5 ;  /* 0x00000005ff0e7e24 */ /* 0x001fca000f8e00ff */
[----:B------:R-:W-:-:S13]  /*2220*/  ISETP.NE.AND P0, PT, R19, R14, PT ;  /* 0x0000000e1300720c */ /* 0x000fda0003f05270 */
[----:B------:R-:W-:Y:S05]  /*2230*/  @P0 BRA `(.L_x_778) ;  /* 0xfffffff800100947 */ /* 0x000fea000383ffff */
.L_x_761:
[----:B------:R-:W-:Y:S01]  /*2240*/  UMOV UR5, 0x320 ;  /* 0x0000032000057882 */ /* 0x000fe20000000000 */
[----:B------:R-:W0:Y:S01]  /*2250*/  LDC.64 R12, c[0x0][0x388] ;  /* 0x0000e200ff0c7b82 */ /* 0x000e220000000a00 */
[----:B---3--:R-:W-:Y:S02]  /*2260*/  LEA R18, R15, UR5, 0x2 ;  /* 0x000000050f127c11 */ /* 0x008fe4000f8e10ff */
[----:B------:R-:W-:-:S05]  /*2270*/  SHF.L.U32 R16, R16, R15, RZ ;  /* 0x0000000f10107219 */ /* 0x000fca00000006ff */
[----:B------:R-:W1:Y:S02]  /*2280*/  LDC R18, c[0x3][R18] ;  /* 0x00c0000012127b82 */ /* 0x000e640000000800 */
[----:B-1----:R-:W-:-:S05]  /*2290*/  IADD3 R17, PT, PT, R18, R16, R17 ;  /* 0x0000001012117210 */ /* 0x002fca0007ffe011 */
[----:B0-----:R-:W-:-:S06]  /*22a0*/  IMAD.WIDE R12, R17, 0x4, R12 ;  /* 0x00000004110c7825 */ /* 0x001fcc00078e020c */
[----:B------:R0:W5:Y:S02]  /*22b0*/  LDG.E R12, desc[UR10][R12.64] ;  /* 0x0000000a0c0c7981 */ /* 0x000164000c1e1900 */
.L_x_753:
[----:B------:R-:W-:Y:S05]  /*22c0*/  BSYNC.RECONVERGENT B0 ;  /* 0x0000000000007941 */ /* 0x000fea0003800200 */
.L_x_752:
        /* <DEDUP_REMOVED lines=8> */
[----:B------:R-:W-:-:S07]  /*2350*/  VIADD R11, R11, 0x1 ;  /* 0x000000010b0b7836 */ /* 0x000fce0000000000 */
.L_x_782:
[----:B------:R-:W-:Y:S02]  /*2360*/  LOP3.LUT R13, R11, 0x1, RZ, 0xc0, !PT ;  /* 0x000000010b0d7812 */ /* 0x000fe400078ec0ff */
[----:B------:R-:W-:Y:S02]  /*2370*/  IADD3 R10, PT, PT, R10, -0x1, RZ ;  /* 0xffffffff0a0a7810 */ /* 0x000fe40007ffe0ff */
[----:B------:R-:W-:Y:S02]  /*2380*/  ISETP.NE.U32.AND P0, PT, R13, 0x1, PT ;  /* 0x000000010d00780c */ /* 0x000fe40003f05070 */
[----:B------:R-:W-:-:S11]  /*2390*/  SHF.R.S32.HI R11, RZ, 0x1, R11 ;  /* 0x00000001ff0b7819 */ /* 0x000fd6000001140b */
[----:B------:R-:W-:Y:S05]  /*23a0*/  @P0 BRA `(.L_x_782) ;  /* 0xfffffffc00ec0947 */ /* 0x000fea000383ffff */
[----:B------:R-:W-:Y:S05]  /*23b0*/  BSYNC.RECONVERGENT B1 ;  /* 0x0000000000017941 */ /* 0x000fea0003800200 */
.L_x_781:
[----:B------:R-:W-:Y:S01]  /*23c0*/  ISETP.NE.AND P0, PT, R9, RZ, PT ;  /* 0x000000ff0900720c */ /* 0x000fe20003f05270 */
[----:B------:R-:W-:Y:S01]  /*23d0*/  IMAD.MOV.U32 R15, RZ, RZ, R11 ;  /* 0x000000ffff0f7224 */ /* 0x000fe200078e000b */
[----:B------:R-:W-:Y:S11]  /*23e0*/  BSSY.RECONVERGENT B1, `(.L_x_783) ;  /* 0x000009c000017945 */ /* 0x000ff60003800200 */
[----:B------:R0:W1:Y:S01]  /*23f0*/  @P0 LDS R15, [R6] ;  /* 0x00000000060f0984 */ /* 0x0000620000000800 */
[----:B------:R-:W-:-:S13]  /*2400*/  ISETP.GE.AND P0, PT, R14, 0x2, PT ;  /* 0x000000020e00780c */ /* 0x000fda0003f06270 */
[----:B0-----:R-:W-:Y:S05]  /*2410*/  @!P0 BRA `(.L_x_784) ;  /* 0x0000000800608947 */ /* 0x001fea0003800000 */
[----:B------:R-:W-:Y:S01]  /*2420*/  VIADD R14, R14, 0xfffffffe ;  /* 0xfffffffe0e0e7836 */ /* 0x000fe20000000000 */
[----:B------:R-:W-:Y:S01]  /*2430*/  BSSY.RECONVERGENT B2, `(.L_x_785) ;  /* 0x000004c000027945 */ /* 0x000fe20003800200 */
[----:B------:R-:W-:-:S03]  /*2440*/  IMAD.MOV.U32 R13, RZ, RZ, 0x1 ;  /* 0x00000001ff0d7424 */ /* 0x000fc600078e00ff */
[----:B------:R-:W-:-:S13]  /*2450*/  ISETP.GE.U32.AND P0, PT, R14, 0x7, PT ;  /* 0x000000070e00780c */ /* 0x000fda0003f06070 */
[----:B------:R-:W-:Y:S05]  /*2460*/  @!P0 BRA `(.L_x_786) ;  /* 0x0000000400208947 */ /* 0x000fea0003800000 */
[----:B------:R-:W-:Y:S01]  /*2470*/  IMAD.MOV.U32 R13, RZ, RZ, 0x1 ;  /* 0x00000001ff0d7424 */ /* 0x000fe200078e00ff */
[----:B------:R-:W0:Y:S01]  /*2480*/  LDCU UR5, c[0x0][0x390] ;  /* 0x00007200ff0577ac */ /* 0x000e220008000800 */
[----:B------:R-:W-:-:S05]  /*2490*/  NOP ;  /* 0x0000000000007918 */ /* 0x000fca0000000000 */
.L_x_787:
[----:B0-----:R-:W-:Y:S01]  /*24a0*/  IMAD.U32 R9, RZ, RZ, UR5 ;  /* 0x00000005ff097e24 */ /* 0x001fe2000f8e00ff */
[C---:B------:R-:W-:Y:S01]  /*24b0*/  LEA R16, R13.reuse, R4, 0x2 ;  /* 0x000000040d107211 */ /* 0x040fe200078e10ff */
[C---:B------:R-:W-:Y:S01]  /*24c0*/  VIADD R14, R13.reuse, 0x1 ;  /* 0x000000010d0e7836 */ /* 0x040fe20000000000 */
[----:B------:R-:W-:Y:S01]  /*24d0*/  MOV R19, R10 ;  /* 0x0000000a00137202 */ /* 0x000fe20000000f00 */
[----:B------:R-:W-:Y:S01]  /*24e0*/  IMAD.MOV.U32 R22, RZ, RZ, R10 ;  /* 0x000000ffff167224 */ /* 0x000fe200078e000a */
[CC--:B------:R-:W-:Y:S01]  /*24f0*/  ISETP.NE.AND P0, PT, R13.reuse, R9.reuse, PT ;  /* 0x000000090d00720c */ /* 0x0c0fe20003f05270 */
[----:B------:R-:W-:Y:S01]  /*2500*/  IMAD.MOV.U32 R17, RZ, RZ, R11 ;  /* 0x000000ffff117224 */ /* 0x000fe200078e000b */
[----:B------:R-:W-:Y:S01]  /*2510*/  ISETP.NE.AND P1, PT, R14, R9, PT ;  /* 0x000000090e00720c */ /* 0x000fe20003f25270 */
[----:B------:R-:W-:Y:S02]  /*2520*/  IMAD R14, R13, 0x4, R6 ;  /* 0x000000040d0e7824 */ /* 0x000fe400078e0206 */
[----:B------:R-:W-:-:S02]  /*2530*/  IMAD.MOV.U32 R20, RZ, RZ, R10 ;  /* 0x000000ffff147224 */ /* 0x000fc400078e000a */
[C---:B------:R-:W-:Y:S02]  /*2540*/  VIADD R18, R13.reuse, 0x2 ;  /* 0x000000020d127836 */ /* 0x040fe40000000000 */
[--C-:B------:R-:W-:Y:S02]  /*2550*/  IMAD.MOV.U32 R21, RZ, RZ, R11.reuse ;  /* 0x000000ffff157224 */ /* 0x100fe400078e000b */
[C---:B------:R-:W-:Y:S01]  /*2560*/  VIADD R24, R13.reuse, 0x3 ;  /* 0x000000030d187836 */ /* 0x040fe20000000000 */
[-C--:B------:R-:W-:Y:S01]  /*2570*/  ISETP.NE.AND P2, PT, R18, R9.reuse, PT ;  /* 0x000000091200720c */ /* 0x080fe20003f45270 */
[----:B------:R-:W1:Y:S01]  /*2580*/  @P0 LDS R22, [R16] ;  /* 0x0000000010160984 */ /* 0x000e620000000800 */
[--C-:B------:R-:W-:Y:S02]  /*2590*/  IMAD.MOV.U32 R18, RZ, RZ, R11.reuse ;  /* 0x000000ffff127224 */ /* 0x100fe400078e000b */
[----:B------:R-:W-:Y:S01]  /*25a0*/  IMAD.MOV.U32 R26, RZ, RZ, R11 ;  /* 0x000000ffff1a7224 */ /* 0x000fe200078e000b */
[----:B------:R-:W0:Y:S04]  /*25b0*/  @P0 LDS R17, [R14] ;  /* 0x000000000e110984 */ /* 0x000e280000000800 */
[----:B------:R-:W2:Y:S04]  /*25c0*/  @P1 LDS R20, [R16+0x4] ;  /* 0x0000040010141984 */ /* 0x000ea80000000800 */
[----:B------:R-:W3:Y:S04]  /*25d0*/  @P1 LDS R21, [R14+0x4] ;  /* 0x000004000e151984 */ /* 0x000ee80000000800 */
[----:B------:R-:W4:Y:S04]  /*25e0*/  @P2 LDS R19, [R16+0x8] ;  /* 0x0000080010132984 */ /* 0x000f280000000800 */
[----:B------:R-:W4:Y:S01]  /*25f0*/  @P2 LDS R18, [R14+0x8] ;  /* 0x000008000e122984 */ /* 0x000f220000000800 */
[----:B------:R-:W-:Y:S01]  /*2600*/  ISETP.NE.AND P2, PT, R24, R9, PT ;  /* 0x000000091800720c */ /* 0x000fe20003f45270 */
[----:B------:R-:W-:-:S05]  /*2610*/  VIADD R24, R13, 0x4 ;  /* 0x000000040d187836 */ /* 0x000fca0000000000 */
[----:B------:R-:W-:Y:S01]  /*2620*/  ISETP.NE.AND P0, PT, R24, R9, PT ;  /* 0x000000091800720c */ /* 0x000fe20003f05270 */
[----:B------:R-:W-:-:S05]  /*2630*/  VIADD R24, R13, 0x5 ;  /* 0x000000050d187836 */ /* 0x000fca0000000000 */
[----:B------:R-:W-:Y:S01]  /*2640*/  ISETP.NE.AND P1, PT, R24, R9, PT ;  /* 0x000000091800720c */ /* 0x000fe20003f25270 */
[----:B------:R-:W-:Y:S01]  /*2650*/  VIADD R24, R13, 0x6 ;  /* 0x000000060d187836 */ /* 0x000fe20000000000 */
[----:B-1----:R-:W-:Y:S01]  /*2660*/  SHF.L.U32 R22, R15, R22, RZ ;  /* 0x000000160f167219 */ /* 0x002fe200000006ff */
[----:B------:R-:W-:-:S04]  /*2670*/  IMAD.MOV.U32 R15, RZ, RZ, R10 ;  /* 0x000000ffff0f7224 */ /* 0x000fc800078e000a */
[----:B0-----:R-:W-:Y:S01]  /*2680*/  IMAD.IADD R23, R22, 0x1, R17 ;  /* 0x0000000116177824 */ /* 0x001fe200078e0211 */
[----:B------:R-:W-:Y:S01]  /*2690*/  MOV R17, R11 ;  /* 0x0000000b00117202 */ /* 0x000fe20000000f00 */
[----:B------:R-:W0:Y:S03]  /*26a0*/  @P2 LDS R15, [R16+0xc] ;  /* 0x00000c00100f2984 */ /* 0x000e260000000800 */
[----:B--2---:R-:W-:Y:S01]  /*26b0*/  SHF.L.U32 R22, R23, R20, RZ ;  /* 0x0000001417167219 */ /* 0x004fe200000006ff */
[----:B------:R-:W-:Y:S01]  /*26c0*/  IMAD.MOV.U32 R20, RZ, RZ, R10 ;  /* 0x000000ffff147224 */ /* 0x000fe200078e000a */
[----:B------:R-:W1:Y:S01]  /*26d0*/  @P2 LDS R17, [R14+0xc] ;  /* 0x00000c000e112984 */ /* 0x000e620000000800 */
[----:B------:R-:W-:Y:S01]  /*26e0*/  IMAD.MOV.U32 R23, RZ, RZ, R11 ;  /* 0x000000ffff177224 */ /* 0x000fe200078e000b */
[----:B------:R-:W-:Y:S01]  /*26f0*/  ISETP.NE.AND P2, PT, R24, R9, PT ;  /* 0x000000091800720c */ /* 0x000fe20003f45270 */
[----:B---3--:R-:W-:-:S02]  /*2700*/  IMAD.IADD R24, R22, 0x1, R21 ;  /* 0x0000000116187824 */ /* 0x008fc400078e0215 */
[----:B------:R-:W2:Y:S01]  /*2710*/  @P0 LDS R20, [R16+0x10] ;  /* 0x0000100010140984 */ /* 0x000ea20000000800 */
[--C-:B------:R-:W-:Y:S02]  /*2720*/  IMAD.MOV.U32 R21, RZ, RZ, R10.reuse ;  /* 0x000000ffff157224 */ /* 0x100fe400078e000a */
[----:B----4-:R-:W-:Y:S01]  /*2730*/  SHF.L.U32 R25, R24, R19, RZ ;  /* 0x0000001318197219 */ /* 0x010fe200000006ff */
[----:B------:R-:W3:Y:S01]  /*2740*/  @P0 LDS R23, [R14+0x10] ;  /* 0x000010000e170984 */ /* 0x000ee20000000800 */
[----:B------:R-:W-:Y:S01]  /*2750*/  MOV R24, R11 ;  /* 0x0000000b00187202 */ /* 0x000fe20000000f00 */
[----:B------:R-:W-:Y:S02]  /*2760*/  VIADD R22, R13, 0x7 ;  /* 0x000000070d167836 */ /* 0x000fe40000000000 */
[----:B------:R-:W4:Y:S01]  /*2770*/  @P1 LDS R21, [R16+0x14] ;  /* 0x0000140010151984 */ /* 0x000f220000000800 */
[----:B------:R-:W-:Y:S02]  /*2780*/  IMAD.MOV.U32 R19, RZ, RZ, R10 ;  /* 0x000000ffff137224 */ /* 0x000fe400078e000a */
[----:B------:R-:W-:Y:S01]  /*2790*/  ISETP.NE.AND P0, PT, R22, R9, PT ;  /* 0x000000091600720c */ /* 0x000fe20003f05270 */
[----:B------:R-:W4:Y:S01]  /*27a0*/  @P1 LDS R24, [R14+0x14] ;  /* 0x000014000e181984 */ /* 0x000f220000000800 */
[----:B------:R-:W-:-:S02]  /*27b0*/  IMAD.IADD R28, R25, 0x1, R18 ;  /* 0x00000001191c7824 */ /* 0x000fc400078e0212 */
[----:B------:R-:W-:Y:S01]  /*27c0*/  IMAD.MOV.U32 R25, RZ, RZ, R11 ;  /* 0x000000ffff197224 */ /* 0x000fe200078e000b */
[----:B------:R-:W4:Y:S01]  /*27d0*/  @P2 LDS R19, [R16+0x18] ;  /* 0x0000180010132984 */ /* 0x000f220000000800 */
[----:B------:R-:W-:Y:S02]  /*27e0*/  IMAD.MOV.U32 R18, RZ, RZ, R10 ;  /* 0x000000ffff127224 */ /* 0x000fe400078e000a */
[----:B------:R-:W-:Y:S02]  /*27f0*/  VIADD R13, R13, 0x8 ;  /* 0x000000080d0d7836 */ /* 0x000fe40000000000 */
[----:B------:R-:W4:Y:S04]  /*2800*/  @P2 LDS R25, [R14+0x18] ;  /* 0x000018000e192984 */ /* 0x000f280000000800 */
[----:B------:R-:W4:Y:S04]  /*2810*/  @P0 LDS R18, [R16+0x1c] ;  /* 0x00001c0010120984 */ /* 0x000f280000000800 */
[----:B------:R-:W4:Y:S01]  /*2820*/  @P0 LDS R26, [R14+0x1c] ;  /* 0x00001c000e1a0984 */ /* 0x000f220000000800 */
[----:B0-----:R-:W-:-:S02]  /*2830*/  SHF.L.U32 R28, R28, R15, RZ ;  /* 0x0000000f1c1c7219 */ /* 0x001fc400000006ff */
[----:B------:R-:W-:-:S03]  /*2840*/  ISETP.NE.AND P0, PT, R22, UR4, PT ;  /* 0x0000000416007c0c */ /* 0x000fc6000bf05270 */
[----:B-1----:R-:W-:-:S05]  /*2850*/  IMAD.IADD R15, R28, 0x1, R17 ;  /* 0x000000011c0f7824 */ /* 0x002fca00078e0211 */
[----:B--2---:R-:W-:-:S04]  /*2860*/  SHF.L.U32 R20, R15, R20, RZ ;  /* 0x000000140f147219 */ /* 0x004fc800000006ff */
[----:B---3--:R-:W-:-:S04]  /*2870*/  IADD3 R20, PT, PT, R20, R23, RZ ;  /* 0x0000001714147210 */ /* 0x008fc80007ffe0ff */
[----:B----4-:R-:W-:-:S05]  /*2880*/  SHF.L.U32 R15, R20, R21, RZ ;  /* 0x00000015140f7219 */ /* 0x010fca00000006ff */
[----:B------:R-:W-:-:S05]  /*2890*/  IMAD.IADD R20, R15, 0x1, R24 ;  /* 0x000000010f147824 */ /* 0x000fca00078e0218 */
[----:B------:R-:W-:-:S05]  /*28a0*/  SHF.L.U32 R20, R20, R19, RZ ;  /* 0x0000001314147219 */ /* 0x000fca00000006ff */
[----:B------:R-:W-:-:S05]  /*28b0*/  IMAD.IADD R15, R20, 0x1, R25 ;  /* 0x00000001140f7824 */ /* 0x000fca00078e0219 */
[----:B------:R-:W-:-:S05]  /*28c0*/  SHF.L.U32 R15, R15, R18, RZ ;  /* 0x000000120f0f7219 */ /* 0x000fca00000006ff */
[----:B------:R-:W-:Y:S01]  /*28d0*/  IMAD.IADD R15, R15, 0x1, R26 ;  /* 0x000000010f0f7824 */ /* 0x000fe200078e021a */
[----:B------:R-:W-:Y:S06]  /*28e0*/  @P0 BRA `(.L_x_787) ;  /* 0xfffffff800ec0947 */ /* 0x000fec000383ffff */
.L_x_786:
[----:B------:R-:W-:Y:S05]  /*28f0*/  BSYNC.RECONVERGENT B2 ;  /* 0x0000000000027941 */ /* 0x000fea0003800200 */
.L_x_785:
[----:B------:R-:W-:-:S09]  /*2900*/  UISETP.NE.AND UP0, UPT, UR7, URZ, UPT ;  /* 0x000000ff0700728c */ /* 0x000fd2000bf05270 */
[----:B------:R-:W-:Y:S05]  /*2910*/  BRA.U !UP0, `(.L_x_784) ;  /* 0x0000000508207547 */ /* 0x000fea000b800000 */
[----:B------:R-:W0:Y:S01]  /*2920*/  LDCU UR5, c[0x0][0x380] ;  /* 0x00007000ff0577ac */ /* 0x000e220008000800 */
[----:B------:R-:W-:Y:S02]  /*2930*/  UISETP.GE.U32.AND UP0, UPT, UR8, 0x3, UPT ;  /* 0x000000030800788c */ /* 0x000fe4000bf06070 */
[----:B0-----:R-:W-:-:S04]  /*2940*/  UIADD3 UR9, UPT, UPT, UR5, -0x1, URZ ;  /* 0xffffffff05097890 */ /* 0x001fc8000fffe0ff */
[----:B------:R-:W-:-:S03]  /*2950*/  ULOP3.LUT UP1, URZ, UR9, 0x3, URZ, 0xc0, !UPT ;  /* 0x0000000309ff7892 */ /* 0x000fc6000f82c0ff */
[----:B------:R-:W-:Y:S08]  /*2960*/  BRA.U !UP0, `(.L_x_788) ;  /* 0x0000000108887547 */ /* 0x000ff0000b800000 */
[CC--:B------:R-:W-:Y:S01]  /*2970*/  ISETP.NE.AND P2, PT, R13.reuse, R9.reuse, PT ;  /* 0x000000090d00720c */ /* 0x0c0fe20003f45270 */
[C---:B------:R-:W-:Y:S01]  /*2980*/  VIADD R14, R13.reuse, 0x1 ;  /* 0x000000010d0e7836 */ /* 0x040fe20000000000 */
[-C--:B------:R-:W-:Y:S01]  /*2990*/  MOV R18, R10.reuse ;  /* 0x0000000a00127202 */ /* 0x080fe20000000f00 */
[C---:B------:R-:W-:Y:S01]  /*29a0*/  IMAD R23, R13.reuse, 0x4, R4 ;  /* 0x000000040d177824 */ /* 0x040fe200078e0204 */
[----:B------:R-:W-:Y:S01]  /*29b0*/  MOV R21, R10 ;  /* 0x0000000a00157202 */ /* 0x000fe20000000f00 */
[----:B------:R-:W-:Y:S01]  /*29c0*/  IMAD.MOV.U32 R17, RZ, RZ, R11 ;  /* 0x000000ffff117224 */ /* 0x000fe200078e000b */
[----:B------:R-:W-:Y:S01]  /*29d0*/  ISETP.NE.AND P1, PT, R14, R9, PT ;  /* 0x000000090e00720c */ /* 0x000fe20003f25270 */
[C---:B------:R-:W-:Y:S02]  /*29e0*/  IMAD R24, R13.reuse, 0x4, R6 ;  /* 0x000000040d187824 */ /* 0x040fe400078e0206 */
[----:B------:R-:W-:Y:S02]  /*29f0*/  VIADD R14, R13, 0x2 ;  /* 0x000000020d0e7836 */ /* 0x000fe40000000000 */
[----:B------:R-:W-:-:S02]  /*2a00*/  IMAD.MOV.U32 R19, RZ, RZ, R10 ;  /* 0x000000ffff137224 */ /* 0x000fc400078e000a */
[----:B------:R-:W1:Y:S01]  /*2a10*/  @P2 LDS R18, [R23] ;  /* 0x0000000017122984 */ /* 0x000e620000000800 */
[-C--:B------:R-:W-:Y:S01]  /*2a20*/  ISETP.NE.AND P0, PT, R14, R9.reuse, PT ;  /* 0x000000090e00720c */ /* 0x080fe20003f05270 */
[--C-:B------:R-:W-:Y:S02]  /*2a30*/  IMAD.MOV.U32 R20, RZ, RZ, R11.reuse ;  /* 0x000000ffff147224 */ /* 0x100fe400078e000b */
[----:B------:R-:W0:Y:S01]  /*2a40*/  @P2 LDS R17, [R24] ;  /* 0x0000000018112984 */ /* 0x000e220000000800 */
[C---:B------:R-:W-:Y:S01]  /*2a50*/  VIADD R14, R13.reuse, 0x3 ;  /* 0x000000030d0e7836 */ /* 0x040fe20000000000 */
[----:B------:R-:W-:Y:S01]  /*2a60*/  IADD3 R13, PT, PT, R13, 0x4, RZ ;  /* 0x000000040d0d7810 */ /* 0x000fe20007ffe0ff */
[--C-:B------:R-:W-:Y:S01]  /*2a70*/  IMAD.MOV.U32 R22, RZ, RZ, R11.reuse ;  /* 0x000000ffff167224 */ /* 0x100fe200078e000b */
[----:B------:R-:W2:Y:S01]  /*2a80*/  @P1 LDS R19, [R23+0x4] ;  /* 0x0000040017131984 */ /* 0x000ea20000000800 */
[----:B------:R-:W-:Y:S01]  /*2a90*/  IMAD.MOV.U32 R16, RZ, RZ, R10 ;  /* 0x000000ffff107224 */ /* 0x000fe200078e000a */
[----:B------:R-:W-:Y:S01]  /*2aa0*/  ISETP.NE.AND P2, PT, R14, R9, PT ;  /* 0x000000090e00720c */ /* 0x000fe20003f45270 */
[----:B------:R-:W-:Y:S01]  /*2ab0*/  IMAD.MOV.U32 R14, RZ, RZ, R11 ;  /* 0x000000ffff0e7224 */ /* 0x000fe200078e000b */
[----:B------:R-:W3:Y:S04]  /*2ac0*/  @P1 LDS R20, [R24+0x4] ;  /* 0x0000040018141984 */ /* 0x000ee80000000800 */
[----:B------:R-:W4:Y:S04]  /*2ad0*/  @P0 LDS R21, [R23+0x8] ;  /* 0x0000080017150984 */ /* 0x000f280000000800 */
[----:B------:R-:W4:Y:S04]  /*2ae0*/  @P0 LDS R22, [R24+0x8] ;  /* 0x0000080018160984 */ /* 0x000f280000000800 */
[----:B------:R-:W4:Y:S04]  /*2af0*/  @P2 LDS R16, [R23+0xc] ;  /* 0x00000c0017102984 */ /* 0x000f280000000800 */
[----:B------:R-:W4:Y:S01]  /*2b00*/  @P2 LDS R14, [R24+0xc] ;  /* 0x00000c00180e2984 */ /* 0x000f220000000800 */
[----:B-1----:R-:W-:-:S05]  /*2b10*/  SHF.L.U32 R18, R15, R18, RZ ;  /* 0x000000120f127219 */ /* 0x002fca00000006ff */
[----:B0-----:R-:W-:-:S05]  /*2b20*/  IMAD.IADD R18, R18, 0x1, R17 ;  /* 0x0000000112127824 */ /* 0x001fca00078e0211 */
[----:B--2---:R-:W-:-:S05]  /*2b30*/  SHF.L.U32 R15, R18, R19, RZ ;  /* 0x00000013120f7219 */ /* 0x004fca00000006ff */
[----:B---3--:R-:W-:-:S05]  /*2b40*/  IMAD.IADD R18, R15, 0x1, R20 ;  /* 0x000000010f127824 */ /* 0x008fca00078e0214 */
[----:B----4-:R-:W-:-:S05]  /*2b50*/  SHF.L.U32 R15, R18, R21, RZ ;  /* 0x00000015120f7219 */ /* 0x010fca00000006ff */
[----:B------:R-:W-:-:S05]  /*2b60*/  IMAD.IADD R15, R15, 0x1, R22 ;  /* 0x000000010f0f7824 */ /* 0x000fca00078e0216 */
[----:B------:R-:W-:-:S05]  /*2b70*/  SHF.L.U32 R15, R15, R16, RZ ;  /* 0x000000100f0f7219 */ /* 0x000fca00000006ff */
[----:B------:R-:W-:-:S07]  /*2b80*/  IMAD.IADD R15, R15, 0x1, R14 ;  /* 0x000000010f0f7824 */ /* 0x000fce00078e020e */
.L_x_788:
[----:B------:R-:W-:Y:S05]  /*2b90*/  BRA.U !UP1, `(.L_x_784) ;  /* 0x0000000109807547 */ /* 0x000fea000b800000 */
[----:B------:R-:W-:Y:S02]  /*2ba0*/  UISETP.NE.AND UP0, UPT, UR6, URZ, UPT ;  /* 0x000000ff0600728c */ /* 0x000fe4000bf05270 */
[----:B------:R-:W-:-:S04]  /*2bb0*/  ULOP3.LUT UR5, UR5, 0x1, URZ, 0xc0, !UPT ;  /* 0x0000000105057892 */ /* 0x000fc8000f8ec0ff */
[----:B------:R-:W-:-:S03]  /*2bc0*/  UISETP.NE.U32.AND UP1, UPT, UR5, 0x1, UPT ;  /* 0x000000010500788c */ /* 0x000fc6000bf25070 */
[----:B------:R-:W-:Y:S08]  /*2bd0*/  BRA.U !UP0, `(.L_x_789) ;  /* 0x00000001084c7547 */ /* 0x000ff0000b800000 */
[CC--:B------:R-:W-:Y:S01]  /*2be0*/  ISETP.NE.AND P0, PT, R13.reuse, R9.reuse, PT ;  /* 0x000000090d00720c */ /* 0x0c0fe20003f05270 */
[C---:B------:R-:W-:Y:S01]  /*2bf0*/  VIADD R14, R13.reuse, 0x1 ;  /* 0x000000010d0e7836 */ /* 0x040fe20000000000 */
[----:B------:R-:W-:Y:S01]  /*2c00*/  MOV R18, R10 ;  /* 0x0000000a00127202 */ /* 0x000fe20000000f00 */
[--C-:B------:R-:W-:Y:S02]  /*2c10*/  IMAD.MOV.U32 R16, RZ, RZ, R11.reuse ;  /* 0x000000ffff107224 */ /* 0x100fe400078e000b */
[----:B------:R-:W-:Y:S01]  /*2c20*/  IMAD R21, R13, 0x4, R6 ;  /* 0x000000040d157824 */ /* 0x000fe200078e0206 */
[----:B------:R-:W-:Y:S01]  /*2c30*/  ISETP.NE.AND P1, PT, R14, R9, PT ;  /* 0x000000090e00720c */ /* 0x000fe20003f25270 */
[----:B------:R-:W-:Y:S02]  /*2c40*/  IMAD.MOV.U32 R14, RZ, RZ, R10 ;  /* 0x000000ffff0e7224 */ /* 0x000fe400078e000a */
[----:B------:R-:W-:-:S04]  /*2c50*/  IMAD.MOV.U32 R19, RZ, RZ, R11 ;  /* 0x000000ffff137224 */ /* 0x000fc800078e000b */
[C-C-:B------:R-:W-:Y:S01]  /*2c60*/  @P0 IMAD R17, R13.reuse, 0x4, R4.reuse ;  /* 0x000000040d110824 */ /* 0x140fe200078e0204 */
[----:B------:R-:W-:Y:S04]  /*2c70*/  @P0 LDS R16, [R21] ;  /* 0x0000000015100984 */ /* 0x000fe80000000800 */
[----:B------:R-:W1:Y:S01]  /*2c80*/  @P0 LDS R14, [R17] ;  /* 0x00000000110e0984 */ /* 0x000e620000000800 */
[C---:B------:R-:W-:Y:S02]  /*2c90*/  @P1 IMAD R20, R13.reuse, 0x4, R4 ;  /* 0x000000040d141824 */ /* 0x040fe400078e0204 */
[----:B------:R-:W-:Y:S01]  /*2ca0*/  VIADD R13, R13, 0x2 ;  /* 0x000000020d0d7836 */ /* 0x000fe20000000000 */
[----:B------:R-:W-:Y:S04]  /*2cb0*/  @P1 LDS R19, [R21+0x4] ;  /* 0x0000040015131984 */ /* 0x000fe80000000800 */
[----:B------:R-:W0:Y:S01]  /*2cc0*/  @P1 LDS R18, [R20+0x4] ;  /* 0x0000040014121984 */ /* 0x000e220000000800 */
[----:B-1----:R-:W-:-:S05]  /*2cd0*/  SHF.L.U32 R15, R15, R14, RZ ;  /* 0x0000000e0f0f7219 */ /* 0x002fca00000006ff */
[----:B------:R-:W-:-:S05]  /*2ce0*/  IMAD.IADD R15, R15, 0x1, R16 ;  /* 0x000000010f0f7824 */ /* 0x000fca00078e0210 */
[----:B0-----:R-:W-:-:S05]  /*2cf0*/  SHF.L.U32 R14, R15, R18, RZ ;  /* 0x000000120f0e7219 */ /* 0x001fca00000006ff */
[----:B------:R-:W-:-:S07]  /*2d00*/  IMAD.IADD R15, R14, 0x1, R19 ;  /* 0x000000010e0f7824 */ /* 0x000fce00078e0213 */
.L_x_789:
[----:B------:R-:W-:Y:S05]  /*2d10*/  BRA.U !UP1, `(.L_x_784) ;  /* 0x0000000109207547 */ /* 0x000fea000b800000 */
[----:B------:R-:W-:Y:S01]  /*2d20*/  ISETP.NE.AND P0, PT, R13, R9, PT ;  /* 0x000000090d00720c */ /* 0x000fe20003f05270 */
[----:B------:R-:W-:-:S12]  /*2d30*/  IMAD.MOV.U32 R14, RZ, RZ, R10 ;  /* 0x000000ffff0e7224 */ /* 0x000fd800078e000a */
[C---:B------:R-:W-:Y:S01]  /*2d40*/  @P0 LEA R16, R13.reuse, R4, 0x2 ;  /* 0x000000040d100211 */ /* 0x040fe200078e10ff */
[----:B------:R-:W-:-:S04]  /*2d50*/  @P0 IMAD R13, R13, 0x4, R6 ;  /* 0x000000040d0d0824 */ /* 0x000fc800078e0206 */
[----:B------:R-:W1:Y:S04]  /*2d60*/  @P0 LDS R14, [R16] ;  /* 0x00000000100e0984 */ /* 0x000e680000000800 */
[----:B------:R-:W0:Y:S01]  /*2d70*/  @P0 LDS R11, [R13] ;  /* 0x000000000d0b0984 */ /* 0x000e220000000800 */
[----:B-1----:R-:W-:-:S05]  /*2d80*/  SHF.L.U32 R14, R15, R14, RZ ;  /* 0x0000000e0f0e7219 */ /* 0x002fca00000006ff */
[----:B0-----:R-:W-:-:S07]  /*2d90*/  IMAD.IADD R15, R14, 0x1, R11 ;  /* 0x000000010e0f7824 */ /* 0x001fce00078e020b */
.L_x_784:
[----:B------:R-:W-:Y:S05]  /*2da0*/  BSYNC.RECONVERGENT B1 ;  /* 0x0000000000017941 */ /* 0x000fea0003800200 */
.L_x_783:
[----:B------:R-:W-:Y:S01]  /*2db0*/  ISETP.NE.AND P0, PT, R9, RZ, PT ;  /* 0x000000ff0900720c */ /* 0x000fe20003f05270 */
[----:B------:R-:W-:Y:S01]  /*2dc0*/  IMAD.MOV.U32 R9, RZ, RZ, R10 ;  /* 0x000000ffff097224 */ /* 0x000fe200078e000a */
[----:B------:R-:W0:Y:S01]  /*2dd0*/  LDCU UR5, c[0x0][0x380] ;  /* 0x00007000ff0577ac */ /* 0x000e220008000800 */
[----:B------:R-:W-:-:S10]  /*2de0*/  IMAD.MOV.U32 R14, RZ, RZ, RZ ;  /* 0x000000ffff0e7224 */ /* 0x000fd400078e00ff */
[----:B------:R2:W3:Y:S01]  /*2df0*/  @P0 LDS R9, [R4] ;  /* 0x0000000004090984 */ /* 0x0004e20000000800 */
[----:B0-----:R-:W-:-:S09]  /*2e00*/  UISETP.GE.AND UP0, UPT, UR5, 0x2, UPT ;  /* 0x000000020500788c */ /* 0x001fd2000bf06270 */
[----:B--2---:R-:W-:Y:S05]  /*2e10*/  BRA.U !UP0, `(.L_x_790) ;  /* 0x0000000508f07547 */ /* 0x004fea000b800000 */
[----:B------:R-:W-:Y:S01]  /*2e20*/  VIMNMX R11, PT, PT, RZ, R10, !PT ;  /* 0x0000000aff0b7248 */ /* 0x000fe20007fe0100 */
[----:B------:R-:W-:Y:S02]  /*2e30*/  IMAD.MOV.U32 R14, RZ, RZ, RZ ;  /* 0x000000ffff0e7224 */ /* 0x000fe400078e00ff */
[----:B------:R-:W-:-:S07]  /*2e40*/  IMAD.MOV.U32 R13, RZ, RZ, 0x1 ;  /* 0x00000001ff0d7424 */ /* 0x000fce00078e00ff */
.L_x_807:
[----:B------:R-:W0:Y:S01]  /*2e50*/  LDCU UR5, c[0x0][0x390] ;  /* 0x00007200ff0577ac */ /* 0x000e220008000800 */
[----:B------:R-:W-:Y:S01]  /*2e60*/  IMAD.MOV.U32 R16, RZ, RZ, R10 ;  /* 0x000000ffff107224 */ /* 0x000fe200078e000a */
[C---:B------:R-:W-:Y:S01]  /*2e70*/  LEA R18, R13.reuse, R4, 0x2 ;  /* 0x000000040d127211 */ /* 0x040fe200078e10ff */
[----:B------:R-:W-:Y:S01]  /*2e80*/  BSSY.RECONVERGENT B2, `(.L_x_791) ;  /* 0x0000071000027945 */ /* 0x000fe20003800200 */
[----:B------:R-:W2:Y:S01]  /*2e90*/  LDCU UR9, c[0x0][0x384] ;  /* 0x00007080ff0977ac */ /* 0x000ea20008000800 */
[----:B0-----:R-:W-:-:S13]  /*2ea0*/  ISETP.NE.AND P0, PT, R13, UR5, PT ;  /* 0x000000050d007c0c */ /* 0x001fda000bf05270 */
[----:B------:R-:W3:Y:S01]  /*2eb0*/  @P0 LDS R16, [R18] ;  /* 0x0000000012100984 */ /* 0x000ee20000000800 */
[C---:B------:R-:W-:Y:S01]  /*2ec0*/  ISETP.NE.AND P0, PT, R13.reuse, UR5, PT ;  /* 0x000000050d007c0c */ /* 0x040fe2000bf05270 */
[----:B---3--:R-:W-:Y:S02]  /*2ed0*/  IMAD.IADD R9, R16, 0x1, R9 ;  /* 0x0000000110097824 */ /* 0x008fe400078e0209 */
[----:B------:R-:W-:-:S04]  /*2ee0*/  VIADD R16, R13, 0xffffffff ;  /* 0xffffffff0d107836 */ /* 0x000fc80000000000 */
[----:B--2---:R-:W-:-:S06]  /*2ef0*/  IMAD R16, R16, UR9, R9 ;  /* 0x0000000910107c24 */ /* 0x004fcc000f8e0209 */
        /* <DEDUP_REMOVED lines=14> */
.L_x_798:
[C-C-:B------:R-:W-:Y:S02]  /*2fe0*/  IADD3 R20, PT, PT, R16.reuse, -0x1, -R19.reuse ;  /* 0xffffffff10147810 */ /* 0x140fe40007ffe813 */
[C---:B------:R-:W-:Y:S02]  /*2ff0*/  IADD3 R18, PT, PT, R16.reuse, -R19, RZ ;  /* 0x8000001310127210 */ /* 0x040fe40007ffe0ff */
[--C-:B------:R-:W-:Y:S01]  /*3000*/  IADD3 R23, PT, PT, R16, -0x3, -R19.reuse ;  /* 0xfffffffd10177810 */ /* 0x100fe20007ffe813 */
[----:B------:R-:W-:Y:S01]  /*3010*/  IMAD.SHL.U32 R20, R20, 0x4, RZ ;  /* 0x0000000414147824 */ /* 0x000fe200078e00ff */
[----:B------:R-:W-:Y:S01]  /*3020*/  IADD3 R21, PT, PT, R16, -0x2, -R19 ;  /* 0xfffffffe10157810 */ /* 0x000fe20007ffe813 */
[----:B------:R-:W-:Y:S02]  /*3030*/  IMAD.SHL.U32 R18, R18, 0x4, RZ ;  /* 0x0000000412127824 */ /* 0x000fe400078e00ff */
[----:B------:R-:W-:Y:S02]  /*3040*/  IMAD.SHL.U32 R24, R23, 0x4, RZ ;  /* 0x0000000417187824 */ /* 0x000fe400078e00ff */
[----:B------:R-:W-:Y:S01]  /*3050*/  IMAD.SHL.U32 R22, R21, 0x4, RZ ;  /* 0x0000000415167824 */ /* 0x000fe200078e00ff */
        /* <DEDUP_REMOVED lines=9> */
.L_x_797:
[----:B------:R-:W-:Y:S05]  /*30f0*/  BSYNC.RECONVERGENT B3 ;  /* 0x0000000000037941 */ /* 0x000fea0003800200 */
.L_x_796:
[----:B------:R-:W-:Y:S01]  /*3100*/  IMAD.IADD R17, R11, 0x1, -R19 ;  /* 0x000000010b117824 */ /* 0x000fe200078e0a13 */
[----:B------:R-:W-:Y:S04]  /*3110*/  BSSY.RECONVERGENT B3, `(.L_x_799) ;  /* 0x000000c000037945 */ /* 0x000fe80003800200 */
[----:B------:R-:W-:-:S13]  /*3120*/  ISETP.GT.AND P1, PT, R17, 0x1, PT ;  /* 0x000000011100780c */ /* 0x000fda0003f24270 */
[----:B------:R-:W-:Y:S05]  /*3130*/  @!P1 BRA `(.L_x_800) ;  /* 0x0000000000249947 */ /* 0x000fea0003800000 */
[C---:B------:R-:W-:Y:S02]  /*3140*/  IADD3 R17, PT, PT, R16.reuse, -R19, RZ ;  /* 0x8000001310117210 */ /* 0x040fe40007ffe0ff */
[----:B------:R-:W-:Y:S01]  /*3150*/  IADD3 R18, PT, PT, R16, -0x1, -R19 ;  /* 0xffffffff10127810 */ /* 0x000fe20007ffe813 */
[----:B------:R-:W-:Y:S01]  /*3160*/  VIADD R19, R19, 0x2 ;  /* 0x0000000213137836 */ /* 0x000fe20000000000 */
[----:B------:R-:W-:Y:S01]  /*3170*/  PLOP3.LUT P0, PT, PT, PT, PT, 0x8, 0x80 ;  /* 0x000000000080781c */ /* 0x000fe20003f0e170 */
[----:B------:R-:W-:Y:S02]  /*3180*/  IMAD.SHL.U32 R17, R17, 0x4, RZ ;  /* 0x0000000411117824 */ /* 0x000fe400078e00ff */
[----:B------:R-:W-:-:S04]  /*3190*/  IMAD.SHL.U32 R18, R18, 0x4, RZ ;  /* 0x0000000412127824 */ /* 0x000fc800078e00ff */
[----:B------:R-:W0:Y:S08]  /*31a0*/  LDC R17, c[0x3][R17] ;  /* 0x00c0000011117b82 */ /* 0x000e300000000800 */
[----:B------:R-:W0:Y:S02]  /*31b0*/  LDC R18, c[0x3][R18] ;  /* 0x00c0000012127b82 */ /* 0x000e240000000800 */
[----:B0-----:R-:W-:-:S07]  /*31c0*/  IADD3 R14, PT, PT, R18, R17, R14 ;  /* 0x00000011120e7210 */ /* 0x001fce0007ffe00e */
.L_x_800:
[----:B------:R-:W-:Y:S05]  /*31d0*/  BSYNC.RECONVERGENT B3 ;  /* 0x0000000000037941 */ /* 0x000fea0003800200 */
.L_x_799:
[----:B------:R-:W-:-:S13]  /*31e0*/  ISETP.EQ.AND P1, PT, R19, R11, PT ;  /* 0x0000000b1300720c */ /* 0x000fda0003f22270 */
[----:B------:R-:W-:Y:S05]  /*31f0*/  @!P0 BRA P1, `(.L_x_794) ;  /* 0x00000000001c8947 */ /* 0x000fea0000800000 */
.L_x_795:
[----:B------:R-:W-:Y:S02]  /*3200*/  IMAD.IADD R17, R16, 0x1, -R19 ;  /* 0x0000000110117824 */ /* 0x000fe400078e0a13 */
[----:B------:R-:W-:Y:S02]  /*3210*/  VIADD R19, R19, 0x1 ;  /* 0x0000000113137836 */ /* 0x000fe40000000000 */
[----:B------:R-:W-:-:S03]  /*3220*/  IMAD.SHL.U32 R17, R17, 0x4, RZ ;  /* 0x0000000411117824 */ /* 0x000fc600078e00ff */
[----:B------:R-:W-:-:S03]  /*3230*/  ISETP.NE.AND P0, PT, R19, R11, PT ;  /* 0x0000000b1300720c */ /* 0x000fc60003f05270 */
[----:B------:R-:W0:Y:S02]  /*3240*/  LDC R17, c[0x3][R17] ;  /* 0x00c0000011117b82 */ /* 0x000e240000000800 */
[----:B0-----:R-:W-:-:S08]  /*3250*/  IADD3 R14, PT, PT, R17, R14, RZ ;  /* 0x0000000e110e7210 */ /* 0x001fd00007ffe0ff */
[----:B------:R-:W-:Y:S05]  /*3260*/  @P0 BRA `(.L_x_795) ;  /* 0xfffffffc00e40947 */ /* 0x000fea000383ffff */
.L_x_794:
[----:B------:R-:W-:Y:S05]  /*3270*/  BSYNC.RECONVERGENT B1 ;  /* 0x0000000000017941 */ /* 0x000fea0003800200 */
.L_x_793:
[----:B------:R-:W-:Y:S05]  /*3280*/  BRA `(.L_x_801) ;  /* 0x0000000000c07947 */ /* 0x000fea0003800000 */
.L_x_792:
[----:B------:R-:W0:Y:S02]  /*3290*/  LDS R18, [R18] ;  /* 0x0000000012127984 */ /* 0x000e240000000800 */
[----:B0-----:R-:W-:-:S13]  /*32a0*/  ISETP.GT.AND P0, PT, R18, RZ, PT ;  /* 0x000000ff1200720c */ /* 0x001fda0003f04270 */
[----:B------:R-:W-:Y:S05]  /*32b0*/  @!P0 BRA `(.L_x_801) ;  /* 0x0000000000b48947 */ /* 0x000fea0003800000 */
[----:B------:R-:W-:Y:S01]  /*32c0*/  IMAD.MOV.U32 R19, RZ, RZ, RZ ;  /* 0x000000ffff137224 */ /* 0x000fe200078e00ff */
[----:B------:R-:W-:Y:S01]  /*32d0*/  BSSY.RECONVERGENT B1, `(.L_x_802) ;  /* 0x0000018000017945 */ /* 0x000fe20003800200 */
[----:B------:R-:W-:Y:S02]  /*32e0*/  PLOP3.LUT P0, PT, PT, PT, PT, 0x80, 0x8 ;  /* 0x000000000008781c */ /* 0x000fe40003f0f070 */
[----:B------:R-:W-:-:S05]  /*32f0*/  IMAD.IADD R17, R18, 0x1, -R19 ;  /* 0x0000000112117824 */ /* 0x000fca00078e0a13 */
[----:B------:R-:W-:-:S13]  /*3300*/  ISETP.GT.AND P1, PT, R17, 0x3, PT ;  /* 0x000000031100780c */ /* 0x000fda0003f24270 */
[----:B------:R-:W-:Y:S05]  /*3310*/  @!P1 BRA `(.L_x_803) ;  /* 0x00000000004c9947 */ /* 0x000fea0003800000 */
[----:B------:R-:W-:Y:S01]  /*3320*/  PLOP3.LUT P0, PT, PT, PT, PT, 0x8, 0x80 ;  /* 0x000000000080781c */ /* 0x000fe20003f0e170 */
[----:B------:R-:W-:-:S12]  /*3330*/  VIADD R17, R18, 0xfffffffd ;  /* 0xfffffffd12117836 */ /* 0x000fd80000000000 */
.L_x_804:
        /* <DEDUP_REMOVED lines=17> */
.L_x_803:
[----:B------:R-:W-:Y:S05]  /*3450*/  BSYNC.RECONVERGENT B1 ;  /* 0x0000000000017941 */ /* 0x000fea0003800200 */
.L_x_802:
        /* <DEDUP_REMOVED lines=13> */
.L_x_806:
[----:B------:R-:W-:Y:S05]  /*3530*/  BSYNC.RECONVERGENT B1 ;  /* 0x0000000000017941 */ /* 0x000fea0003800200 */
.L_x_805:
[----:B------:R-:W-:-:S13]  /*3540*/  ISETP.GE.AND P0, PT, R19, R18, !P0 ;  /* 0x000000121300720c */ /* 0x000fda0004706270 */
[----:B------:R-:W-:-:S04]  /*3550*/  @!P0 IMAD.IADD R16, R16, 0x1, -R19 ;  /* 0x0000000110108824 */ /* 0x000fc800078e0a13 */
[----:B------:R-:W-:-:S04]  /*3560*/  @!P0 IMAD.SHL.U32 R16, R16, 0x4, RZ ;  /* 0x0000000410108824 */ /* 0x000fc800078e00ff */
[----:B------:R-:W0:Y:S02]  /*3570*/  @!P0 LDC R17, c[0x3][R16] ;  /* 0x00c0000010118b82 */ /* 0x000e240000000800 */
[----:B0-----:R-:W-:-:S07]  /*3580*/  @!P0 IMAD.IADD R14, R14, 0x1, R17 ;  /* 0x000000010e0e8824 */ /* 0x001fce00078e0211 */
.L_x_801:
[----:B------:R-:W-:Y:S05]  /*3590*/  BSYNC.RECONVERGENT B2 ;  /* 0x0000000000027941 */ /* 0x000fea0003800200 */
.L_x_791:
[----:B------:R-:W0:Y:S01]  /*35a0*/  LDCU UR5, c[0x0][0x380] ;  /* 0x00007000ff0577ac */ /* 0x000e220008000800 */
[----:B------:R-:W-:-:S05]  /*35b0*/  VIADD R13, R13, 0x1 ;  /* 0x000000010d0d7836 */ /* 0x000fca0000000000 */
[----:B0-----:R-:W-:-:S13]  /*35c0*/  ISETP.NE.AND P0, PT, R13, UR5, PT ;  /* 0x000000050d007c0c */ /* 0x001fda000bf05270 */
[----:B------:R-:W-:Y:S05]  /*35d0*/  @P0 BRA `(.L_x_807) ;  /* 0xfffffff8001c0947 */ /* 0x000fea000383ffff */
.L_x_790:
[----:B------:R-:W-:Y:S01]  /*35e0*/  UMOV UR5, 0x320 ;  /* 0x0000032000057882 */ /* 0x000fe20000000000 */
[----:B------:R-:W0:Y:S01]  /*35f0*/  LDC.64 R10, c[0x0][0x388] ;  /* 0x0000e200ff0a7b82 */ /* 0x000e220000000a00 */
[----:B---3--:R-:W-:Y:S02]  /*3600*/  LEA R16, R9, UR5, 0x2 ;  /* 0x0000000509107c11 */ /* 0x008fe4000f8e10ff */
[----:B------:R-:W-:-:S05]  /*3610*/  SHF.L.U32 R14, R14, R9, RZ ;  /* 0x000000090e0e7219 */ /* 0x000fca00000006ff */
[----:B------:R-:W1:Y:S02]  /*3620*/  LDC R16, c[0x3][R16] ;  /* 0x00c0000010107b82 */ /* 0x000e640000000800 */
[----:B-1----:R-:W-:-:S05]  /*3630*/  IADD3 R15, PT, PT, R16, R14, R15 ;  /* 0x0000000e100f7210 */ /* 0x002fca0007ffe00f */
[----:B0-----:R-:W-:-:S05]  /*3640*/  IMAD.WIDE R10, R15, 0x4, R10 ;  /* 0x000000040f0a7825 */ /* 0x001fca00078e020a */
[----:B------:R0:W5:Y:S02]  /*3650*/  LDG.E R13, desc[UR10][R10.64] ;  /* 0x0000000a0a0d7981 */ /* 0x000164000c1e1900 */
.L_x_780:
[----:B------:R-:W-:Y:S05]  /*3660*/  BSYNC.RECONVERGENT B0 ;  /* 0x0000000000007941 */ /* 0x000fea0003800200 */
.L_x_779:
        /* <DEDUP_REMOVED lines=10> */
.L_x_809:
        /* <DEDUP_REMOVED lines=15> */
.L_x_905:


//--------------------- .text._Z12hierarchize0iiiPfii --------------------------
	.section	.text._Z12hierarchize0iiiPfii,"ax",@progbits
	.align	128
        .global         _Z12hierarchize0iiiPfii
        .type           _Z12hierarchize0iiiPfii,@function
        .size           _Z12hierarchize0iiiPfii,(.L_x_906 - _Z12hierarchize0iiiPfii)
        .other          _Z12hierarchize0iiiPfii,@"STO_CUDA_ENTRY STV_DEFAULT"
_Z12hierarchize0iiiPfii:
.text._Z12hierarchize0iiiPfii:
[----:B------:R-:W-:Y:S01]  /*0000*/  LDC R1, c[0x0][0x37c] ;  /* 0x0000df00ff017b82 */ /* 0x000fe20000000800 */
[----:B------:R-:W0:Y:S01]  /*0010*/  LDCU.64 UR14, c[0x0][0x380] ;  /* 0x00007000ff0e77ac */ /* 0x000e220008000a00 */
[----:B------:R-:W1:Y:S06]  /*0020*/  S2R R6, SR_TID.X ;  /* 0x0000000000067919 */ /* 0x000e6c0000002100 */
[----:B------:R-:W2:Y:S01]  /*0030*/  S2UR UR8, SR_CTAID.X ;  /* 0x00000000000879c3 */ /* 0x000ea20000002500 */
[----:B------:R-:W3:Y:S07]  /*0040*/  LDCU UR9, c[0x0][0x39c] ;  /* 0x00007380ff0977ac */ /* 0x000eee0008000800 */
[----:B------:R-:W2:Y:S01]  /*0050*/  LDC R5, c[0x0][0x360] ;  /* 0x0000d800ff057b82 */ /* 0x000ea20000000800 */
[----:B0-----:R-:W-:-:S07]  /*0060*/  UIADD3 UR5, UPT, UPT, UR14, -0x1, URZ ;  /* 0xffffffff0e057890 */ /* 0x001fce000fffe0ff */
[----:B------:R-:W0:Y:S01]  /*0070*/  S2UR UR7, SR_CgaCtaId ;  /* 0x00000000000779c3 */ /* 0x000e220000008800 */
[----:B---3--:R-:W-:-:S04]  /*0080*/  UIMAD UR4, UR5, UR15, UR9 ;  /* 0x0000000f050472a4 */ /* 0x008fc8000f8e0209 */
[----:B------:R-:W-:Y:S01]  /*0090*/  USHF.L.U32 UR4, UR4, 0x2, URZ ;  /* 0x0000000204047899 */ /* 0x000fe200080006ff */
[--C-:B-1----:R-:W-:Y:S01]  /*00a0*/  SHF.R.U32.HI R0, RZ, 0x5, R6.reuse ;  /* 0x00000005ff007819 */ /* 0x102fe20000011606 */
[----:B--2---:R-:W-:-:S10]  /*00b0*/  IMAD R2, R5, UR8, R6 ;  /* 0x0000000805027c24 */ /* 0x004fd4000f8e0206 */
[----:B------:R-:W1:Y:S01]  /*00c0*/  LDCU UR6, c[0x3][UR4] ;  /* 0x00c00000040677ac */ /* 0x000e620008000800 */
[----:B------:R-:W-:Y:S01]  /*00d0*/  SHF.R.S32.HI R3, RZ, 0x1f, R2 ;  /* 0x0000001fff037819 */ /* 0x000fe20000011402 */
[----:B------:R-:W-:Y:S01]  /*00e0*/  IMAD R0, R0, UR14, RZ ;  /* 0x0000000e00007c24 */ /* 0x000fe2000f8e02ff */
[----:B------:R-:W-:Y:S02]  /*00f0*/  UMOV UR4, 0x400 ;  /* 0x0000040000047882 */ /* 0x000fe40000000000 */
[----:B------:R-:W-:Y:S01]  /*0100*/  LEA.HI R3, R3, R2, RZ, 0x5 ;  /* 0x0000000203037211 */ /* 0x000fe200078f28ff */
[----:B0-----:R-:W-:-:S03]  /*0110*/  ULEA UR4, UR7, UR4, 0x18 ;  /* 0x0000000407047291 */ /* 0x001fc6000f8ec0ff */
[----:B------:R-:W-:-:S03]  /*0120*/  SHF.R.S32.HI R3, RZ, 0x5, R3 ;  /* 0x00000005ff037819 */ /* 0x000fc60000011403 */
[----:B------:R-:W-:Y:S02]  /*0130*/  LEA R0, R0, UR4, 0x2 ;  /* 0x0000000400007c11 */ /* 0x000fe4000f8e10ff */
[----:B-1----:R-:W-:-:S13]  /*0140*/  ISETP.GE.AND P0, PT, R3, UR6, PT ;  /* 0x0000000603007c0c */ /* 0x002fda000bf06270 */
        /* <DEDUP_REMOVED lines=13> */
[----:B------:R-:W-:Y:S01]  /*0220*/  LEA.HI R5, R5, R6, RZ, 0x1b ;  /* 0x0000000605057211 */ /* 0x000fe200078fd8ff */
[----:B------:R-:W-:Y:S02]  /*0230*/  UIADD3 UR6, UPT, UPT, UR14, 0x7, URZ ;  /* 0x000000070e067890 */ /* 0x000fe4000fffe0ff */
[----:B------:R-:W-:Y:S02]  /*0240*/  ULOP3.LUT UR7, UR5, 0x3, URZ, 0xc0, !UPT ;  /* 0x0000000305077892 */ /* 0x000fe4000f8ec0ff */
[----:B------:R-:W-:Y:S01]  /*0250*/  IMAD R6, R5, UR14, RZ ;  /* 0x0000000e05067c24 */ /* 0x000fe2000f8e02ff */
[----:B------:R-:W-:Y:S01]  /*0260*/  ULOP3.LUT UR8, UR5, 0xfffffff8, URZ, 0xc0, !UPT ;  /* 0xfffffff805087892 */ /* 0x000fe2000f8ec0ff */
[----:B------:R-:W-:Y:S01]  /*0270*/  IMAD.MOV.U32 R5, RZ, RZ, R7 ;  /* 0x000000ffff057224 */ /* 0x000fe200078e0007 */
[----:B------:R-:W-:Y:S02]  /*0280*/  ULOP3.LUT UR5, UR6, 0x7, URZ, 0xc0, !UPT ;  /* 0x0000000706057892 */ /* 0x000fe4000f8ec0ff */
[----:B------:R-:W-:Y:S01]  /*0290*/  LEA R6, R6, UR4, 0x2 ;  /* 0x0000000406067c11 */ /* 0x000fe2000f8e10ff */
[----:B------:R-:W-:-:S02]  /*02a0*/  UIADD3 UR9, UPT, UPT, UR14, -0x2, URZ ;  /* 0xfffffffe0e097890 */ /* 0x000fc4000fffe0ff */
[----:B------:R-:W-:Y:S01]  /*02b0*/  ULOP3.LUT UR10, UR14, 0x7, URZ, 0xc0, !UPT ;  /* 0x000000070e0a7892 */ /* 0x000fe2000f8ec0ff */
[----:B------:R-:W0:Y:S01]  /*02c0*/  LDCU.64 UR12, c[0x0][0x358] ;  /* 0x00006b00ff0c77ac */ /* 0x000e220008000a00 */
[----:B------:R-:W-:Y:S02]  /*02d0*/  UIADD3 UR7, UPT, UPT, UR7, -0x1, URZ ;  /* 0xffffffff07077890 */ /* 0x000fe4000fffe0ff */
[----:B------:R-:W-:Y:S02]  /*02e0*/  ULOP3.LUT UR6, UR6, 0x3, URZ, 0xc0, !UPT ;  /* 0x0000000306067892 */ /* 0x000fe4000f8ec0ff */
[----:B------:R-:W-:-:S12]  /*02f0*/  UIADD3 UR5, UPT, UPT, UR5, -0x1, URZ ;  /* 0xffffffff05057890 */ /* 0x000fd8000fffe0ff */
.L_x_881:
[----:B------:R-:W-:Y:S01]  /*0300*/  ISETP.NE.AND P0, PT, R2, RZ, PT ;  /* 0x000000ff0200720c */ /* 0x000fe20003f05270 */
[----:B------:R-:W-:-:S12]  /*0310*/  BSSY.RECONVERGENT B0, `(.L_x_810) ;  /* 0x0000034000007945 */ /* 0x000fd80003800200 */
[----:B-1----:R-:W-:Y:S05]  /*0320*/  @P0 BRA `(.L_x_811) ;  /* 0x0000000000c80947 */ /* 0x002fea0003800000 */
[----:B------:R-:W1:Y:S01]  /*0330*/  LDC R14, c[0x0][0x384] ;  /* 0x0000e100ff0e7b82 */ /* 0x000e620000000800 */
[----:B------:R-:W-:Y:S01]  /*0340*/  BSSY.RECONVERGENT B1, `(.L_x_812) ;  /* 0x000000a000017945 */ /* 0x000fe20003800200 */
[----:B------:R-:W-:Y:S02]  /*0350*/  IMAD.MOV.U32 R7, RZ, RZ, RZ ;  /* 0x000000ffff077224 */ /* 0x000fe400078e00ff */
[----:B------:R-:W-:-:S07]  /*0360*/  IMAD.MOV.U32 R12, RZ, RZ, 0x320 ;  /* 0x00000320ff0c7424 */ /* 0x000fce00078e00ff */
.L_x_813:
[C---:B------:R-:W-:Y:S01]  /*0370*/  IMAD R8, R7.reuse, 0x4, R12 ;  /* 0x0000000407087824 */ /* 0x040fe200078e020c */
[C---:B-1----:R-:W-:Y:S02]  /*0380*/  ISETP.LT.AND P1, PT, R7.reuse, R14, PT ;  /* 0x0000000e0700720c */ /* 0x042fe40003f21270 */
[----:B------:R-:W-:Y:S01]  /*0390*/  MOV R9, R7 ;  /* 0x0000000700097202 */ /* 0x000fe20000000f00 */
[----:B------:R-:W1:Y:S01]  /*03a0*/  LDC R10, c[0x3][R8] ;  /* 0x00c00000080a7b82 */ /* 0x000e620000000800 */
[----:B------:R-:W-:Y:S01]  /*03b0*/  VIADD R7, R7, 0x1 ;  /* 0x0000000107077836 */ /* 0x000fe20000000000 */
[----:B-1----:R-:W-:-:S13]  /*03c0*/  ISETP.GT.AND P0, PT, R10, R5, PT ;  /* 0x000000050a00720c */ /* 0x002fda0003f04270 */
[----:B------:R-:W-:Y:S05]  /*03d0*/  @!P0 BRA P1, `(.L_x_813) ;  /* 0xfffffffc00e48947 */ /* 0x000fea000083ffff */
[----:B0-----:R-:W-:Y:S05]  /*03e0*/  BSYNC.RECONVERGENT B1 ;  /* 0x0000000000017941 */ /* 0x001fea0003800200 */
.L_x_812:
[----:B------:R-:W0:Y:S01]  /*03f0*/  LDCU UR4, c[0x0][0x380] ;  /* 0x00007000ff0477ac */ /* 0x000e220008000800 */
[----:B------:R-:W-:Y:S01]  /*0400*/  VIADD R7, R9, 0xffffffff ;  /* 0xffffffff09077836 */ /* 0x000fe20000000000 */
[----:B0-----:R-:W-:-:S09]  /*0410*/  UISETP.GE.AND UP0, UPT, UR4, 0x2, UPT ;  /* 0x000000020400788c */ /* 0x001fd2000bf06270 */
[----:B------:R-:W-:Y:S05]  /*0420*/  BRA.U !UP0, `(.L_x_814) ;  /* 0x0000000108847547 */ /* 0x000fea000b800000 */
[----:B------:R-:W0:Y:S01]  /*0430*/  LDC R8, c[0x3][R8+-0x4] ;  /* 0x00ffff0008087b82 */ /* 0x000e220000000800 */
[----:B------:R-:W-:Y:S02]  /*0440*/  IMAD.MOV.U32 R10, RZ, RZ, R7 ;  /* 0x000000ffff0a7224 */ /* 0x000fe400078e0007 */
[----:B------:R-:W-:Y:S02]  /*0450*/  IMAD.U32 R11, RZ, RZ, UR9 ;  /* 0x00000009ff0b7e24 */ /* 0x000fe4000f8e00ff */
[----:B0-----:R-:W-:-:S05]  /*0460*/  IMAD.IADD R12, R5, 0x1, -R8 ;  /* 0x00000001050c7824 */ /* 0x001fca00078e0a08 */
[----:B------:R-:W-:-:S07]  /*0470*/  SHF.R.S32.HI R9, RZ, R7, R12 ;  /* 0x00000007ff097219 */ /* 0x000fce000001140c */
.L_x_818:
[----:B0-----:R-:W0:Y:S01]  /*0480*/  LDCU UR4, c[0x0][0x384] ;  /* 0x00007080ff0477ac */ /* 0x001e220008000800 */
[----:B------:R-:W-:Y:S01]  /*0490*/  BSSY.RECONVERGENT B1, `(.L_x_815) ;  /* 0x0000013000017945 */ /* 0x000fe20003800200 */
[C---:B------:R-:W-:Y:S01]  /*04a0*/  LEA R15, R11.reuse, R0, 0x2 ;  /* 0x000000000b0f7211 */ /* 0x040fe200078e10ff */
[----:B------:R-:W-:Y:S02]  /*04b0*/  IMAD.MOV.U32 R13, RZ, RZ, RZ ;  /* 0x000000ffff0d7224 */ /* 0x000fe400078e00ff */
[----:B0-----:R-:W-:-:S04]  /*04c0*/  IMAD R16, R11, UR4, RZ ;  /* 0x000000040b107c24 */ /* 0x001fc8000f8e02ff */
[----:B------:R-:W-:-:S04]  /*04d0*/  IMAD.IADD R8, R16, 0x1, R10 ;  /* 0x0000000110087824 */ /* 0x000fc800078e020a */
[----:B------:R-:W-:-:S06]  /*04e0*/  IMAD.SHL.U32 R8, R8, 0x4, RZ ;  /* 0x0000000408087824 */ /* 0x000fcc00078e00ff */
[----:B------:R-:W0:Y:S02]  /*04f0*/  LDC R8, c[0x3][R8] ;  /* 0x00c0000008087b82 */ /* 0x000e240000000800 */
[----:B0-----:R-:W-:-:S13]  /*0500*/  ISETP.GE.AND P0, PT, R9, R8, PT ;  /* 0x000000080900720c */ /* 0x001fda0003f06270 */
[----:B------:R-:W-:Y:S05]  /*0510*/  @!P0 BRA `(.L_x_816) ;  /* 0x0000000000288947 */ /* 0x000fea0003800000 */
[----:B------:R-:W-:Y:S02]  /*0520*/  IMAD.MOV.U32 R13, RZ, RZ, RZ ;  /* 0x000000ffff0d7224 */ /* 0x000fe400078e00ff */
[----:B------:R-:W-:-:S07]  /*0530*/  IMAD.MOV.U32 R7, RZ, RZ, R10 ;  /* 0x000000ffff077224 */ /* 0x000fce00078e000a */
.L_x_817:
[----:B------:R-:W-:Y:S01]  /*0540*/  IMAD.IADD R14, R16, 0x1, R7 ;  /* 0x00000001100e7824 */ /* 0x000fe200078e0207 */
[----:B------:R-:W-:Y:S01]  /*0550*/  IADD3 R7, PT, PT, R7, -0x1, RZ ;  /* 0xffffffff07077810 */ /* 0x000fe20007ffe0ff */
[----:B------:R-:W-:Y:S02]  /*0560*/  IMAD.IADD R13, R13, 0x1, R8 ;  /* 0x000000010d0d7824 */ /* 0x000fe400078e0208 */
[----:B------:R-:W-:-:S04]  /*0570*/  IMAD.SHL.U32 R14, R14, 0x4, RZ ;  /* 0x000000040e0e7824 */ /* 0x000fc800078e00ff */
[----:B------:R-:W0:Y:S02]  /*0580*/  LDC R8, c[0x3][R14+-0x4] ;  /* 0x00ffff000e087b82 */ /* 0x000e240000000800 */
[----:B0-----:R-:W-:-:S05]  /*0590*/  IMAD.IADD R12, R13, 0x1, R8 ;  /* 0x000000010d0c7824 */ /* 0x001fca00078e0208 */
[----:B------:R-:W-:-:S13]  /*05a0*/  ISETP.GE.AND P0, PT, R9, R12, PT ;  /* 0x0000000c0900720c */ /* 0x000fda0003f06270 */
[----:B------:R-:W-:Y:S05]  /*05b0*/  @P0 BRA `(.L_x_817) ;  /* 0xfffffffc00e00947 */ /* 0x000fea000383ffff */
.L_x_816:
[----:B------:R-:W-:Y:S05]  /*05c0*/  BSYNC.RECONVERGENT B1 ;  /* 0x0000000000017941 */ /* 0x000fea0003800200 */
.L_x_815:
[----:B------:R-:W-:Y:S01]  /*05d0*/  IMAD.IADD R8, R10, 0x1, -R7 ;  /* 0x000000010a087824 */ /* 0x000fe200078e0a07 */
[C---:B------:R-:W-:Y:S01]  /*05e0*/  ISETP.NE.AND P0, PT, R11.reuse, RZ, PT ;  /* 0x000000ff0b00720c */ /* 0x040fe20003f05270 */
[----:B------:R-:W-:Y:S02]  /*05f0*/  VIADD R11, R11, 0xffffffff ;  /* 0xffffffff0b0b7836 */ /* 0x000fe40000000000 */
[----:B------:R-:W-:Y:S01]  /*0600*/  IMAD.IADD R9, R9, 0x1, -R13 ;  /* 0x0000000109097824 */ /* 0x000fe200078e0a0d */
[----:B------:R0:W-:Y:S01]  /*0610*/  STS [R15+0x4], R8 ;  /* 0x000004080f007388 */ /* 0x0001e20000000800 */
[----:B------:R-:W-:-:S08]  /*0620*/  IMAD.MOV.U32 R10, RZ, RZ, R7 ;  /* 0x000000ffff0a7224 */ /* 0x000fd000078e0007 */
[----:B------:R-:W-:Y:S05]  /*0630*/  @P0 BRA `(.L_x_818) ;  /* 0xfffffffc00900947 */ /* 0x000fea000383ffff */
.L_x_814:
[----:B------:R1:W-:Y:S02]  /*0640*/  STS [R0], R7 ;  /* 0x0000000700007388 */ /* 0x0003e40000000800 */
.L_x_811:
[----:B0-----:R-:W-:Y:S05]  /*0650*/  BSYNC.RECONVERGENT B0 ;  /* 0x0000000000007941 */ /* 0x001fea0003800200 */
.L_x_810:
[----:B------:R-:W1:Y:S02]  /*0660*/  LDCU UR4, c[0x0][0x380] ;  /* 0x00007000ff0477ac */ /* 0x000e640008000800 */
[----:B-1----:R-:W-:-:S05]  /*0670*/  IMAD.U32 R7, RZ, RZ, UR4 ;  /* 0x00000004ff077e24 */ /* 0x002fca000f8e00ff */
[----:B------:R-:W-:-:S13]  /*0680*/  ISETP.GE.AND P0, PT, R7, 0x1, PT ;  /* 0x000000010700780c */ /* 0x000fda0003f06270 */
[----:B------:R-:W-:Y:S05]  /*0690*/  @!P0 BRA `(.L_x_819) ;  /* 0x0000000400f88947 */ /* 0x000fea0003800000 */
[----:B------:R-:W0:Y:S01]  /*06a0*/  LDCU UR4, c[0x0][0x380] ;  /* 0x00007000ff0477ac */ /* 0x000e220008000800 */
[----:B------:R-:W-:Y:S01]  /*06b0*/  ISETP.GE.U32.AND P0, PT, R7, 0x8, PT ;  /* 0x000000080700780c */ /* 0x000fe20003f06070 */
[----:B------:R-:W-:Y:S01]  /*06c0*/  IMAD.IADD R12, R5, 0x1, -R3 ;  /* 0x00000001050c7824 */ /* 0x000fe200078e0a03 */
[----:B------:R-:W-:Y:S01]  /*06d0*/  UISETP.NE.AND UP0, UPT, UR10, URZ, UPT ;  /* 0x000000ff0a00728c */ /* 0x000fe2000bf05270 */
[----:B0-----:R-:W-:-:S10]  /*06e0*/  IMAD.U32 R9, RZ, RZ, UR4 ;  /* 0x00000004ff097e24 */ /* 0x001fd4000f8e00ff */
[----:B------:R-:W-:Y:S05]  /*06f0*/  @!P0 BRA `(.L_x_820) ;  /* 0x0000000000e88947 */ /* 0x000fea0003800000 */
[----:B------:R-:W-:Y:S02]  /*0700*/  LOP3.LUT R17, R7, 0x7ffffff8, RZ, 0xc0, !PT ;  /* 0x7ffffff807117812 */ /* 0x000fe400078ec0ff */
[----:B------:R-:W-:Y:S01]  /*0710*/  MOV R9, UR4 ;  /* 0x0000000400097c02 */ /* 0x000fe20008000f00 */
[----:B------:R-:W-:-:S06]  /*0720*/  UMOV UR4, URZ ;  /* 0x000000ff00047c82 */ /* 0x000fcc0008000000 */
.L_x_821:
[----:B------:R-:W-:Y:S01]  /*0730*/  IMAD R8, R9, 0x4, R0 ;  /* 0x0000000409087824 */ /* 0x000fe200078e0200 */
[----:B------:R-:W-:Y:S01]  /*0740*/  UIADD3 UR4, UPT, UPT, UR4, 0x8, URZ ;  /* 0x0000000804047890 */ /* 0x000fe2000fffe0ff */
[----:B------:R-:W-:-:S03]  /*0750*/  IMAD.MOV.U32 R10, RZ, RZ, -0x1 ;  /* 0xffffffffff0a7424 */ /* 0x000fc600078e00ff */
[----:B------:R-:W0:Y:S02]  /*0760*/  LDS R11, [R8+-0x4] ;  /* 0xfffffc00080b7984 */ /* 0x000e240000000800 */
[----:B------:R-:W-:Y:S02]  /*0770*/  ISETP.NE.AND P0, PT, R17, UR4, PT ;  /* 0x0000000411007c0c */ /* 0x000fe4000bf05270 */
        /* <DEDUP_REMOVED lines=48> */
[----:B0-----:R-:W-:Y:S01]  /*0a80*/  SHF.R.S32.HI R12, RZ, R12, R13 ;  /* 0x0000000cff0c7219 */ /* 0x001fe2000001140d */
[----:B------:R-:W-:Y:S06]  /*0a90*/  @P0 BRA `(.L_x_821) ;  /* 0xfffffffc00240947 */ /* 0x000fec000383ffff */
.L_x_820:
[----:B------:R-:W-:Y:S05]  /*0aa0*/  BRA.U !UP0, `(.L_x_819) ;  /* 0x0000000108f47547 */ /* 0x000fea000b800000 */
[----:B------:R-:W-:Y:S01]  /*0ab0*/  UIADD3 UR4, UPT, UPT, UR10, -0x1, URZ ;  /* 0xffffffff0a047890 */ /* 0x000fe2000fffe0ff */
[----:B------:R-:W-:-:S03]  /*0ac0*/  LOP3.LUT P0, R16, R7, 0x3, RZ, 0xc0, !PT ;  /* 0x0000000307107812 */ /* 0x000fc6000780c0ff */
[----:B------:R-:W-:-:S09]  /*0ad0*/  UISETP.GE.U32.AND UP0, UPT, UR4, 0x3, UPT ;  /* 0x000000030400788c */ /* 0x000fd2000bf06070 */
[----:B------:R-:W-:Y:S05]  /*0ae0*/  BRA.U !UP0, `(.L_x_822) ;  /* 0x0000000108707547 */ /* 0x000fea000b800000 */
[----:B------:R-:W-:Y:S02]  /*0af0*/  IMAD R8, R9, 0x4, R0 ;  /* 0x0000000409087824 */ /* 0x000fe400078e0200 */
[----:B------:R-:W-:-:S03]  /*0b00*/  IMAD.MOV.U32 R17, RZ, RZ, -0x1 ;  /* 0xffffffffff117424 */ /* 0x000fc600078e00ff */
[----:B------:R-:W0:Y:S02]  /*0b10*/  LDS R10, [R8+-0x4] ;  /* 0xfffffc00080a7984 */ /* 0x000e240000000800 */
[----:B0-----:R-:W-:Y:S01]  /*0b20*/  SHF.L.U32 R11, R17, R10, RZ ;  /* 0x0000000a110b7219 */ /* 0x001fe200000006ff */
[C---:B------:R-:W-:Y:S01]  /*0b30*/  IMAD R10, R9.reuse, 0x4, R6 ;  /* 0x00000004090a7824 */ /* 0x040fe200078e0206 */
[----:B------:R-:W-:Y:S02]  /*0b40*/  IADD3 R9, PT, PT, R9, -0x4, RZ ;  /* 0xfffffffc09097810 */ /* 0x000fe40007ffe0ff */
        /* <DEDUP_REMOVED lines=22> */
.L_x_822:
[----:B------:R-:W-:Y:S05]  /*0cb0*/  @!P0 BRA `(.L_x_819) ;  /* 0x0000000000708947 */ /* 0x000fea0003800000 */
[----:B------:R-:W-:Y:S02]  /*0cc0*/  ISETP.NE.AND P0, PT, R16, 0x1, PT ;  /* 0x000000011000780c */ /* 0x000fe40003f05270 */
[----:B------:R-:W-:-:S04]  /*0cd0*/  LOP3.LUT R8, R7, 0x1, RZ, 0xc0, !PT ;  /* 0x0000000107087812 */ /* 0x000fc800078ec0ff */
[----:B------:R-:W-:-:S07]  /*0ce0*/  ISETP.NE.U32.AND P1, PT, R8, 0x1, PT ;  /* 0x000000010800780c */ /* 0x000fce0003f25070 */
[----:B------:R-:W-:Y:S06]  /*0cf0*/  @!P0 BRA `(.L_x_823) ;  /* 0x0000000000408947 */ /* 0x000fec0003800000 */
[C---:B------:R-:W-:Y:S02]  /*0d00*/  IMAD R10, R9.reuse, 0x4, R0 ;  /* 0x00000004090a7824 */ /* 0x040fe400078e0200 */
[----:B------:R-:W-:Y:S02]  /*0d10*/  IMAD.MOV.U32 R15, RZ, RZ, -0x1 ;  /* 0xffffffffff0f7424 */ /* 0x000fe400078e00ff */
[C---:B------:R-:W-:Y:S01]  /*0d20*/  IMAD R14, R9.reuse, 0x4, R6 ;  /* 0x00000004090e7824 */ /* 0x040fe200078e0206 */
[----:B------:R-:W0:Y:S01]  /*0d30*/  LDS R8, [R10+-0x4] ;  /* 0xfffffc000a087984 */ /* 0x000e220000000800 */
[----:B------:R-:W-:Y:S01]  /*0d40*/  VIADD R9, R9, 0xfffffffe ;  /* 0xfffffffe09097836 */ /* 0x000fe20000000000 */
        /* <DEDUP_REMOVED lines=11> */
.L_x_823:
        /* <DEDUP_REMOVED lines=8> */
.L_x_819:
[----:B------:R-:W1:Y:S01]  /*0e80*/  LDCU UR4, c[0x0][0x398] ;  /* 0x00007300ff0477ac */ /* 0x000e620008000800 */
[----:B------:R-:W-:Y:S01]  /*0e90*/  BSSY.RECONVERGENT B0, `(.L_x_824) ;  /* 0x000013c000007945 */ /* 0x000fe20003800200 */
[----:B0-----:R-:W-:Y:S01]  /*0ea0*/  IMAD.MOV.U32 R11, RZ, RZ, RZ ;  /* 0x000000ffff0b7224 */ /* 0x001fe200078e00ff */
[----:B-1----:R-:W-:-:S05]  /*0eb0*/  MOV R9, UR4 ;  /* 0x0000000400097c02 */ /* 0x002fca0008000f00 */
[C---:B------:R-:W-:Y:S02]  /*0ec0*/  IMAD R10, R9.reuse, 0x4, R6 ;  /* 0x00000004090a7824 */ /* 0x040fe400078e0206 */
[----:B------:R-:W-:-:S04]  /*0ed0*/  IMAD R8, R9, 0x4, R0 ;  /* 0x0000000409087824 */ /* 0x000fc800078e0200 */
[----:B------:R-:W0:Y:S04]  /*0ee0*/  LDS R10, [R10] ;  /* 0x000000000a0a7984 */ /* 0x000e280000000800 */
[----:B------:R-:W1:Y:S01]  /*0ef0*/  LDS R8, [R8] ;  /* 0x0000000008087984 */ /* 0x000e620000000800 */
[----:B0-----:R-:W-:-:S13]  /*0f00*/  ISETP.NE.AND P0, PT, R10, RZ, PT ;  /* 0x000000ff0a00720c */ /* 0x001fda0003f05270 */
[----:B-1----:R-:W-:Y:S05]  /*0f10*/  @!P0 BRA `(.L_x_825) ;  /* 0x0000001000cc8947 */ /* 0x002fea0003800000 */
[----:B------:R-:W-:Y:S01]  /*0f20*/  BSSY.RECONVERGENT B1, `(.L_x_826) ;  /* 0x0000008000017945 */ /* 0x000fe20003800200 */
[----:B------:R-:W-:Y:S02]  /*0f30*/  IMAD.MOV.U32 R12, RZ, RZ, R8 ;  /* 0x000000ffff0c7224 */ /* 0x000fe400078e0008 */
[----:B------:R-:W-:-:S07]  /*0f40*/  IMAD.MOV.U32 R13, RZ, RZ, R10 ;  /* 0x000000ffff0d7224 */ /* 0x000fce00078e000a */
.L_x_827:
[----:B------:R-:W-:Y:S01]  /*0f50*/  LOP3.LUT R11, R13, 0x1, RZ, 0xc0, !PT ;  /* 0x000000010d0b7812 */ /* 0x000fe200078ec0ff */
[----:B------:R-:W-:Y:S01]  /*0f60*/  VIADD R12, R12, 0xffffffff ;  /* 0xffffffff0c0c7836 */ /* 0x000fe20000000000 */
[----:B------:R-:W-:Y:S02]  /*0f70*/  SHF.R.S32.HI R13, RZ, 0x1, R13 ;  /* 0x00000001ff0d7819 */ /* 0x000fe4000001140d */
[----:B------:R-:W-:-:S13]  /*0f80*/  ISETP.NE.U32.AND P0, PT, R11, 0x1, PT ;  /* 0x000000010b00780c */ /* 0x000fda0003f05070 */
[----:B------:R-:W-:Y:S05]  /*0f90*/  @P0 BRA `(.L_x_827) ;  /* 0xfffffffc00ec0947 */ /* 0x000fea000383ffff */
[----:B------:R-:W-:Y:S05]  /*0fa0*/  BSYNC.RECONVERGENT B1 ;  /* 0x0000000000017941 */ /* 0x000fea0003800200 */
.L_x_826:
[----:B------:R-:W-:Y:S01]  /*0fb0*/  ISETP.NE.AND P0, PT, R9, RZ, PT ;  /* 0x000000ff0900720c */ /* 0x000fe20003f05270 */
[----:B------:R-:W-:-:S12]  /*0fc0*/  IMAD.MOV.U32 R15, RZ, RZ, R13 ;  /* 0x000000ffff0f7224 */ /* 0x000fd800078e000d */
[----:B------:R0:W1:Y:S01]  /*0fd0*/  @P0 LDS R15, [R6] ;  /* 0x00000000060f0984 */ /* 0x0000620000000800 */
[----:B------:R-:W-:-:S13]  /*0fe0*/  ISETP.GE.AND P0, PT, R7, 0x2, PT ;  /* 0x000000020700780c */ /* 0x000fda0003f06270 */
[----:B0-----:R-:W-:Y:S05]  /*0ff0*/  @!P0 BRA `(.L_x_828) ;  /* 0x0000000800588947 */ /* 0x001fea0003800000 */
[----:B------:R-:W0:Y:S01]  /*1000*/  LDCU UR4, c[0x0][0x380] ;  /* 0x00007000ff0477ac */ /* 0x000e220008000800 */
[----:B------:R-:W-:Y:S01]  /*1010*/  UISETP.GE.U32.AND UP0, UPT, UR9, 0x7, UPT ;  /* 0x000000070900788c */ /* 0x000fe2000bf06070 */
[----:B0-----:R-:W-:-:S05]  /*1020*/  MOV R7, UR4 ;  /* 0x0000000400077c02 */ /* 0x001fca0008000f00 */
[----:B------:R-:W-:-:S05]  /*1030*/  VIADD R11, R7, 0xffffffff ;  /* 0xffffffff070b7836 */ /* 0x000fca0000000000 */
[----:B------:R-:W-:Y:S01]  /*1040*/  LOP3.LUT P0, RZ, R11, 0x7, RZ, 0xc0, !PT ;  /* 0x000000070bff7812 */ /* 0x000fe2000780c0ff */
[----:B------:R-:W-:Y:S01]  /*1050*/  IMAD.MOV.U32 R11, RZ, RZ, 0x1 ;  /* 0x00000001ff0b7424 */ /* 0x000fe200078e00ff */
[----:B------:R-:W-:Y:S11]  /*1060*/  BRA.U !UP0, `(.L_x_829) ;  /* 0x0000000508207547 */ /* 0x000ff6000b800000 */
[----:B------:R-:W-:Y:S01]  /*1070*/  IMAD.MOV.U32 R11, RZ, RZ, 0x1 ;  /* 0x00000001ff0b7424 */ /* 0x000fe200078e00ff */
[----:B------:R-:W0:Y:S01]  /*1080*/  LDCU UR4, c[0x0][0x398] ;  /* 0x00007300ff0477ac */ /* 0x000e220008000800 */
[----:B------:R-:W-:-:S05]  /*1090*/  NOP ;  /* 0x0000000000007918 */ /* 0x000fca0000000000 */
.L_x_830:
[----:B0-----:R-:W-:Y:S01]  /*10a0*/  IMAD.U32 R9, RZ, RZ, UR4 ;  /* 0x00000004ff097e24 */ /* 0x001fe2000f8e00ff */
[----:B------:R-:W-:Y:S01]  /*10b0*/  MOV R26, R13 ;  /* 0x0000000d001a7202 */ /* 0x000fe20000000f00 */
[C---:B------:R-:W-:Y:S02]  /*10c0*/  VIADD R14, R11.reuse, 0x1 ;  /* 0x000000010b0e7836 */ /* 0x040fe40000000000 */
[----:B------:R-:W-:Y:S01]  /*10d0*/  IMAD.MOV.U32 R22, RZ, RZ, R12 ;  /* 0x000000ffff167224 */ /* 0x000fe200078e000c */
[CC--:B------:R-:W-:Y:S01]  /*10e0*/  ISETP.NE.AND P1, PT, R11.reuse, R9.reuse, PT ;  /* 0x000000090b00720c */ /* 0x0c0fe20003f25270 */
[C---:B------:R-:W-:Y:S01]  /*10f0*/  IMAD R16, R11.reuse, 0x4, R0 ;  /* 0x000000040b107824 */ /* 0x040fe200078e0200 */
[----:B------:R-:W-:Y:S01]  /*1100*/  ISETP.NE.AND P2, PT, R14, R9, PT ;  /* 0x000000090e00720c */ /* 0x000fe20003f45270 */
[----:B------:R-:W-:Y:S01]  /*1110*/  IMAD.MOV.U32 R17, RZ, RZ, R13 ;  /* 0x000000ffff117224 */ /* 0x000fe200078e000d */
[----:B------:R-:W-:Y:S01]  /*1120*/  LEA R14, R11, R6, 0x2 ;  /* 0x000000060b0e7211 */ /* 0x000fe200078e10ff */
[----:B------:R-:W-:-:S02]  /*1130*/  IMAD.MOV.U32 R20, RZ, RZ, R12 ;  /* 0x000000ffff147224 */ /* 0x000fc400078e000c */
[C---:B------:R-:W-:Y:S02]  /*1140*/  VIADD R18, R11.reuse, 0x2 ;  /* 0x000000020b127836 */ /* 0x040fe40000000000 */
[--C-:B------:R-:W-:Y:S02]  /*1150*/  IMAD.MOV.U32 R21, RZ, RZ, R13.reuse ;  /* 0x000000ffff157224 */ /* 0x100fe400078e000d */
[----:B------:R-:W-:Y:S01]  /*1160*/  IMAD.MOV.U32 R19, RZ, RZ, R12 ;  /* 0x000000ffff137224 */ /* 0x000fe200078e000c */
[-C--:B------:R-:W-:Y:S01]  /*1170*/  ISETP.NE.AND P3, PT, R18, R9.reuse, PT ;  /* 0x000000091200720c */ /* 0x080fe20003f65270 */
[----:B------:R-:W1:Y:S01]  /*1180*/  @P1 LDS R22, [R16] ;  /* 0x0000000010161984 */ /* 0x000e620000000800 */
[----:B------:R-:W-:Y:S02]  /*1190*/  IMAD.MOV.U32 R18, RZ, RZ, R13 ;  /* 0x000000ffff127224 */ /* 0x000fe400078e000d */
[----:B------:R-:W-:Y:S01]  /*11a0*/  VIADD R24, R11, 0x3 ;  /* 0x000000030b187836 */ /* 0x000fe20000000000 */
[----:B------:R-:W0:Y:S04]  /*11b0*/  @P1 LDS R17, [R14] ;  /* 0x000000000e111984 */ /* 0x000e280000000800 */
[----:B------:R-:W2:Y:S04]  /*11c0*/  @P2 LDS R20, [R16+0x4] ;  /* 0x0000040010142984 */ /* 0x000ea80000000800 */
[----:B------:R-:W3:Y:S04]  /*11d0*/  @P2 LDS R21, [R14+0x4] ;  /* 0x000004000e152984 */ /* 0x000ee80000000800 */
[----:B------:R-:W4:Y:S04]  /*11e0*/  @P3 LDS R19, [R16+0x8] ;  /* 0x0000080010133984 */ /* 0x000f280000000800 */
[----:B------:R-:W5:Y:S01]  /*11f0*/  @P3 LDS R18, [R14+0x8] ;  /* 0x000008000e123984 */ /* 0x000f620000000800 */
[----:B------:R-:W-:-:S02]  /*1200*/  ISETP.NE.AND P3, PT, R24, R9, PT ;  /* 0x000000091800720c */ /* 0x000fc40003f65270 */
[----:B------:R-:W-:-:S04]  /*1210*/  IADD3 R24, PT, PT, R11, 0x4, RZ ;  /* 0x000000040b187810 */ /* 0x000fc80007ffe0ff */
[----:B------:R-:W-:Y:S01]  /*1220*/  ISETP.NE.AND P1, PT, R24, R9, PT ;  /* 0x000000091800720c */ /* 0x000fe20003f25270 */
[----:B------:R-:W-:-:S05]  /*1230*/  VIADD R24, R11, 0x5 ;  /* 0x000000050b187836 */ /* 0x000fca0000000000 */
[----:B------:R-:W-:Y:S01]  /*1240*/  ISETP.NE.AND P2, PT, R24, R9, PT ;  /* 0x000000091800720c */ /* 0x000fe20003f45270 */
[----:B------:R-:W-:Y:S01]  /*1250*/  VIADD R24, R11, 0x6 ;  /* 0x000000060b187836 */ /* 0x000fe20000000000 */
[----:B-1----:R-:W-:Y:S01]  /*1260*/  SHF.L.U32 R22, R15, R22, RZ ;  /* 0x000000160f167219 */ /* 0x002fe200000006ff */
[----:B------:R-:W-:-:S04]  /*1270*/  IMAD.MOV.U32 R15, RZ, RZ, R12 ;  /* 0x000000ffff0f7224 */ /* 0x000fc800078e000c */
[----:B0-----:R-:W-:Y:S02]  /*1280*/  IMAD.IADD R23, R22, 0x1, R17 ;  /* 0x0000000116177824 */ /* 0x001fe400078e0211 */
[----:B------:R-:W-:Y:S01]  /*1290*/  IMAD.MOV.U32 R17, RZ, RZ, R13 ;  /* 0x000000ffff117224 */ /* 0x000fe200078e000d */
[----:B------:R-:W0:Y:S02]  /*12a0*/  @P3 LDS R15, [R16+0xc] ;  /* 0x00000c00100f3984 */ /* 0x000e240000000800 */
[----:B--2---:R-:W-:Y:S01]  /*12b0*/  SHF.L.U32 R22, R23, R20, RZ ;  /* 0x0000001417167219 */ /* 0x004fe200000006ff */
[----:B------:R-:W-:Y:S01]  /*12c0*/  IMAD.MOV.U32 R20, RZ, RZ, R12 ;  /* 0x000000ffff147224 */ /* 0x000fe200078e000c */
[----:B------:R-:W-:Y:S01]  /*12d0*/  MOV R23, R13 ;  /* 0x0000000d00177202 */ /* 0x000fe20000000f00 */
[----:B------:R-:W1:Y:S01]  /*12e0*/  @P3 LDS R17, [R14+0xc] ;  /* 0x00000c000e113984 */ /* 0x000e620000000800 */
[----:B------:R-:W-:Y:S01]  /*12f0*/  ISETP.NE.AND P3, PT, R24, R9, PT ;  /* 0x000000091800720c */ /* 0x000fe20003f65270 */
[----:B---3--:R-:W-:-:S02]  /*1300*/  IMAD.IADD R24, R22, 0x1, R21 ;  /* 0x0000000116187824 */ /* 0x008fc400078e0215 */
[----:B------:R-:W2:Y:S01]  /*1310*/  @P1 LDS R20, [R16+0x10] ;  /* 0x0000100010141984 */ /* 0x000ea20000000800 */
[--C-:B------:R-:W-:Y:S02]  /*1320*/  IMAD.MOV.U32 R21, RZ, RZ, R12.reuse ;  /* 0x000000ffff157224 */ /* 0x100fe400078e000c */
[----:B----4-:R-:W-:Y:S01]  /*1330*/  SHF.L.U32 R25, R24, R19, RZ ;  /* 0x0000001318197219 */ /* 0x010fe200000006ff */
[----:B------:R-:W3:Y:S01]  /*1340*/  @P1 LDS R23, [R14+0x10] ;  /* 0x000010000e171984 */ /* 0x000ee20000000800 */
[--C-:B------:R-:W-:Y:S02]  /*1350*/  IMAD.MOV.U32 R24, RZ, RZ, R13.reuse ;  /* 0x000000ffff187224 */ /* 0x100fe400078e000d */
[----:B------:R-:W-:Y:S01]  /*1360*/  VIADD R22, R11, 0x7 ;  /* 0x000000070b167836 */ /* 0x000fe20000000000 */
[----:B------:R-:W4:Y:S01]  /*1370*/  @P2 LDS R21, [R16+0x14] ;  /* 0x0000140010152984 */ /* 0x000f220000000800 */
[----:B------:R-:W-:Y:S02]  /*1380*/  IMAD.MOV.U32 R19, RZ, RZ, R12 ;  /* 0x000000ffff137224 */ /* 0x000fe400078e000c */
[----:B-----5:R-:W-:Y:S01]  /*1390*/  IMAD.IADD R28, R25, 0x1, R18 ;  /* 0x00000001191c7824 */ /* 0x020fe200078e0212 */
[----:B------:R-:W5:Y:S01]  /*13a0*/  @P2 LDS R24, [R14+0x14] ;  /* 0x000014000e182984 */ /* 0x000f620000000800 */
[----:B------:R-:W-:Y:S01]  /*13b0*/  ISETP.NE.AND P1, PT, R22, R9, PT ;  /* 0x000000091600720c */ /* 0x000fe20003f25270 */
[----:B------:R-:W-:-:S02]  /*13c0*/  IMAD.MOV.U32 R25, RZ, RZ, R13 ;  /* 0x000000ffff197224 */ /* 0x000fc400078e000d */
[----:B------:R-:W5:Y:S01]  /*13d0*/  @P3 LDS R19, [R16+0x18] ;  /* 0x0000180010133984 */ /* 0x000f620000000800 */
[----:B------:R-:W-:Y:S02]  /*13e0*/  IMAD.MOV.U32 R18, RZ, RZ, R12 ;  /* 0x000000ffff127224 */ /* 0x000fe400078e000c */
[----:B------:R-:W-:Y:S01]  /*13f0*/  VIADD R11, R11, 0x8 ;  /* 0x000000080b0b7836 */ /* 0x000fe20000000000 */
[----:B------:R-:W5:Y:S06]  /*1400*/  @P3 LDS R25, [R14+0x18] ;  /* 0x000018000e193984 */ /* 0x000f6c0000000800 */
[----:B------:R-:W5:Y:S04]  /*1410*/  @P1 LDS R18, [R16+0x1c] ;  /* 0x00001c0010121984 */ /* 0x000f680000000800 */
[----:B------:R-:W5:Y:S01]  /*1420*/  @P1 LDS R26, [R14+0x1c] ;  /* 0x00001c000e1a1984 */ /* 0x000f620000000800 */
[----:B0-----:R-:W-:-:S02]  /*1430*/  SHF.L.U32 R28, R28, R15, RZ ;  /* 0x0000000f1c1c7219 */ /* 0x001fc400000006ff */
[----:B------:R-:W-:-:S03]  /*1440*/  ISETP.NE.AND P1, PT, R22, UR8, PT ;  /* 0x0000000816007c0c */ /* 0x000fc6000bf25270 */
[----:B-1----:R-:W-:-:S05]  /*1450*/  IMAD.IADD R15, R28, 0x1, R17 ;  /* 0x000000011c0f7824 */ /* 0x002fca00078e0211 */
[----:B--2---:R-:W-:-:S05]  /*1460*/  SHF.L.U32 R20, R15, R20, RZ ;  /* 0x000000140f147219 */ /* 0x004fca00000006ff */
[----:B---3--:R-:W-:-:S05]  /*1470*/  IMAD.IADD R20, R20, 0x1, R23 ;  /* 0x0000000114147824 */ /* 0x008fca00078e0217 */
[----:B----4-:R-:W-:-:S05]  /*1480*/  SHF.L.U32 R15, R20, R21, RZ ;  /* 0x00000015140f7219 */ /* 0x010fca00000006ff */
[----:B-----5:R-:W-:-:S05]  /*1490*/  IMAD.IADD R20, R15, 0x1, R24 ;  /* 0x000000010f147824 */ /* 0x020fca00078e0218 */
[----:B------:R-:W-:-:S05]  /*14a0*/  SHF.L.U32 R20, R20, R19, RZ ;  /* 0x0000001314147219 */ /* 0x000fca00000006ff */
[----:B------:R-:W-:-:S05]  /*14b0*/  IMAD.IADD R15, R20, 0x1, R25 ;  /* 0x00000001140f7824 */ /* 0x000fca00078e0219 */
[----:B------:R-:W-:-:S05]  /*14c0*/  SHF.L.U32 R15, R15, R18, RZ ;  /* 0x000000120f0f7219 */ /* 0x000fca00000006ff */
[----:B------:R-:W-:Y:S01]  /*14d0*/  IMAD.IADD R15, R15, 0x1, R26 ;  /* 0x000000010f0f7824 */ /* 0x000fe200078e021a */
[----:B------:R-:W-:Y:S06]  /*14e0*/  @P1 BRA `(.L_x_830) ;  /* 0xfffffff800ec1947 */ /* 0x000fec000383ffff */
.L_x_829:
[----:B------:R-:W-:Y:S05]  /*14f0*/  @!P0 BRA `(.L_x_828) ;  /* 0x0000000400188947 */ /* 0x000fea0003800000 */
[----:B------:R-:W-:Y:S02]  /*1500*/  UISETP.GE.U32.AND UP0, UPT, UR5, 0x3, UPT ;  /* 0x000000030500788c */ /* 0x000fe4000bf06070 */
[----:B------:R-:W-:-:S07]  /*1510*/  UISETP.NE.AND UP1, UPT, UR6, URZ, UPT ;  /* 0x000000ff0600728c */ /* 0x000fce000bf25270 */
[----:B------:R-:W-:Y:S05]  /*1520*/  BRA.U !UP0, `(.L_x_831) ;  /* 0x0000000108887547 */ /* 0x000fea000b800000 */
[CC--:B------:R-:W-:Y:S01]  /*1530*/  ISETP.NE.AND P0, PT, R11.reuse, R9.reuse, PT ;  /* 0x000000090b00720c */ /* 0x0c0fe20003f05270 */
[C---:B------:R-:W-:Y:S01]  /*1540*/  VIADD R14, R11.reuse, 0x1 ;  /* 0x000000010b0e7836 */ /* 0x040fe20000000000 */
[C---:B------:R-:W-:Y:S01]  /*1550*/  LEA R23, R11.reuse, R0, 0x2 ;  /* 0x000000000b177211 */ /* 0x040fe200078e10ff */
[----:B------:R-:W-:Y:S01]  /*1560*/  IMAD.MOV.U32 R18, RZ, RZ, R12 ;  /* 0x000000ffff127224 */ /* 0x000fe200078e000c */
        /* <DEDUP_REMOVED lines=10> */
[C---:B------:R-:W-:Y:S02]  /*1610*/  VIADD R14, R11.reuse, 0x3 ;  /* 0x000000030b0e7836 */ /* 0x040fe40000000000 */
[--C-:B------:R-:W-:Y:S01]  /*1620*/  IMAD.MOV.U32 R22, RZ, RZ, R13.reuse ;  /* 0x000000ffff167224 */ /* 0x100fe200078e000d */
[----:B------:R-:W2:Y:S01]  /*1630*/  @P1 LDS R19, [R23+0x4] ;  /* 0x0000040017131984 */ /* 0x000ea20000000800 */
[----:B------:R-:W-:Y:S01]  /*1640*/  IMAD.MOV.U32 R16, RZ, RZ, R12 ;  /* 0x000000ffff107224 */ /* 0x000fe200078e000c */
[----:B------:R-:W-:Y:S01]  /*1650*/  ISETP.NE.AND P0, PT, R14, R9, PT ;  /* 0x000000090e00720c */ /* 0x000fe20003f05270 */
[----:B------:R-:W-:Y:S01]  /*1660*/  IMAD.MOV.U32 R14, RZ, RZ, R13 ;  /* 0x000000ffff0e7224 */ /* 0x000fe200078e000d */
        /* <DEDUP_REMOVED lines=12> */
[----:B------:R-:W-:-:S04]  /*1730*/  SHF.L.U32 R15, R15, R16, RZ ;  /* 0x000000100f0f7219 */ /* 0x000fc800000006ff */
[----:B------:R-:W-:-:S07]  /*1740*/  IADD3 R15, PT, PT, R15, R14, RZ ;  /* 0x0000000e0f0f7210 */ /* 0x000fce0007ffe0ff */
.L_x_831:
[----:B------:R-:W-:Y:S05]  /*1750*/  BRA.U !UP1, `(.L_x_828) ;  /* 0x0000000109807547 */ /* 0x000fea000b800000 */
[----:B------:R-:W-:Y:S01]  /*1760*/  UISETP.NE.AND UP0, UPT, UR7, URZ, UPT ;  /* 0x000000ff0700728c */ /* 0x000fe2000bf05270 */
[----:B------:R-:W-:-:S04]  /*1770*/  LOP3.LUT R14, R7, 0x1, RZ, 0xc0, !PT ;  /* 0x00000001070e7812 */ /* 0x000fc800078ec0ff */
[----:B------:R-:W-:-:S04]  /*1780*/  ISETP.NE.U32.AND P2, PT, R14, 0x1, PT ;  /* 0x000000010e00780c */ /* 0x000fc80003f45070 */
[----:B------:R-:W-:Y:S09]  /*1790*/  BRA.U !UP0, `(.L_x_832) ;  /* 0x00000001084c7547 */ /* 0x000ff2000b800000 */
[C---:B------:R-:W-:Y:S01]  /*17a0*/  ISETP.NE.AND P0, PT, R11.reuse, R9, PT ;  /* 0x000000090b00720c */ /* 0x040fe20003f05270 */
[C---:B------:R-:W-:Y:S01]  /*17b0*/  VIADD R14, R11.reuse, 0x1 ;  /* 0x000000010b0e7836 */ /* 0x040fe20000000000 */
[----:B------:R-:W-:Y:S01]  /*17c0*/  MOV R19, R13 ;  /* 0x0000000d00137202 */ /* 0x000fe20000000f00 */
[----:B------:R-:W-:Y:S02]  /*17d0*/  IMAD.MOV.U32 R16, RZ, RZ, R13 ;  /* 0x000000ffff107224 */ /* 0x000fe400078e000d */
[----:B------:R-:W-:Y:S01]  /*17e0*/  IMAD R21, R11, 0x4, R6 ;  /* 0x000000040b157824 */ /* 0x000fe200078e0206 */
[----:B------:R-:W-:Y:S01]  /*17f0*/  ISETP.NE.AND P1, PT, R14, R9, PT ;  /* 0x000000090e00720c */ /* 0x000fe20003f25270 */
[--C-:B------:R-:W-:Y:S02]  /*1800*/  IMAD.MOV.U32 R14, RZ, RZ, R12.reuse ;  /* 0x000000ffff0e7224 */ /* 0x100fe400078e000c */
        /* <DEDUP_REMOVED lines=12> */
.L_x_832:
[----:B------:R-:W-:Y:S05]  /*18d0*/  @!P2 BRA `(.L_x_828) ;  /* 0x000000000020a947 */ /* 0x000fea0003800000 */
        /* <DEDUP_REMOVED lines=8> */
.L_x_828:
[----:B------:R-:W-:Y:S01]  /*1960*/  ISETP.NE.AND P0, PT, R9, RZ, PT ;  /* 0x000000ff0900720c */ /* 0x000fe20003f05270 */
[----:B------:R-:W-:Y:S01]  /*1970*/  BSSY.RECONVERGENT B3, `(.L_x_833) ;  /* 0x0000085000037945 */ /* 0x000fe20003800200 */
[----:B------:R-:W-:Y:S01]  /*1980*/  MOV R11, R12 ;  /* 0x0000000c000b7202 */ /* 0x000fe20000000f00 */
[----:B------:R-:W-:-:S10]  /*1990*/  IMAD.MOV.U32 R14, RZ, RZ, RZ ;  /* 0x000000ffff0e7224 */ /* 0x000fd400078e00ff */
[----:B------:R0:W2:Y:S01]  /*19a0*/  @P0 LDS R11, [R0] ;  /* 0x00000000000b0984 */ /* 0x0000a20000000800 */
[----:B------:R-:W-:-:S13]  /*19b0*/  ISETP.GE.AND P0, PT, R7, 0x2, PT ;  /* 0x000000020700780c */ /* 0x000fda0003f06270 */
[----:B0-----:R-:W-:Y:S05]  /*19c0*/  @!P0 BRA `(.L_x_834) ;  /* 0x0000000400fc8947 */ /* 0x001fea0003800000 */
[----:B------:R-:W-:Y:S01]  /*19d0*/  VIMNMX R13, PT, PT, RZ, R12, !PT ;  /* 0x0000000cff0d7248 */ /* 0x000fe20007fe0100 */
[----:B------:R-:W-:Y:S02]  /*19e0*/  IMAD.MOV.U32 R14, RZ, RZ, RZ ;  /* 0x000000ffff0e7224 */ /* 0x000fe400078e00ff */
[----:B------:R-:W-:-:S07]  /*19f0*/  IMAD.MOV.U32 R16, RZ, RZ, 0x1 ;  /* 0x00000001ff107424 */ /* 0x000fce00078e00ff */
.L_x_851:
[----:B------:R-:W0:Y:S01]  /*1a00*/  LDCU UR4, c[0x0][0x398] ;  /* 0x00007300ff0477ac */ /* 0x000e220008000800 */
[----:B------:R-:W-:Y:S01]  /*1a10*/  IMAD.MOV.U32 R18, RZ, RZ, R12 ;  /* 0x000000ffff127224 */ /* 0x000fe200078e000c */
[----:B------:R-:W-:Y:S01]  /*1a20*/  BSSY.RECONVERGENT B2, `(.L_x_835) ;  /* 0x0000074000027945 */ /* 0x000fe20003800200 */
[----:B0-----:R-:W-:Y:S01]  /*1a30*/  IMAD.U32 R9, RZ, RZ, UR4 ;  /* 0x00000004ff097e24 */ /* 0x001fe2000f8e00ff */
[----:B------:R-:W0:Y:S04]  /*1a40*/  LDCU UR4, c[0x0][0x384] ;  /* 0x00007080ff0477ac */ /* 0x000e280008000800 */
[----:B------:R-:W-:-:S13]  /*1a50*/  ISETP.NE.AND P0, PT, R16, R9, PT ;  /* 0x000000091000720c */ /* 0x000fda0003f05270 */
[----:B------:R-:W-:-:S05]  /*1a60*/  @P0 IMAD R17, R16, 0x4, R0 ;  /* 0x0000000410110824 */ /* 0x000fca00078e0200 */
[----:B------:R-:W2:Y:S01]  /*1a70*/  @P0 LDS R18, [R17] ;  /* 0x0000000011120984 */ /* 0x000ea20000000800 */
[----:B------:R-:W-:Y:S01]  /*1a80*/  ISETP.NE.AND P0, PT, R16, R9, PT ;  /* 0x000000091000720c */ /* 0x000fe20003f05270 */
[----:B--2---:R-:W-:Y:S01]  /*1a90*/  IMAD.IADD R11, R18, 0x1, R11 ;  /* 0x00000001120b7824 */ /* 0x004fe200078e020b */
        /* <DEDUP_REMOVED lines=16> */
.L_x_842:
        /* <DEDUP_REMOVED lines=17> */
.L_x_841:
[----:B------:R-:W-:Y:S05]  /*1cb0*/  BSYNC.RECONVERGENT B4 ;  /* 0x0000000000047941 */ /* 0x000fea0003800200 */
.L_x_840:
        /* <DEDUP_REMOVED lines=13> */
.L_x_844:
[----:B------:R-:W-:Y:S05]  /*1d90*/  BSYNC.RECONVERGENT B4 ;  /* 0x0000000000047941 */ /* 0x000fea0003800200 */
.L_x_843:
[----:B------:R-:W-:-:S13]  /*1da0*/  ISETP.EQ.AND P1, PT, R18, R13, PT ;  /* 0x0000000d1200720c */ /* 0x000fda0003f22270 */
[----:B------:R-:W-:Y:S05]  /*1db0*/  @!P0 BRA P1, `(.L_x_838) ;  /* 0x00000000001c8947 */ /* 0x000fea0000800000 */
.L_x_839:
[----:B------:R-:W-:Y:S02]  /*1dc0*/  IMAD.IADD R17, R7, 0x1, -R18 ;  /* 0x0000000107117824 */ /* 0x000fe400078e0a12 */
[----:B------:R-:W-:-:S03]  /*1dd0*/  VIADD R18, R18, 0x1 ;  /* 0x0000000112127836 */ /* 0x000fc60000000000 */
[----:B------:R-:W-:Y:S02]  /*1de0*/  SHF.L.U32 R17, R17, 0x2, RZ ;  /* 0x0000000211117819 */ /* 0x000fe400000006ff */
[----:B------:R-:W-:-:S04]  /*1df0*/  ISETP.NE.AND P0, PT, R18, R13, PT ;  /* 0x0000000d1200720c */ /* 0x000fc80003f05270 */
[----:B------:R-:W0:Y:S02]  /*1e00*/  LDC R17, c[0x3][R17] ;  /* 0x00c0000011117b82 */ /* 0x000e240000000800 */
[----:B0-----:R-:W-:-:S07]  /*1e10*/  IMAD.IADD R14, R17, 0x1, R14 ;  /* 0x00000001110e7824 */ /* 0x001fce00078e020e */
[----:B------:R-:W-:Y:S05]  /*1e20*/  @P0 BRA `(.L_x_839) ;  /* 0xfffffffc00e40947 */ /* 0x000fea000383ffff */
.L_x_838:
[----:B------:R-:W-:Y:S05]  /*1e30*/  BSYNC.RECONVERGENT B1 ;  /* 0x0000000000017941 */ /* 0x000fea0003800200 */
.L_x_837:
[----:B------:R-:W-:Y:S05]  /*1e40*/  BRA `(.L_x_845) ;  /* 0x0000000000c47947 */ /* 0x000fea0003800000 */
.L_x_836:
[----:B------:R-:W-:-:S06]  /*1e50*/  IMAD R18, R16, 0x4, R0 ;  /* 0x0000000410127824 */ /* 0x000fcc00078e0200 */
        /* <DEDUP_REMOVED lines=11> */
.L_x_848:
[C-C-:B------:R-:W-:Y:S01]  /*1f10*/  IMAD.IADD R19, R7.reuse, 0x1, -R20.reuse ;  /* 0x0000000107137824 */ /* 0x140fe200078e0a14 */
[C-C-:B------:R-:W-:Y:S02]  /*1f20*/  IADD3 R21, PT, PT, R7.reuse, -0x1, -R20.reuse ;  /* 0xffffffff07157810 */ /* 0x140fe40007ffe814 */
[--C-:B------:R-:W-:Y:S02]  /*1f30*/  IADD3 R23, PT, PT, R7, -0x3, -R20.reuse ;  /* 0xfffffffd07177810 */ /* 0x100fe40007ffe814 */
[----:B------:R-:W-:Y:S01]  /*1f40*/  SHF.L.U32 R19, R19, 0x2, RZ ;  /* 0x0000000213137819 */ /* 0x000fe200000006ff */
[----:B------:R-:W-:Y:S01]  /*1f50*/  IMAD.SHL.U32 R21, R21, 0x4, RZ ;  /* 0x0000000415157824 */ /* 0x000fe200078e00ff */
[----:B------:R-:W-:Y:S01]  /*1f60*/  IADD3 R22, PT, PT, R7, -0x2, -R20 ;  /* 0xfffffffe07167810 */ /* 0x000fe20007ffe814 */
[----:B------:R-:W-:Y:S02]  /*1f70*/  IMAD.SHL.U32 R24, R23, 0x4, RZ ;  /* 0x0000000417187824 */ /* 0x000fe400078e00ff */
[----:B------:R-:W-:Y:S01]  /*1f80*/  VIADD R20, R20, 0x4 ;  /* 0x0000000414147836 */ /* 0x000fe20000000000 */
[----:B------:R-:W0:Y:S01]  /*1f90*/  LDC R19, c[0x3][R19] ;  /* 0x00c0000013137b82 */ /* 0x000e220000000800 */
[----:B------:R-:W-:-:S03]  /*1fa0*/  IMAD.SHL.U32 R22, R22, 0x4, RZ ;  /* 0x0000000416167824 */ /* 0x000fc600078e00ff */
[----:B------:R-:W-:-:S04]  /*1fb0*/  ISETP.GE.AND P1, PT, R20, R17, PT ;  /* 0x000000111400720c */ /* 0x000fc80003f26270 */
[----:B------:R-:W0:Y:S08]  /*1fc0*/  LDC R21, c[0x3][R21] ;  /* 0x00c0000015157b82 */ /* 0x000e300000000800 */
[----:B------:R-:W2:Y:S08]  /*1fd0*/  LDC R23, c[0x3][R22] ;  /* 0x00c0000016177b82 */ /* 0x000eb00000000800 */
[----:B------:R-:W2:Y:S01]  /*1fe0*/  LDC R24, c[0x3][R24] ;  /* 0x00c0000018187b82 */ /* 0x000ea20000000800 */
[----:B0-----:R-:W-:-:S04]  /*1ff0*/  IADD3 R14, PT, PT, R21, R19, R14 ;  /* 0x00000013150e7210 */ /* 0x001fc80007ffe00e */
[----:B--2---:R-:W-:Y:S01]  /*2000*/  IADD3 R14, PT, PT, R24, R23, R14 ;  /* 0x00000017180e7210 */ /* 0x004fe20007ffe00e */
[----:B------:R-:W-:Y:S06]  /*2010*/  @!P1 BRA `(.L_x_848) ;  /* 0xfffffffc00bc9947 */ /* 0x000fec000383ffff */
.L_x_847:
[----:B------:R-:W-:Y:S05]  /*2020*/  BSYNC.RECONVERGENT B1 ;  /* 0x0000000000017941 */ /* 0x000fea0003800200 */
.L_x_846:
[----:B------:R-:W-:Y:S01]  /*2030*/  IMAD.IADD R17, R18, 0x1, -R20 ;  /* 0x0000000112117824 */ /* 0x000fe200078e0a14 */
[----:B------:R-:W-:Y:S04]  /*2040*/  BSSY.RECONVERGENT B1, `(.L_x_849) ;  /* 0x000000c000017945 */ /* 0x000fe80003800200 */
[----:B------:R-:W-:-:S13]  /*2050*/  ISETP.GT.AND P1, PT, R17, 0x1, PT ;  /* 0x000000011100780c */ /* 0x000fda0003f24270 */
[----:B------:R-:W-:Y:S05]  /*2060*/  @!P1 BRA `(.L_x_850) ;  /* 0x0000000000249947 */ /* 0x000fea0003800000 */
[C-C-:B------:R-:W-:Y:S01]  /*2070*/  IMAD.IADD R17, R7.reuse, 0x1, -R20.reuse ;  /* 0x0000000107117824 */ /* 0x140fe200078e0a14 */
[----:B------:R-:W-:Y:S01]  /*2080*/  IADD3 R19, PT, PT, R7, -0x1, -R20 ;  /* 0xffffffff07137810 */ /* 0x000fe20007ffe814 */
[----:B------:R-:W-:Y:S01]  /*2090*/  VIADD R20, R20, 0x2 ;  /* 0x0000000214147836 */ /* 0x000fe20000000000 */
[----:B------:R-:W-:Y:S01]  /*20a0*/  PLOP3.LUT P0, PT, PT, PT, PT, 0x8, 0x80 ;  /* 0x000000000080781c */ /* 0x000fe20003f0e170 */
[----:B------:R-:W-:Y:S01]  /*20b0*/  IMAD.SHL.U32 R17, R17, 0x4, RZ ;  /* 0x0000000411117824 */ /* 0x000fe200078e00ff */
[----:B------:R-:W-:-:S05]  /*20c0*/  SHF.L.U32 R19, R19, 0x2, RZ ;  /* 0x0000000213137819 */ /* 0x000fca00000006ff */
[----:B------:R-:W0:Y:S08]  /*20d0*/  LDC R17, c[0x3][R17] ;  /* 0x00c0000011117b82 */ /* 0x000e300000000800 */
[----:B------:R-:W0:Y:S02]  /*20e0*/  LDC R19, c[0x3][R19] ;  /* 0x00c0000013137b82 */ /* 0x000e240000000800 */
[----:B0-----:R-:W-:-:S07]  /*20f0*/  IADD3 R14, PT, PT, R19, R17, R14 ;  /* 0x00000011130e7210 */ /* 0x001fce0007ffe00e */
.L_x_850:
[----:B------:R-:W-:Y:S05]  /*2100*/  BSYNC.RECONVERGENT B1 ;  /* 0x0000000000017941 */ /* 0x000fea0003800200 */
.L_x_849:
[----:B------:R-:W-:-:S13]  /*2110*/  ISETP.GE.AND P0, PT, R20, R18, !P0 ;  /* 0x000000121400720c */ /* 0x000fda0004706270 */
[----:B------:R-:W-:-:S04]  /*2120*/  @!P0 IMAD.IADD R7, R7, 0x1, -R20 ;  /* 0x0000000107078824 */ /* 0x000fc800078e0a14 */
[----:B------:R-:W-:-:S06]  /*2130*/  @!P0 IMAD.SHL.U32 R7, R7, 0x4, RZ ;  /* 0x0000000407078824 */ /* 0x000fcc00078e00ff */
[----:B------:R-:W0:Y:S02]  /*2140*/  @!P0 LDC R7, c[0x3][R7] ;  /* 0x00c0000007078b82 */ /* 0x000e240000000800 */
[----:B0-----:R-:W-:-:S07]  /*2150*/  @!P0 IMAD.IADD R14, R14, 0x1, R7 ;  /* 0x000000010e0e8824 */ /* 0x001fce00078e0207 */
.L_x_845:
[----:B------:R-:W-:Y:S05]  /*2160*/  BSYNC.RECONVERGENT B2 ;  /* 0x0000000000027941 */ /* 0x000fea0003800200 */
.L_x_835:
[----:B------:R-:W0:Y:S01]  /*2170*/  LDCU UR4, c[0x0][0x380] ;  /* 0x00007000ff0477ac */ /* 0x000e220008000800 */
[----:B------:R-:W-:Y:S02]  /*2180*/  VIADD R16, R16, 0x1 ;  /* 0x0000000110107836 */ /* 0x000fe40000000000 */
[----:B0-----:R-:W-:-:S05]  /*2190*/  IMAD.U32 R7, RZ, RZ, UR4 ;  /* 0x00000004ff077e24 */ /* 0x001fca000f8e00ff */
[----:B------:R-:W-:-:S13]  /*21a0*/  ISETP.NE.AND P0, PT, R16, R7, PT ;  /* 0x000000071000720c */ /* 0x000fda0003f05270 */
[----:B------:R-:W-:Y:S05]  /*21b0*/  @P0 BRA `(.L_x_851) ;  /* 0xfffffff800100947 */ /* 0x000fea000383ffff */
.L_x_834:
[----:B------:R-:W-:Y:S05]  /*21c0*/  BSYNC.RECONVERGENT B3 ;  /* 0x0000000000037941 */ /* 0x000fea0003800200 */
.L_x_833:
[----:B------:R-:W-:Y:S01]  /*21d0*/  UMOV UR4, 0x320 ;  /* 0x0000032000047882 */ /* 0x000fe20000000000 */
[----:B------:R-:W0:Y:S01]  /*21e0*/  LDC.64 R12, c[0x0][0x390] ;  /* 0x0000e400ff0c7b82 */ /* 0x000e220000000a00 */
[----:B--2---:R-:W-:Y:S02]  /*21f0*/  LEA R16, R11, UR4, 0x2 ;  /* 0x000000040b107c11 */ /* 0x004fe4000f8e10ff */
[----:B------:R-:W-:-:S05]  /*2200*/  SHF.L.U32 R14, R14, R11, RZ ;  /* 0x0000000b0e0e7219 */ /* 0x000fca00000006ff */
[----:B------:R-:W1:Y:S02]  /*2210*/  LDC R16, c[0x3][R16] ;  /* 0x00c0000010107b82 */ /* 0x000e640000000800 */
[----:B-1----:R-:W-:-:S05]  /*2220*/  IADD3 R15, PT, PT, R16, R14, R15 ;  /* 0x0000000e100f7210 */ /* 0x002fca0007ffe00f */
[----:B0-----:R-:W-:-:S05]  /*2230*/  IMAD.WIDE R12, R15, 0x4, R12 ;  /* 0x000000040f0c7825 */ /* 0x001fca00078e020c */
[----:B------:R0:W5:Y:S02]  /*2240*/  LDG.E R11, desc[UR12][R12.64] ;  /* 0x0000000c0c0b7981 */ /* 0x000164000c1e1900 */
.L_x_825:
[----:B------:R-:W-:Y:S05]  /*2250*/  BSYNC.RECONVERGENT B0 ;  /* 0x0000000000007941 */ /* 0x000fea0003800200 */
.L_x_824:
        /* <DEDUP_REMOVED lines=9> */
.L_x_855:
[----:B------:R-:W-:Y:S01]  /*22f0*/  LOP3.LUT R12, R10, 0x1, RZ, 0xc0, !PT ;  /* 0x000000010a0c7812 */ /* 0x000fe200078ec0ff */
[----:B------:R-:W-:Y:S01]  /*2300*/  VIADD R8, R8, 0xffffffff ;  /* 0xffffffff08087836 */ /* 0x000fe20000000000 */
[----:B------:R-:W-:Y:S02]  /*2310*/  SHF.R.S32.HI R10, RZ, 0x1, R10 ;  /* 0x00000001ff0a7819 */ /* 0x000fe4000001140a */
[----:B------:R-:W-:-:S13]  /*2320*/  ISETP.NE.U32.AND P0, PT, R12, 0x1, PT ;  /* 0x000000010c00780c */ /* 0x000fda0003f05070 */
[----:B------:R-:W-:Y:S05]  /*2330*/  @P0 BRA `(.L_x_855) ;  /* 0xfffffffc00ec0947 */ /* 0x000fea000383ffff */
[----:B------:R-:W-:Y:S05]  /*2340*/  BSYNC.RECONVERGENT B1 ;  /* 0x0000000000017941 */ /* 0x000fea0003800200 */
.L_x_854:
[----:B------:R-:W-:Y:S01]  /*2350*/  ISETP.NE.AND P0, PT, R9, RZ, PT ;  /* 0x000000ff0900720c */ /* 0x000fe20003f05270 */
[----:B------:R-:W-:Y:S01]  /*2360*/  IMAD.MOV.U32 R16, RZ, RZ, R10 ;  /* 0x000000ffff107224 */ /* 0x000fe200078e000a */
[----:B------:R-:W-:Y:S11]  /*2370*/  BSSY.RECONVERGENT B1, `(.L_x_856) ;  /* 0x0000099000017945 */ /* 0x000ff60003800200 */
[----:B------:R0:W1:Y:S01]  /*2380*/  @P0 LDS R16, [R6] ;  /* 0x0000000006100984 */ /* 0x0000620000000800 */
[----:B------:R-:W-:-:S13]  /*2390*/  ISETP.GE.AND P0, PT, R7, 0x2, PT ;  /* 0x000000020700780c */ /* 0x000fda0003f06270 */
[----:B0-----:R-:W-:Y:S05]  /*23a0*/  @!P0 BRA `(.L_x_857) ;  /* 0x0000000800548947 */ /* 0x001fea0003800000 */
[----:B------:R-:W0:Y:S01]  /*23b0*/  LDCU UR4, c[0x0][0x380] ;  /* 0x00007000ff0477ac */ /* 0x000e220008000800 */
[----:B------:R-:W-:Y:S01]  /*23c0*/  IMAD.MOV.U32 R13, RZ, RZ, 0x1 ;  /* 0x00000001ff0d7424 */ /* 0x000fe200078e00ff */
[----:B------:R-:W-:Y:S01]  /*23d0*/  UISETP.GE.U32.AND UP0, UPT, UR9, 0x7, UPT ;  /* 0x000000070900788c */ /* 0x000fe2000bf06070 */
[----:B0-----:R-:W-:-:S04]  /*23e0*/  IMAD.U32 R7, RZ, RZ, UR4 ;  /* 0x00000004ff077e24 */ /* 0x001fc8000f8e00ff */
[----:B------:R-:W-:-:S05]  /*23f0*/  VIADD R12, R7, 0xffffffff ;  /* 0xffffffff070c7836 */ /* 0x000fca0000000000 */
[----:B------:R-:W-:Y:S01]  /*2400*/  LOP3.LUT P0, RZ, R12, 0x7, RZ, 0xc0, !PT ;  /* 0x000000070cff7812 */ /* 0x000fe2000780c0ff */
[----:B------:R-:W-:-:S12]  /*2410*/  BRA.U !UP0, `(.L_x_858) ;  /* 0x0000000508207547 */ /* 0x000fd8000b800000 */
[----:B------:R-:W-:Y:S01]  /*2420*/  IMAD.MOV.U32 R13, RZ, RZ, 0x1 ;  /* 0x00000001ff0d7424 */ /* 0x000fe200078e00ff */
[----:B------:R-:W0:Y:S01]  /*2430*/  LDCU UR4, c[0x0][0x398] ;  /* 0x00007300ff0477ac */ /* 0x000e220008000800 */
[----:B------:R-:W-:-:S05]  /*2440*/  NOP ;  /* 0x0000000000007918 */ /* 0x000fca0000000000 */
.L_x_859:
[----:B0-----:R-:W-:Y:S01]  /*2450*/  MOV R9, UR4 ;  /* 0x0000000400097c02 */ /* 0x001fe20008000f00 */
[----:B------:R-:W-:Y:S01]  /*2460*/  IMAD.MOV.U32 R19, RZ, RZ, R8 ;  /* 0x000000ffff137224 */ /* 0x000fe200078e0008 */
[----:B------:R-:W-:Y:S01]  /*2470*/  MOV R23, R10 ;  /* 0x0000000a00177202 */ /* 0x000fe20000000f00 */
[C---:B------:R-:W-:Y:S01]  /*2480*/  IMAD R17, R13.reuse, 0x4, R0 ;  /* 0x000000040d117824 */ /* 0x040fe200078e0200 */
[CC--:B------:R-:W-:Y:S01]  /*2490*/  ISETP.NE.AND P1, PT, R13.reuse, R9.reuse, PT ;  /* 0x000000090d00720c */ /* 0x0c0fe20003f25270 */
[C---:B------:R-:W-:Y:S01]  /*24a0*/  VIADD R12, R13.reuse, 0x1 ;  /* 0x000000010d0c7836 */ /* 0x040fe20000000000 */
[C---:B------:R-:W-:Y:S01]  /*24b0*/  IADD3 R24, PT, PT, R13.reuse, 0x6, RZ ;  /* 0x000000060d187810 */ /* 0x040fe20007ffe0ff */
[----:B------:R-:W-:Y:S02]  /*24c0*/  IMAD.MOV.U32 R21, RZ, RZ, R10 ;  /* 0x000000ffff157224 */ /* 0x000fe400078e000a */
[----:B------:R-:W-:Y:S01]  /*24d0*/  IMAD R15, R13, 0x4, R6 ;  /* 0x000000040d0f7824 */ /* 0x000fe200078e0206 */
[----:B------:R-:W-:Y:S01]  /*24e0*/  ISETP.NE.AND P2, PT, R12, R9, PT ;  /* 0x000000090c00720c */ /* 0x000fe20003f45270 */
[----:B------:R-:W-:-:S02]  /*24f0*/  IMAD.MOV.U32 R20, RZ, RZ, R8 ;  /* 0x000000ffff147224 */ /* 0x000fc400078e0008 */
[C---:B------:R-:W-:Y:S02]  /*2500*/  VIADD R12, R13.reuse, 0x2 ;  /* 0x000000020d0c7836 */ /* 0x040fe40000000000 */
[----:B------:R-:W-:Y:S02]  /*2510*/  IMAD.MOV.U32 R18, RZ, RZ, R8 ;  /* 0x000000ffff127224 */ /* 0x000fe400078e0008 */
[----:B------:R-:W1:Y:S01]  /*2520*/  @P1 LDS R19, [R17] ;  /* 0x0000000011131984 */ /* 0x000e620000000800 */
[-C--:B------:R-:W-:Y:S01]  /*2530*/  ISETP.NE.AND P3, PT, R12, R9.reuse, PT ;  /* 0x000000090c00720c */ /* 0x080fe20003f65270 */
[C---:B------:R-:W-:Y:S02]  /*2540*/  VIADD R12, R13.reuse, 0x3 ;  /* 0x000000030d0c7836 */ /* 0x040fe40000000000 */
[----:B------:R-:W0:Y:S01]  /*2550*/  @P1 LDS R21, [R15] ;  /* 0x000000000f151984 */ /* 0x000e220000000800 */
[----:B------:R-:W-:Y:S02]  /*2560*/  IMAD.MOV.U32 R14, RZ, RZ, R10 ;  /* 0x000000ffff0e7224 */ /* 0x000fe400078e000a */
[----:B------:R-:W-:Y:S01]  /*2570*/  ISETP.NE.AND P1, PT, R12, R9, PT ;  /* 0x000000090c00720c */ /* 0x000fe20003f25270 */
[----:B------:R-:W2:Y:S01]  /*2580*/  @P2 LDS R20, [R17+0x4] ;  /* 0x0000040011142984 */ /* 0x000ea20000000800 */
[----:B------:R-:W-:-:S02]  /*2590*/  VIADD R12, R13, 0x4 ;  /* 0x000000040d0c7836 */ /* 0x000fc40000000000 */
[----:B------:R-:W-:Y:S01]  /*25a0*/  VIADD R22, R13, 0x5 ;  /* 0x000000050d167836 */ /* 0x000fe20000000000 */
[----:B------:R-:W3:Y:S01]  /*25b0*/  @P2 LDS R23, [R15+0x4] ;  /* 0x000004000f172984 */ /* 0x000ee20000000800 */
[----:B------:R-:W-:Y:S01]  /*25c0*/  IMAD.MOV.U32 R25, RZ, RZ, R10 ;  /* 0x000000ffff197224 */ /* 0x000fe200078e000a */
[----:B------:R-:W-:Y:S01]  /*25d0*/  ISETP.NE.AND P2, PT, R12, R9, PT ;  /* 0x000000090c00720c */ /* 0x000fe20003f45270 */
[----:B------:R-:W-:Y:S01]  /*25e0*/  IMAD.MOV.U32 R12, RZ, RZ, R8 ;  /* 0x000000ffff0c7224 */ /* 0x000fe200078e0008 */
[----:B------:R-:W4:Y:S01]  /*25f0*/  @P3 LDS R18, [R17+0x8] ;  /* 0x0000080011123984 */ /* 0x000f220000000800 */
[----:B------:R-:W-:-:S03]  /*2600*/  IMAD.MOV.U32 R26, RZ, RZ, R10 ;  /* 0x000000ffff1a7224 */ /* 0x000fc600078e000a */
[----:B------:R-:W4:Y:S01]  /*2610*/  @P3 LDS R14, [R15+0x8] ;  /* 0x000008000f0e3984 */ /* 0x000f220000000800 */
[----:B------:R-:W-:-:S03]  /*2620*/  ISETP.NE.AND P3, PT, R22, R9, PT ;  /* 0x000000091600720c */ /* 0x000fc60003f65270 */
[----:B------:R-:W4:Y:S01]  /*2630*/  @P1 LDS R12, [R17+0xc] ;  /* 0x00000c00110c1984 */ /* 0x000f220000000800 */
[----:B-1----:R-:W-:Y:S01]  /*2640*/  SHF.L.U32 R22, R16, R19, RZ ;  /* 0x0000001310167219 */ /* 0x002fe200000006ff */
[----:B------:R-:W-:Y:S02]  /*2650*/  IMAD.MOV.U32 R16, RZ, RZ, R10 ;  /* 0x000000ffff107224 */ /* 0x000fe400078e000a */
[----:B------:R-:W-:Y:S02]  /*2660*/  IMAD.MOV.U32 R19, RZ, RZ, R8 ;  /* 0x000000ffff137224 */ /* 0x000fe400078e0008 */
[----:B0-----:R-:W-:Y:S02]  /*2670*/  IMAD.IADD R21, R22, 0x1, R21 ;  /* 0x0000000116157824 */ /* 0x001fe400078e0215 */
[----:B------:R-:W0:Y:S01]  /*2680*/  @P1 LDS R16, [R15+0xc] ;  /* 0x00000c000f101984 */ /* 0x000e220000000800 */
[----:B------:R-:W-:Y:S01]  /*2690*/  IMAD.MOV.U32 R22, RZ, RZ, R10 ;  /* 0x000000ffff167224 */ /* 0x000fe200078e000a */
[----:B------:R-:W-:-:S02]  /*26a0*/  ISETP.NE.AND P1, PT, R24, R9, PT ;  /* 0x000000091800720c */ /* 0x000fc40003f25270 */
[----:B------:R-:W1:Y:S01]  /*26b0*/  @P2 LDS R19, [R17+0x10] ;  /* 0x0000100011132984 */ /* 0x000e620000000800 */
[----:B--2---:R-:W-:Y:S01]  /*26c0*/  SHF.L.U32 R24, R21, R20, RZ ;  /* 0x0000001415187219 */ /* 0x004fe200000006ff */
[----:B------:R-:W-:Y:S02]  /*26d0*/  IMAD.MOV.U32 R21, RZ, RZ, R8 ;  /* 0x000000ffff157224 */ /* 0x000fe400078e0008 */
[----:B------:R-:W2:Y:S01]  /*26e0*/  @P2 LDS R22, [R15+0x10] ;  /* 0x000010000f162984 */ /* 0x000ea20000000800 */
[C---:B------:R-:W-:Y:S02]  /*26f0*/  VIADD R20, R13.reuse, 0x7 ;  /* 0x000000070d147836 */ /* 0x040fe40000000000 */
[----:B---3--:R-:W-:Y:S01]  /*2700*/  IMAD.IADD R27, R24, 0x1, R23 ;  /* 0x00000001181b7824 */ /* 0x008fe200078e0217 */
[----:B------:R-:W3:Y:S01]  /*2710*/  @P3 LDS R21, [R17+0x14] ;  /* 0x0000140011153984 */ /* 0x000ee20000000800 */
[----:B------:R-:W-:Y:S01]  /*2720*/  IMAD.MOV.U32 R24, RZ, RZ, R10 ;  /* 0x000000ffff187224 */ /* 0x000fe200078e000a */
[----:B------:R-:W-:Y:S01]  /*2730*/  MOV R23, R8 ;  /* 0x0000000800177202 */ /* 0x000fe20000000f00 */
[----:B------:R-:W-:Y:S01]  /*2740*/  VIADD R13, R13, 0x8 ;  /* 0x000000080d0d7836 */ /* 0x000fe20000000000 */
[----:B------:R-:W-:Y:S01]  /*2750*/  ISETP.NE.AND P2, PT, R20, R9, PT ;  /* 0x000000091400720c */ /* 0x000fe20003f45270 */
[----:B------:R-:W-:Y:S01]  /*2760*/  @P1 LDS R25, [R15+0x18] ;  /* 0x000018000f191984 */ /* 0x000fe20000000800 */
[----:B----4-:R-:W-:Y:S01]  /*2770*/  SHF.L.U32 R27, R27, R18, RZ ;  /* 0x000000121b1b7219 */ /* 0x010fe200000006ff */
[----:B------:R-:W-:-:S02]  /*2780*/  IMAD.MOV.U32 R18, RZ, RZ, R8 ;  /* 0x000000ffff127224 */ /* 0x000fc400078e0008 */
[----:B------:R-:W4:Y:S02]  /*2790*/  @P3 LDS R24, [R15+0x14] ;  /* 0x000014000f183984 */ /* 0x000f240000000800 */
[----:B------:R-:W-:Y:S02]  /*27a0*/  IMAD.IADD R27, R27, 0x1, R14 ;  /* 0x000000011b1b7824 */ /* 0x000fe400078e020e */
[----:B------:R-:W4:Y:S01]  /*27b0*/  @P1 LDS R23, [R17+0x18] ;  /* 0x0000180011171984 */ /* 0x000f220000000800 */
[----:B------:R-:W-:Y:S02]  /*27c0*/  ISETP.NE.AND P1, PT, R20, UR8, PT ;  /* 0x0000000814007c0c */ /* 0x000fe4000bf25270 */
[----:B------:R-:W-:Y:S01]  /*27d0*/  SHF.L.U32 R27, R27, R12, RZ ;  /* 0x0000000c1b1b7219 */ /* 0x000fe200000006ff */
[----:B------:R4:W4:Y:S04]  /*27e0*/  @P2 LDS R18, [R17+0x1c] ;  /* 0x00001c0011122984 */ /* 0x0009280000000800 */
[----:B------:R4:W4:Y:S01]  /*27f0*/  @P2 LDS R26, [R15+0x1c] ;  /* 0x00001c000f1a2984 */ /* 0x0009220000000800 */
[----:B0-----:R-:W-:-:S05]  /*2800*/  IMAD.IADD R12, R27, 0x1, R16 ;  /* 0x000000011b0c7824 */ /* 0x001fca00078e0210 */
[----:B-1----:R-:W-:-:S05]  /*2810*/  SHF.L.U32 R19, R12, R19, RZ ;  /* 0x000000130c137219 */ /* 0x002fca00000006ff */
[----:B--2---:R-:W-:-:S05]  /*2820*/  IMAD.IADD R12, R19, 0x1, R22 ;  /* 0x00000001130c7824 */ /* 0x004fca00078e0216 */
[----:B---3--:R-:W-:-:S05]  /*2830*/  SHF.L.U32 R19, R12, R21, RZ ;  /* 0x000000150c137219 */ /* 0x008fca00000006ff */
[----:B----4-:R-:W-:-:S05]  /*2840*/  IMAD.IADD R12, R19, 0x1, R24 ;  /* 0x00000001130c7824 */ /* 0x010fca00078e0218 */
[----:B------:R-:W-:-:S04]  /*2850*/  SHF.L.U32 R12, R12, R23, RZ ;  /* 0x000000170c0c7219 */ /* 0x000fc800000006ff */
[----:B------:R-:W-:-:S04]  /*2860*/  IADD3 R17, PT, PT, R12, R25, RZ ;  /* 0x000000190c117210 */ /* 0x000fc80007ffe0ff */
[----:B------:R-:W-:-:S05]  /*2870*/  SHF.L.U32 R15, R17, R18, RZ ;  /* 0x00000012110f7219 */ /* 0x000fca00000006ff */
[----:B------:R-:W-:Y:S01]  /*2880*/  IMAD.IADD R16, R15, 0x1, R26 ;  /* 0x000000010f107824 */ /* 0x000fe200078e021a */
[----:B------:R-:W-:Y:S06]  /*2890*/  @P1 BRA `(.L_x_859) ;  /* 0xfffffff800ec1947 */ /* 0x000fec000383ffff */
.L_x_858:
[----:B------:R-:W-:Y:S05]  /*28a0*/  @!P0 BRA `(.L_x_857) ;  /* 0x0000000400148947 */ /* 0x000fea0003800000 */
[----:B------:R-:W-:Y:S02]  /*28b0*/  UISETP.GE.U32.AND UP0, UPT, UR5, 0x3, UPT ;  /* 0x000000030500788c */ /* 0x000fe4000bf06070 */
[----:B------:R-:W-:-:S07]  /*28c0*/  UISETP.NE.AND UP1, UPT, UR6, URZ, UPT ;  /* 0x000000ff0600728c */ /* 0x000fce000bf25270 */
[----:B------:R-:W-:Y:S05]  /*28d0*/  BRA.U !UP0, `(.L_x_860) ;  /* 0x0000000108887547 */ /* 0x000fea000b800000 */
[CC--:B------:R-:W-:Y:S01]  /*28e0*/  ISETP.NE.AND P0, PT, R13.reuse, R9.reuse, PT ;  /* 0x000000090d00720c */ /* 0x0c0fe20003f05270 */
[C---:B------:R-:W-:Y:S01]  /*28f0*/  VIADD R12, R13.reuse, 0x1 ;  /* 0x000000010d0c7836 */ /* 0x040fe20000000000 */
[----:B------:R-:W-:Y:S01]  /*2900*/  MOV R14, R10 ;  /* 0x0000000a000e7202 */ /* 0x000fe20000000f00 */
[----:B------:R-:W-:Y:S02]  /*2910*/  IMAD.MOV.U32 R15, RZ, RZ, R8 ;  /* 0x000000ffff0f7224 */ /* 0x000fe400078e0008 */
[C---:B------:R-:W-:Y:S01]  /*2920*/  IMAD R22, R13.reuse, 0x4, R0 ;  /* 0x000000040d167824 */ /* 0x040fe200078e0200 */
[----:B------:R-:W-:Y:S01]  /*2930*/  ISETP.NE.AND P1, PT, R12, R9, PT ;  /* 0x000000090c00720c */ /* 0x000fe20003f25270 */
[C---:B------:R-:W-:Y:S02]  /*2940*/  IMAD R23, R13.reuse, 0x4, R6 ;  /* 0x000000040d177824 */ /* 0x040fe400078e0206 */
[----:B------:R-:W-:Y:S02]  /*2950*/  VIADD R12, R13, 0x2 ;  /* 0x000000020d0c7836 */ /* 0x000fe40000000000 */
[----:B------:R-:W-:-:S02]  /*2960*/  IMAD.MOV.U32 R17, RZ, RZ, R8 ;  /* 0x000000ffff117224 */ /* 0x000fc400078e0008 */
[----:B------:R-:W1:Y:S01]  /*2970*/  @P0 LDS R15, [R22] ;  /* 0x00000000160f0984 */ /* 0x000e620000000800 */
[-C--:B------:R-:W-:Y:S01]  /*2980*/  ISETP.NE.AND P2, PT, R12, R9.reuse, PT ;  /* 0x000000090c00720c */ /* 0x080fe20003f45270 */
[----:B------:R-:W-:Y:S02]  /*2990*/  IMAD.MOV.U32 R18, RZ, RZ, R10 ;  /* 0x000000ffff127224 */ /* 0x000fe400078e000a */
[----:B------:R-:W0:Y:S01]  /*29a0*/  @P0 LDS R14, [R23] ;  /* 0x00000000170e0984 */ /* 0x000e220000000800 */
[----:B------:R-:W-:Y:S02]  /*29b0*/  VIADD R12, R13, 0x3 ;  /* 0x000000030d0c7836 */ /* 0x000fe40000000000 */
[----:B------:R-:W-:Y:S01]  /*29c0*/  IMAD.MOV.U32 R19, RZ, RZ, R8 ;  /* 0x000000ffff137224 */ /* 0x000fe200078e0008 */
[----:B------:R-:W2:Y:S01]  /*29d0*/  @P1 LDS R17, [R22+0x4] ;  /* 0x0000040016111984 */ /* 0x000ea20000000800 */
[----:B------:R-:W-:Y:S01]  /*29e0*/  IMAD.MOV.U32 R20, RZ, RZ, R10 ;  /* 0x000000ffff147224 */ /* 0x000fe200078e000a */
[----:B------:R-:W-:Y:S01]  /*29f0*/  ISETP.NE.AND P0, PT, R12, R9, PT ;  /* 0x000000090c00720c */ /* 0x000fe20003f05270 */
        /* <DEDUP_REMOVED lines=8> */
[----:B-1----:R-:W-:-:S04]  /*2a80*/  SHF.L.U32 R15, R16, R15, RZ ;  /* 0x0000000f100f7219 */ /* 0x002fc800000006ff */
[----:B0-----:R-:W-:-:S04]  /*2a90*/  IADD3 R14, PT, PT, R15, R14, RZ ;  /* 0x0000000e0f0e7210 */ /* 0x001fc80007ffe0ff */
[----:B--2---:R-:W-:-:S05]  /*2aa0*/  SHF.L.U32 R15, R14, R17, RZ ;  /* 0x000000110e0f7219 */ /* 0x004fca00000006ff */
[----:B---3--:R-:W-:-:S05]  /*2ab0*/  IMAD.IADD R14, R15, 0x1, R18 ;  /* 0x000000010f0e7824 */ /* 0x008fca00078e0212 */
[----:B----4-:R-:W-:-:S05]  /*2ac0*/  SHF.L.U32 R15, R14, R19, RZ ;  /* 0x000000130e0f7219 */ /* 0x010fca00000006ff */
[----:B------:R-:W-:-:S05]  /*2ad0*/  IMAD.IADD R14, R15, 0x1, R20 ;  /* 0x000000010f0e7824 */ /* 0x000fca00078e0214 */
[----:B------:R-:W-:-:S05]  /*2ae0*/  SHF.L.U32 R15, R14, R21, RZ ;  /* 0x000000150e0f7219 */ /* 0x000fca00000006ff */
[----:B------:R-:W-:-:S07]  /*2af0*/  IMAD.IADD R16, R15, 0x1, R12 ;  /* 0x000000010f107824 */ /* 0x000fce00078e020c */
.L_x_860:
[----:B------:R-:W-:Y:S05]  /*2b00*/  BRA.U !UP1, `(.L_x_857) ;  /* 0x00000001097c7547 */ /* 0x000fea000b800000 */
[----:B------:R-:W-:Y:S01]  /*2b10*/  UISETP.NE.AND UP0, UPT, UR7, URZ, UPT ;  /* 0x000000ff0700728c */ /* 0x000fe2000bf05270 */
[----:B------:R-:W-:-:S04]  /*2b20*/  LOP3.LUT R12, R7, 0x1, RZ, 0xc0, !PT ;  /* 0x00000001070c7812 */ /* 0x000fc800078ec0ff */
[----:B------:R-:W-:-:S04]  /*2b30*/  ISETP.NE.U32.AND P2, PT, R12, 0x1, PT ;  /* 0x000000010c00780c */ /* 0x000fc80003f45070 */
[----:B------:R-:W-:Y:S09]  /*2b40*/  BRA.U !UP0, `(.L_x_861) ;  /* 0x0000000108487547 */ /* 0x000ff2000b800000 */
[CC--:B------:R-:W-:Y:S01]  /*2b50*/  ISETP.NE.AND P0, PT, R13.reuse, R9.reuse, PT ;  /* 0x000000090d00720c */ /* 0x0c0fe20003f05270 */
[C---:B------:R-:W-:Y:S01]  /*2b60*/  VIADD R12, R13.reuse, 0x1 ;  /* 0x000000010d0c7836 */ /* 0x040fe20000000000 */
[C---:B------:R-:W-:Y:S01]  /*2b70*/  LEA R19, R13.reuse, R6, 0x2 ;  /* 0x000000060d137211 */ /* 0x040fe200078e10ff */
[----:B------:R-:W-:Y:S02]  /*2b80*/  IMAD.MOV.U32 R15, RZ, RZ, R8 ;  /* 0x000000ffff0f7224 */ /* 0x000fe400078e0008 */
[----:B------:R-:W-:Y:S01]  /*2b90*/  IMAD R18, R13, 0x4, R0 ;  /* 0x000000040d127824 */ /* 0x000fe200078e0200 */
[----:B------:R-:W-:Y:S01]  /*2ba0*/  ISETP.NE.AND P1, PT, R12, R9, PT ;  /* 0x000000090c00720c */ /* 0x000fe20003f25270 */
[----:B------:R-:W-:Y:S02]  /*2bb0*/  IMAD.MOV.U32 R12, RZ, RZ, R10 ;  /* 0x000000ffff0c7224 */ /* 0x000fe400078e000a */
[----:B------:R-:W-:Y:S02]  /*2bc0*/  IMAD.MOV.U32 R14, RZ, RZ, R8 ;  /* 0x000000ffff0e7224 */ /* 0x000fe400078e0008 */
[----:B------:R-:W-:-:S02]  /*2bd0*/  IMAD.MOV.U32 R17, RZ, RZ, R10 ;  /* 0x000000ffff117224 */ /* 0x000fc400078e000a */
[----:B------:R-:W1:Y:S01]  /*2be0*/  @P0 LDS R15, [R18] ;  /* 0x00000000120f0984 */ /* 0x000e620000000800 */
[----:B------:R-:W-:-:S03]  /*2bf0*/  VIADD R13, R13, 0x2 ;  /* 0x000000020d0d7836 */ /* 0x000fc60000000000 */
[----:B------:R-:W0:Y:S04]  /*2c00*/  @P0 LDS R12, [R19] ;  /* 0x00000000130c0984 */ /* 0x000e280000000800 */
[----:B------:R-:W2:Y:S04]  /*2c10*/  @P1 LDS R14, [R18+0x4] ;  /* 0x00000400120e1984 */ /* 0x000ea80000000800 */
[----:B------:R-:W3:Y:S01]  /*2c20*/  @P1 LDS R17, [R19+0x4] ;  /* 0x0000040013111984 */ /* 0x000ee20000000800 */
[----:B-1----:R-:W-:-:S05]  /*2c30*/  SHF.L.U32 R15, R16, R15, RZ ;  /* 0x0000000f100f7219 */ /* 0x002fca00000006ff */
[----:B0-----:R-:W-:-:S05]  /*2c40*/  IMAD.IADD R15, R15, 0x1, R12 ;  /* 0x000000010f0f7824 */ /* 0x001fca00078e020c */
[----:B--2---:R-:W-:-:S05]  /*2c50*/  SHF.L.U32 R16, R15, R14, RZ ;  /* 0x0000000e0f107219 */ /* 0x004fca00000006ff */
[----:B---3--:R-:W-:-:S07]  /*2c60*/  IMAD.IADD R16, R16, 0x1, R17 ;  /* 0x0000000110107824 */ /* 0x008fce00078e0211 */
.L_x_861:
[----:B------:R-:W-:Y:S05]  /*2c70*/  @!P2 BRA `(.L_x_857) ;  /* 0x000000000020a947 */ /* 0x000fea0003800000 */
        /* <DEDUP_REMOVED lines=8> */
.L_x_857:
[----:B------:R-:W-:Y:S05]  /*2d00*/  BSYNC.RECONVERGENT B1 ;  /* 0x0000000000017941 */ /* 0x000fea0003800200 */
.L_x_856:
[----:B------:R-:W-:Y:S01]  /*2d10*/  ISETP.NE.AND P0, PT, R9, RZ, PT ;  /* 0x000000ff0900720c */ /* 0x000fe20003f05270 */
[----:B------:R-:W-:Y:S01]  /*2d20*/  IMAD.MOV.U32 R9, RZ, RZ, R8 ;  /* 0x000000ffff097224 */ /* 0x000fe200078e0008 */
[----:B------:R-:W-:Y:S01]  /*2d30*/  BSSY.RECONVERGENT B3, `(.L_x_862) ;  /* 0x0000081000037945 */ /* 0x000fe20003800200 */
[----:B------:R-:W-:-:S10]  /*2d40*/  IMAD.MOV.U32 R10, RZ, RZ, RZ ;  /* 0x000000ffff0a7224 */ /* 0x000fd400078e00ff */
[----:B------:R0:W2:Y:S01]  /*2d50*/  @P0 LDS R9, [R0] ;  /* 0x0000000000090984 */ /* 0x0000a20000000800 */
[----:B------:R-:W-:-:S13]  /*2d60*/  ISETP.GE.AND P0, PT, R7, 0x2, PT ;  /* 0x000000020700780c */ /* 0x000fda0003f06270 */
[----:B0-----:R-:W-:Y:S05]  /*2d70*/  @!P0 BRA `(.L_x_863) ;  /* 0x0000000400f08947 */ /* 0x001fea0003800000 */
[----:B------:R-:W-:Y:S01]  /*2d80*/  VIMNMX R7, PT, PT, RZ, R8, !PT ;  /* 0x00000008ff077248 */ /* 0x000fe20007fe0100 */
[----:B------:R-:W-:Y:S02]  /*2d90*/  IMAD.MOV.U32 R10, RZ, RZ, RZ ;  /* 0x000000ffff0a7224 */ /* 0x000fe400078e00ff */
[----:B------:R-:W-:-:S07]  /*2da0*/  IMAD.MOV.U32 R13, RZ, RZ, 0x1 ;  /* 0x00000001ff0d7424 */ /* 0x000fce00078e00ff */
.L_x_880:
[----:B------:R-:W0:Y:S01]  /*2db0*/  LDCU UR4, c[0x0][0x398] ;  /* 0x00007300ff0477ac */ /* 0x000e220008000800 */
[----:B------:R-:W-:Y:S01]  /*2dc0*/  IMAD.MOV.U32 R12, RZ, RZ, R8 ;  /* 0x000000ffff0c7224 */ /* 0x000fe200078e0008 */
[C---:B------:R-:W-:Y:S01]  /*2dd0*/  LEA R18, R13.reuse, R0, 0x2 ;  /* 0x000000000d127211 */ /* 0x040fe200078e10ff */
[----:B------:R-:W-:Y:S01]  /*2de0*/  BSSY.RECONVERGENT B2, `(.L_x_864) ;  /* 0x0000071000027945 */ /* 0x000fe20003800200 */
[----:B------:R-:W3:Y:S01]  /*2df0*/  LDCU UR11, c[0x0][0x384] ;  /* 0x00007080ff0b77ac */ /* 0x000ee20008000800 */
[----:B0-----:R-:W-:-:S13]  /*2e00*/  ISETP.NE.AND P0, PT, R13, UR4, PT ;  /* 0x000000040d007c0c */ /* 0x001fda000bf05270 */
[----:B------:R-:W2:Y:S01]  /*2e10*/  @P0 LDS R12, [R18] ;  /* 0x00000000120c0984 */ /* 0x000ea20000000800 */
[C---:B------:R-:W-:Y:S01]  /*2e20*/  ISETP.NE.AND P0, PT, R13.reuse, UR4, PT ;  /* 0x000000040d007c0c */ /* 0x040fe2000bf05270 */
[----:B--2---:R-:W-:Y:S02]  /*2e30*/  IMAD.IADD R9, R12, 0x1, R9 ;  /* 0x000000010c097824 */ /* 0x004fe400078e0209 */
[----:B------:R-:W-:-:S04]  /*2e40*/  VIADD R12, R13, 0xffffffff ;  /* 0xffffffff0d0c7836 */ /* 0x000fc80000000000 */
[----:B---3--:R-:W-:-:S06]  /*2e50*/  IMAD R12, R12, UR11, R9 ;  /* 0x0000000b0c0c7c24 */ /* 0x008fcc000f8e0209 */
        /* <DEDUP_REMOVED lines=14> */
.L_x_871:
[C-C-:B------:R-:W-:Y:S02]  /*2f40*/  IADD3 R17, PT, PT, R12.reuse, -0x1, -R15.reuse ;  /* 0xffffffff0c117810 */ /* 0x140fe40007ffe80f */
[C---:B------:R-:W-:Y:S02]  /*2f50*/  IADD3 R14, PT, PT, R12.reuse, -R15, RZ ;  /* 0x8000000f0c0e7210 */ /* 0x040fe40007ffe0ff */
[C-C-:B------:R-:W-:Y:S01]  /*2f60*/  IADD3 R19, PT, PT, R12.reuse, -0x2, -R15.reuse ;  /* 0xfffffffe0c137810 */ /* 0x140fe20007ffe80f */
        /* <DEDUP_REMOVED lines=14> */
.L_x_870:
[----:B------:R-:W-:Y:S05]  /*3050*/  BSYNC.RECONVERGENT B4 ;  /* 0x0000000000047941 */ /* 0x000fea0003800200 */
.L_x_869:
[----:B------:R-:W-:Y:S01]  /*3060*/  IMAD.IADD R14, R7, 0x1, -R15 ;  /* 0x00000001070e7824 */ /* 0x000fe200078e0a0f */
[----:B------:R-:W-:Y:S04]  /*3070*/  BSSY.RECONVERGENT B4, `(.L_x_872) ;  /* 0x000000c000047945 */ /* 0x000fe80003800200 */
[----:B------:R-:W-:-:S13]  /*3080*/  ISETP.GT.AND P1, PT, R14, 0x1, PT ;  /* 0x000000010e00780c */ /* 0x000fda0003f24270 */
[----:B------:R-:W-:Y:S05]  /*3090*/  @!P1 BRA `(.L_x_873) ;  /* 0x0000000000249947 */ /* 0x000fea0003800000 */
[C---:B------:R-:W-:Y:S02]  /*30a0*/  IADD3 R17, PT, PT, R12.reuse, -0x1, -R15 ;  /* 0xffffffff0c117810 */ /* 0x040fe40007ffe80f */
[----:B------:R-:W-:Y:S01]  /*30b0*/  IADD3 R14, PT, PT, R12, -R15, RZ ;  /* 0x8000000f0c0e7210 */ /* 0x000fe20007ffe0ff */
[----:B------:R-:W-:Y:S01]  /*30c0*/  VIADD R15, R15, 0x2 ;  /* 0x000000020f0f7836 */ /* 0x000fe20000000000 */
[----:B------:R-:W-:Y:S01]  /*30d0*/  PLOP3.LUT P0, PT, PT, PT, PT, 0x8, 0x80 ;  /* 0x000000000080781c */ /* 0x000fe20003f0e170 */
[----:B------:R-:W-:Y:S02]  /*30e0*/  IMAD.SHL.U32 R18, R17, 0x4, RZ ;  /* 0x0000000411127824 */ /* 0x000fe400078e00ff */
[----:B------:R-:W-:-:S04]  /*30f0*/  IMAD.SHL.U32 R14, R14, 0x4, RZ ;  /* 0x000000040e0e7824 */ /* 0x000fc800078e00ff */
[----:B------:R-:W0:Y:S08]  /*3100*/  LDC R17, c[0x3][R14] ;  /* 0x00c000000e117b82 */ /* 0x000e300000000800 */
[----:B------:R-:W0:Y:S02]  /*3110*/  LDC R18, c[0x3][R18] ;  /* 0x00c0000012127b82 */ /* 0x000e240000000800 */
[----:B0-----:R-:W-:-:S07]  /*3120*/  IADD3 R10, PT, PT, R18, R17, R10 ;  /* 0x00000011120a7210 */ /* 0x001fce0007ffe00a */
.L_x_873:
[----:B------:R-:W-:Y:S05]  /*3130*/  BSYNC.RECONVERGENT B4 ;  /* 0x0000000000047941 */ /* 0x000fea0003800200 */
.L_x_872:
[----:B------:R-:W-:-:S13]  /*3140*/  ISETP.EQ.AND P1, PT, R15, R7, PT ;  /* 0x000000070f00720c */ /* 0x000fda0003f22270 */
[----:B------:R-:W-:Y:S05]  /*3150*/  @!P0 BRA P1, `(.L_x_867) ;  /* 0x00000000001c8947 */ /* 0x000fea0000800000 */
.L_x_868:
[----:B------:R-:W-:Y:S02]  /*3160*/  IMAD.IADD R14, R12, 0x1, -R15 ;  /* 0x000000010c0e7824 */ /* 0x000fe400078e0a0f */
[----:B------:R-:W-:Y:S02]  /*3170*/  VIADD R15, R15, 0x1 ;  /* 0x000000010f0f7836 */ /* 0x000fe40000000000 */
[----:B------:R-:W-:-:S03]  /*3180*/  IMAD.SHL.U32 R14, R14, 0x4, RZ ;  /* 0x000000040e0e7824 */ /* 0x000fc600078e00ff */
[----:B------:R-:W-:Y:S01]  /*3190*/  ISETP.NE.AND P0, PT, R15, R7, PT ;  /* 0x000000070f00720c */ /* 0x000fe20003f05270 */
[----:B------:R-:W0:Y:S02]  /*31a0*/  LDC R17, c[0x3][R14] ;  /* 0x00c000000e117b82 */ /* 0x000e240000000800 */
[----:B0-----:R-:W-:-:S10]  /*31b0*/  IADD3 R10, PT, PT, R17, R10, RZ ;  /* 0x0000000a110a7210 */ /* 0x001fd40007ffe0ff */
[----:B------:R-:W-:Y:S05]  /*31c0*/  @P0 BRA `(.L_x_868) ;  /* 0xfffffffc00e40947 */ /* 0x000fea000383ffff */
.L_x_867:
[----:B------:R-:W-:Y:S05]  /*31d0*/  BSYNC.RECONVERGENT B1 ;  /* 0x0000000000017941 */ /* 0x000fea0003800200 */
.L_x_866:
[----:B------:R-:W-:Y:S05]  /*31e0*/  BRA `(.L_x_874) ;  /* 0x0000000000c07947 */ /* 0x000fea0003800000 */
.L_x_865:
        /* <DEDUP_REMOVED lines=11> */
.L_x_877:
        /* <DEDUP_REMOVED lines=17> */
.L_x_876:
[----:B------:R-:W-:Y:S05]  /*33b0*/  BSYNC.RECONVERGENT B1 ;  /* 0x0000000000017941 */ /* 0x000fea0003800200 */
.L_x_875:
        /* <DEDUP_REMOVED lines=13> */
.L_x_879:
[----:B------:R-:W-:Y:S05]  /*3490*/  BSYNC.RECONVERGENT B1 ;  /* 0x0000000000017941 */ /* 0x000fea0003800200 */
.L_x_878:
[----:B------:R-:W-:-:S13]  /*34a0*/  ISETP.GE.AND P0, PT, R15, R18, !P0 ;  /* 0x000000120f00720c */ /* 0x000fda0004706270 */
[----:B------:R-:W-:-:S04]  /*34b0*/  @!P0 IMAD.IADD R12, R12, 0x1, -R15 ;  /* 0x000000010c0c8824 */ /* 0x000fc800078e0a0f */
[----:B------:R-:W-:-:S04]  /*34c0*/  @!P0 IMAD.SHL.U32 R12, R12, 0x4, RZ ;  /* 0x000000040c0c8824 */ /* 0x000fc800078e00ff */
[----:B------:R-:W0:Y:S02]  /*34d0*/  @!P0 LDC R15, c[0x3][R12] ;  /* 0x00c000000c0f8b82 */ /* 0x000e240000000800 */
[----:B0-----:R-:W-:-:S07]  /*34e0*/  @!P0 IMAD.IADD R10, R10, 0x1, R15 ;  /* 0x000000010a0a8824 */ /* 0x001fce00078e020f */
.L_x_874:
[----:B------:R-:W-:Y:S05]  /*34f0*/  BSYNC.RECONVERGENT B2 ;  /* 0x0000000000027941 */ /* 0x000fea0003800200 */
.L_x_864:
[----:B------:R-:W0:Y:S01]  /*3500*/  LDCU UR4, c[0x0][0x380] ;  /* 0x00007000ff0477ac */ /* 0x000e220008000800 */
[----:B------:R-:W-:-:S05]  /*3510*/  VIADD R13, R13, 0x1 ;  /* 0x000000010d0d7836 */ /* 0x000fca0000000000 */
[----:B0-----:R-:W-:-:S13]  /*3520*/  ISETP.NE.AND P0, PT, R13, UR4, PT ;  /* 0x000000040d007c0c */ /* 0x001fda000bf05270 */
[----:B------:R-:W-:Y:S05]  /*3530*/  @P0 BRA `(.L_x_880) ;  /* 0xfffffff8001c0947 */ /* 0x000fea000383ffff */
.L_x_863:
[----:B------:R-:W-:Y:S05]  /*3540*/  BSYNC.RECONVERGENT B3 ;  /* 0x0000000000037941 */ /* 0x000fea0003800200 */
.L_x_862:
        /* <DEDUP_REMOVED lines=8> */
.L_x_853:
[----:B------:R-:W-:Y:S05]  /*35d0*/  BSYNC.RECONVERGENT B0 ;  /* 0x0000000000007941 */ /* 0x000fea0003800200 */
.L_x_852:
        /* <DEDUP_REMOVED lines=10> */
.L_x_882:
        /* <DEDUP_REMOVED lines=16> */
.L_x_906:


//--------------------- .nv.shared._Z9evaluate5iiPfS_S_ii --------------------------
	.section	.nv.shared._Z9evaluate5iiPfS_S_ii,"aw",@nobits
	.sectionflags	@""
	.align	16
	.zero		1024


//--------------------- .nv.shared.reserved.0     --------------------------
	.section	.nv.shared.reserved.0,"aw",@nobits
	.weak		__nv_reservedSMEM_offset_0_alias
	.size		__nv_reservedSMEM_offset_0_alias, 0, 64
	.other		__nv_reservedSMEM_offset_0_alias,@"STO_CUDA_RESERVED_SHARED STV_DEFAULT"
__nv_reservedSMEM_offset_0_alias:
	.zero		0
	.zero		64


//--------------------- .nv.shared._Z9evaluate4iiPfS_S_ii --------------------------
	.section	.nv.shared._Z9evaluate4iiPfS_S_ii,"aw",@nobits
	.sectionflags	@""
	.align	16
	.zero		1024


//--------------------- .nv.shared._Z9evaluate3iiPfS_S_iiii --------------------------
	.section	.nv.shared._Z9evaluate3iiPfS_S_iiii,"aw",@nobits
	.sectionflags	@""
	.align	16
	.zero		1024


//--------------------- .nv.shared._Z9evaluate2iiPfS_S_ii --------------------------
	.section	.nv.shared._Z9evaluate2iiPfS_S_ii,"aw",@nobits
	.sectionflags	@""
	.align	16
	.zero		1024


//--------------------- .nv.shared._Z9evaluate1iiPfS_S_ii --------------------------
	.section	.nv.shared._Z9evaluate1iiPfS_S_ii,"aw",@nobits
	.sectionflags	@""
	.align	16
	.zero		1024


//--------------------- .nv.shared._Z9evaluate0iiPfS_S_ii --------------------------
	.section	.nv.shared._Z9evaluate0iiPfS_S_ii,"aw",@nobits
	.sectionflags	@""
	.align	16
	.zero		1024


//--------------------- .nv.shared._Z12hierarchize7iiPfi --------------------------
	.section	.nv.shared._Z12hierarchize7iiPfi,"aw",@nobits
	.sectionflags	@""
	.align	16
	.zero		1024


//--------------------- .nv.shared._Z12hierarchize6iiPfi --------------------------
	.section	.nv.shared._Z12hierarchize6iiPfi,"aw",@nobits
	.sectionflags	@""
	.align	16
	.zero		1024


//--------------------- .nv.shared._Z12hierarchize5iiPfii --------------------------
	.section	.nv.shared._Z12hierarchize5iiPfii,"aw",@nobits
	.sectionflags	@""
	.align	16
	.zero		1024


//--------------------- .nv.shared._Z12hierarchize4iiPfii --------------------------
	.section	.nv.shared._Z12hierarchize4iiPfii,"aw",@nobits
	.sectionflags	@""
	.align	16
	.zero		1024


//--------------------- .nv.shared._Z12hierarchize3iiPfii --------------------------
	.section	.nv.shared._Z12hierarchize3iiPfii,"aw",@nobits
	.sectionflags	@""
	.align	16
	.zero		1024


//--------------------- .nv.shared._Z12hierarchize2iiPfii --------------------------
	.section	.nv.shared._Z12hierarchize2iiPfii,"aw",@nobits
	.sectionflags	@""
	.align	16
	.zero		1024


//--------------------- .nv.shared._Z12hierarchize1iiPfii --------------------------
	.section	.nv.shared._Z12hierarchize1iiPfii,"aw",@nobits
	.sectionflags	@""
	.align	16
	.zero		1024


//--------------------- .nv.shared._Z12hierarchize0iiiPfii --------------------------
	.section	.nv.shared._Z12hierarchize0iiiPfii,"aw",@nobits
	.sectionflags	@""
	.align	16
	.zero		1024


//--------------------- .nv.constant0._Z9evaluate5iiPfS_S_ii --------------------------
	.section	.nv.constant0._Z9evaluate5iiPfS_S_ii,"a",@progbits
	.sectionflags	@""
	.align	4
.nv.constant0._Z9evaluate5iiPfS_S_ii:
	.zero		936


//--------------------- .nv.constant0._Z9evaluate4iiPfS_S_ii --------------------------
	.section	.nv.constant0._Z9evaluate4iiPfS_S_ii,"a",@progbits
	.sectionflags	@""
	.align	4
.nv.constant0._Z9evaluate4iiPfS_S_ii:
	.zero		936


//--------------------- .nv.constant0._Z9evaluate3iiPfS_S_iiii --------------------------
	.section	.nv.constant0._Z9evaluate3iiPfS_S_iiii,"a",@progbits
	.sectionflags	@""
	.align	4
.nv.constant0._Z9evaluate3iiPfS_S_iiii:
	.zero		944


//--------------------- .nv.constant0._Z9evaluate2iiPfS_S_ii --------------------------
	.section	.nv.constant0._Z9evaluate2iiPfS_S_ii,"a",@progbits
	.sectionflags	@""
	.align	4
.nv.constant0._Z9evaluate2iiPfS_S_ii:
	.zero		936


//--------------------- .nv.constant0._Z9evaluate1iiPfS_S_ii --------------------------
	.section	.nv.constant0._Z9evaluate1iiPfS_S_ii,"a",@progbits
	.sectionflags	@""
	.align	4
.nv.constant0._Z9evaluate1iiPfS_S_ii:
	.zero		936


//--------------------- .nv.constant0._Z9evaluate0iiPfS_S_ii --------------------------
	.section	.nv.constant0._Z9evaluate0iiPfS_S_ii,"a",@progbits
	.sectionflags	@""
	.align	4
.nv.constant0._Z9evaluate0iiPfS_S_ii:
	.zero		936


//--------------------- .nv.constant0._Z12hierarchize7iiPfi --------------------------
	.section	.nv.constant0._Z12hierarchize7iiPfi,"a",@progbits
	.sectionflags	@""
	.align	4
.nv.constant0._Z12hierarchize7iiPfi:
	.zero		916


//--------------------- .nv.constant0._Z12hierarchize6iiPfi --------------------------
	.section	.nv.constant0._Z12hierarchize6iiPfi,"a",@progbits
	.sectionflags	@""
	.align	4
.nv.constant0._Z12hierarchize6iiPfi:
	.zero		916


//--------------------- .nv.constant0._Z12hierarchize5iiPfii --------------------------
	.section	.nv.constant0._Z12hierarchize5iiPfii,"a",@progbits
	.sectionflags	@""
	.align	4
.nv.constant0._Z12hierarchize5iiPfii:
	.zero		920


//--------------------- .nv.constant0._Z12hierarchize4iiPfii --------------------------
	.section	.nv.constant0._Z12hierarchize4iiPfii,"a",@progbits
	.sectionflags	@""
	.align	4
.nv.constant0._Z12hierarchize4iiPfii:
	.zero		920


//--------------------- .nv.constant0._Z12hierarchize3iiPfii --------------------------
	.section	.nv.constant0._Z12hierarchize3iiPfii,"a",@progbits
	.sectionflags	@""
	.align	4
.nv.constant0._Z12hierarchize3iiPfii:
	.zero		920


//--------------------- .nv.constant0._Z12hierarchize2iiPfii --------------------------
	.section	.nv.constant0._Z12hierarchize2iiPfii,"a",@progbits
	.sectionflags	@""
	.align	4
.nv.constant0._Z12hierarchize2iiPfii:
	.zero		920


//--------------------- .nv.constant0._Z12hierarchize1iiPfii --------------------------
	.section	.nv.constant0._Z12hierarchize1iiPfii,"a",@progbits
	.sectionflags	@""
	.align	4
.nv.constant0._Z12hierarchize1iiPfii:
	.zero		920


//--------------------- .nv.constant0._Z12hierarchize0iiiPfii --------------------------
	.section	.nv.constant0._Z12hierarchize0iiiPfii,"a",@progbits
	.sectionflags	@""
	.align	4
.nv.constant0._Z12hierarchize0iiiPfii:
	.zero		928


//--------------------- SYMBOLS --------------------------

	.type		.nv.reservedSmem.offset0,@object
	.size		.nv.reservedSmem.offset0,0x4
	.type		.nv.reservedSmem.cap,@object
	.size		.nv.reservedSmem.cap,0x4
